// auto-generated by cutlass_sweep.gemm — config: {"arch": "sm_90", "cluster_m": 2, "cluster_n": 1, "dtype": "int8", "dtype_b": "int8", "layout": "nt", "stages": 0, "tile_k": 32, "tile_m": 384, "tile_n": 384}
#include "cutlass/cutlass.h"
#include "cutlass/gemm/collective/collective_builder.hpp"
#include "cutlass/gemm/device/gemm_universal_adapter.h"
#include "cutlass/gemm/kernel/gemm_universal.hpp"
#include "cutlass/epilogue/collective/collective_builder.hpp"

using ElemA = int8_t;
using ElemB = int8_t;
using ElemCD = int8_t;
using Acc  = int32_t;
using TileShape    = cute::Shape<cute::_384, cute::_384, cute::_32>;
using ClusterShape = cute::Shape<cute::_2, cute::_1, cute::_1>;

using CollectiveEpilogue = typename cutlass::epilogue::collective::CollectiveBuilder<
    cutlass::arch::Sm90, cutlass::arch::OpClassTensorOp,
    TileShape, ClusterShape,
    cutlass::epilogue::collective::EpilogueTileAuto,
    Acc, Acc,
    ElemCD, cutlass::layout::RowMajor, 128 / cutlass::sizeof_bits<ElemCD>::value,
    ElemCD, cutlass::layout::RowMajor, 128 / cutlass::sizeof_bits<ElemCD>::value,
    cutlass::epilogue::collective::EpilogueScheduleAuto
  >::CollectiveOp;

using CollectiveMainloop = typename cutlass::gemm::collective::CollectiveBuilder<
    cutlass::arch::Sm90, cutlass::arch::OpClassTensorOp,
    ElemA, cutlass::layout::RowMajor, 128 / cutlass::sizeof_bits<ElemA>::value,
    ElemB, cutlass::layout::ColumnMajor, 128 / cutlass::sizeof_bits<ElemB>::value,
    Acc,
    TileShape, ClusterShape,
    cutlass::gemm::collective::StageCountAutoCarveout<static_cast<int>(sizeof(typename CollectiveEpilogue::SharedStorage))>,
    cutlass::gemm::collective::KernelScheduleAuto
  >::CollectiveOp;

using GemmKernel = cutlass::gemm::kernel::GemmUniversal<
    cute::Shape<int,int,int,int>,
    CollectiveMainloop,
    CollectiveEpilogue
>;
using Gemm = cutlass::gemm::device::GemmUniversalAdapter<GemmKernel>;

// Force the device kernel symbol into the cubin without needing a host main.
auto* _anchor = &cutlass::device_kernel<GemmKernel>;


// ===== COMPILED SASS (sm_90a) =====

	.target	sm_90a

	.elftype	@"ET_EXEC"


//--------------------- .note.nv.tkinfo           --------------------------
	.section	.note.nv.tkinfo,"",@"SHT_NOTE"
	.sectionflags	@"SHF_NOTE_NV_TKINFO"
	.tkinfo
        /*0018*/ 	.word	0x00000002
        /*0030*/ 	.string	""
        /*0030*/ 	.string	"ptxas"
        /*0030*/ 	.string	"Cuda compilation tools, release 13.0, V13.0.88"
        /*0030*/ 	.string	"Build cuda_13.0.r13.0/compiler.36424714_0"
        /*0030*/ 	.string	"-arch sm_90a -m 64 "



//--------------------- .note.nv.cuinfo           --------------------------
	.section	.note.nv.cuinfo,"",@"SHT_NOTE"
	.sectionflags	@"SHF_NOTE_NV_CUINFO"
        /*0018*/ 	.short	0x0002
        /*001a*/ 	.short	0x005a
        /*001c*/ 	.short	0x0082
	.zero		2


//--------------------- .nv.info                  --------------------------
	.section	.nv.info,"",@"SHT_CUDA_INFO"
	.align	4


	//----- nvinfo : EIATTR_REGCOUNT
	.align		4
        /*0000*/ 	.byte	0x04, 0x2f
        /*0002*/ 	.short	(.L_15 - .L_14)
	.align		4
.L_14:
        /*0004*/ 	.word	index@(_ZN7cutlass13device_kernelINS_4gemm6kernel13GemmUniversalIN4cute5tupleIJiiiiEEENS1_10collective13CollectiveMmaINS1_34MainloopSm90TmaGmmaWarpSpecializedILi9ENS5_IJNS4_1CILi2EEENSA_ILi1EEESC_EEENS1_35KernelTmaWarpSpecializedCooperativeEEENS5_IJNSA_ILi384EEESG_NSA_ILi32EEEEEEaNS5_IJlSC_lEEEaSJ_NS4_8TiledMMAINS4_8MMA_AtomIJNS4_4SM904GMMA27MMA_64x192x32_S32S8S8_SS_TNEEEENS4_6LayoutISD_NS5_IJSC_NSA_ILi0EEESR_EEEEENS5_IJNS4_10UnderscoreESU_SU_EEEEENS4_13SM90_TMA_LOADENS4_14ComposedLayoutINS4_7SwizzleILi1ELi4ELi3EEENS4_18smem_ptr_flag_bitsILi8EEENSQ_INS5_IJNSA_ILi8EEESH_EEENS5_IJSH_SC_EEEEEEEvNS4_8identityENS4_23SM90_TMA_LOAD_MULTICASTES17_vS18_EENS_8epilogue10collective6detail29Sm90TmaWarpSpecializedAdapterINS1C_15DefaultEpilogueIaSJ_SJ_NS1B_6thread17LinearCombinationIaLi1EiiLNS1G_9ScaleType4KindE0ELNS_15FloatRoundStyleE2EaEENS1_15EpilogueDefaultEEEEEvvEEEEvNT_6ParamsE)
        /*0008*/ 	.word	0x000000a8


	//----- nvinfo : EIATTR_FRAME_SIZE
	.align		4
.L_15:
        /*000c*/ 	.byte	0x04, 0x11
        /*000e*/ 	.short	(.L_17 - .L_16)
	.align		4
.L_16:
        /*0010*/ 	.word	index@(_ZN7cutlass13device_kernelINS_4gemm6kernel13GemmUniversalIN4cute5tupleIJiiiiEEENS1_10collective13CollectiveMmaINS1_34MainloopSm90TmaGmmaWarpSpecializedILi9ENS5_IJNS4_1CILi2EEENSA_ILi1EEESC_EEENS1_35KernelTmaWarpSpecializedCooperativeEEENS5_IJNSA_ILi384EEESG_NSA_ILi32EEEEEEaNS5_IJlSC_lEEEaSJ_NS4_8TiledMMAINS4_8MMA_AtomIJNS4_4SM904GMMA27MMA_64x192x32_S32S8S8_SS_TNEEEENS4_6LayoutISD_NS5_IJSC_NSA_ILi0EEESR_EEEEENS5_IJNS4_10UnderscoreESU_SU_EEEEENS4_13SM90_TMA_LOADENS4_14ComposedLayoutINS4_7SwizzleILi1ELi4ELi3EEENS4_18smem_ptr_flag_bitsILi8EEENSQ_INS5_IJNSA_ILi8EEESH_EEENS5_IJSH_SC_EEEEEEEvNS4_8identityENS4_23SM90_TMA_LOAD_MULTICASTES17_vS18_EENS_8epilogue10collective6detail29Sm90TmaWarpSpecializedAdapterINS1C_15DefaultEpilogueIaSJ_SJ_NS1B_6thread17LinearCombinationIaLi1EiiLNS1G_9ScaleType4KindE0ELNS_15FloatRoundStyleE2EaEENS1_15EpilogueDefaultEEEEEvvEEEEvNT_6ParamsE)
        /*0014*/ 	.word	0x00000bc0


	//----- nvinfo : EIATTR_MIN_STACK_SIZE
	.align		4
.L_17:
        /*0018*/ 	.byte	0x04, 0x12
        /*001a*/ 	.short	(.L_19 - .L_18)
	.align		4
.L_18:
        /*001c*/ 	.word	index@(_ZN7cutlass13device_kernelINS_4gemm6kernel13GemmUniversalIN4cute5tupleIJiiiiEEENS1_10collective13CollectiveMmaINS1_34MainloopSm90TmaGmmaWarpSpecializedILi9ENS5_IJNS4_1CILi2EEENSA_ILi1EEESC_EEENS1_35KernelTmaWarpSpecializedCooperativeEEENS5_IJNSA_ILi384EEESG_NSA_ILi32EEEEEEaNS5_IJlSC_lEEEaSJ_NS4_8TiledMMAINS4_8MMA_AtomIJNS4_4SM904GMMA27MMA_64x192x32_S32S8S8_SS_TNEEEENS4_6LayoutISD_NS5_IJSC_NSA_ILi0EEESR_EEEEENS5_IJNS4_10UnderscoreESU_SU_EEEEENS4_13SM90_TMA_LOADENS4_14ComposedLayoutINS4_7SwizzleILi1ELi4ELi3EEENS4_18smem_ptr_flag_bitsILi8EEENSQ_INS5_IJNSA_ILi8EEESH_EEENS5_IJSH_SC_EEEEEEEvNS4_8identityENS4_23SM90_TMA_LOAD_MULTICASTES17_vS18_EENS_8epilogue10collective6detail29Sm90TmaWarpSpecializedAdapterINS1C_15DefaultEpilogueIaSJ_SJ_NS1B_6thread17LinearCombinationIaLi1EiiLNS1G_9ScaleType4KindE0ELNS_15FloatRoundStyleE2EaEENS1_15EpilogueDefaultEEEEEvvEEEEvNT_6ParamsE)
        /*0020*/ 	.word	0x00000bc0
.L_19:


//--------------------- .nv.compat                --------------------------
	.section	.nv.compat,"",@"SHT_CUDA_COMPAT_INFO"
	.align	4
        /*0000*/ 	.byte	0x02, 0x09, 0x01, 0x00, 0x02, 0x02, 0x04, 0x00, 0x02, 0x05, 0x05, 0x00, 0x03, 0x07, 0x01, 0x01
        /*0010*/ 	.byte	0x02, 0x03, 0x01, 0x00, 0x02, 0x06, 0x01, 0x00, 0x04, 0x0b, 0x08, 0x00, 0x00, 0x00, 0x00, 0x00
        /*0020*/ 	.byte	0x00, 0x00, 0x00, 0x00


//--------------------- .nv.info._ZN7cutlass13device_kernelINS_4gemm6kernel13GemmUniversalIN4cute5tupleIJiiiiEEENS1_10collective13CollectiveMmaINS1_34MainloopSm90TmaGmmaWarpSpecializedILi9ENS5_IJNS4_1CILi2EEENSA_ILi1EEESC_EEENS1_35KernelTmaWarpSpecializedCooperativeEEENS5_IJNSA_ILi384EEESG_NSA_ILi32EEEEEEaNS5_IJlSC_lEEEaSJ_NS4_8TiledMMAINS4_8MMA_AtomIJNS4_4SM904GMMA27MMA_64x192x32_S32S8S8_SS_TNEEEENS4_6LayoutISD_NS5_IJSC_NSA_ILi0EEESR_EEEEENS5_IJNS4_10UnderscoreESU_SU_EEEEENS4_13SM90_TMA_LOADENS4_14ComposedLayoutINS4_7SwizzleILi1ELi4ELi3EEENS4_18smem_ptr_flag_bitsILi8EEENSQ_INS5_IJNSA_ILi8EEESH_EEENS5_IJSH_SC_EEEEEEEvNS4_8identityENS4_23SM90_TMA_LOAD_MULTICASTES17_vS18_EENS_8epilogue10collective6detail29Sm90TmaWarpSpecializedAdapterINS1C_15DefaultEpilogueIaSJ_SJ_NS1B_6thread17LinearCombinationIaLi1EiiLNS1G_9ScaleType4KindE0ELNS_15FloatRoundStyleE2EaEENS1_15EpilogueDefaultEEEEEvvEEEEvNT_6ParamsE --------------------------
	.section	.nv.info._ZN7cutlass13device_kernelINS_4gemm6kernel13GemmUniversalIN4cute5tupleIJiiiiEEENS1_10collective13CollectiveMmaINS1_34MainloopSm90TmaGmmaWarpSpecializedILi9ENS5_IJNS4_1CILi2EEENSA_ILi1EEESC_EEENS1_35KernelTmaWarpSpecializedCooperativeEEENS5_IJNSA_ILi384EEESG_NSA_ILi32EEEEEEaNS5_IJlSC_lEEEaSJ_NS4_8TiledMMAINS4_8MMA_AtomIJNS4_4SM904GMMA27MMA_64x192x32_S32S8S8_SS_TNEEEENS4_6LayoutISD_NS5_IJSC_NSA_ILi0EEESR_EEEEENS5_IJNS4_10UnderscoreESU_SU_EEEEENS4_13SM90_TMA_LOADENS4_14ComposedLayoutINS4_7SwizzleILi1ELi4ELi3EEENS4_18smem_ptr_flag_bitsILi8EEENSQ_INS5_IJNSA_ILi8EEESH_EEENS5_IJSH_SC_EEEEEEEvNS4_8identityENS4_23SM90_TMA_LOAD_MULTICASTES17_vS18_EENS_8epilogue10collective6detail29Sm90TmaWarpSpecializedAdapterINS1C_15DefaultEpilogueIaSJ_SJ_NS1B_6thread17LinearCombinationIaLi1EiiLNS1G_9ScaleType4KindE0ELNS_15FloatRoundStyleE2EaEENS1_15EpilogueDefaultEEEEEvvEEEEvNT_6ParamsE,"",@"SHT_CUDA_INFO"
	.sectionflags	@""
	.align	4


	//----- nvinfo : EIATTR_CUDA_API_VERSION
	.align		4
        /*0000*/ 	.byte	0x04, 0x37
        /*0002*/ 	.short	(.L_21 - .L_20)
.L_20:
        /*0004*/ 	.word	0x00000082


	//----- nvinfo : EIATTR_KPARAM_INFO
	.align		4
.L_21:
        /*0008*/ 	.byte	0x04, 0x17
        /*000a*/ 	.short	(.L_23 - .L_22)
.L_22:
        /*000c*/ 	.word	0x00000000
        /*0010*/ 	.short	0x0000
        /*0012*/ 	.short	0x0070
        /*0014*/ 	.byte	0x00, 0xf0, 0x01, 0x10


	//----- nvinfo : EIATTR_SPARSE_MMA_MASK
	.align		4
.L_23:
        /*0018*/ 	.byte	0x03, 0x50
        /*001a*/ 	.short	0x0000


	//----- nvinfo : EIATTR_MAXREG_COUNT
	.align		4
        /*001c*/ 	.byte	0x03, 0x1b
        /*001e*/ 	.short	0x00a8


	//----- nvinfo : EIATTR_NUM_BARRIERS
	.align		4
        /*0020*/ 	.byte	0x02, 0x4c
        /*0022*/ 	.byte	0x01
	.zero		1


	//----- nvinfo : EIATTR_EXTERNS
	.align		4
        /*0024*/ 	.byte	0x04, 0x0f
        /*0026*/ 	.short	(.L_25 - .L_24)


	//   ....[0]....
	.align		4
.L_24:
        /*0028*/ 	.word	index@(__assertfail)


	//----- nvinfo : EIATTR_ANNOTATIONS
	.align		4
.L_25:
        /*002c*/ 	.byte	0x04, 0x55
        /*002e*/ 	.short	(.L_27 - .L_26)


	//   ....[0]....
.L_26:
        /*0030*/ 	.word	0x00000001
        /*0034*/ 	.byte	0x10, 0x08, 0x00, 0x00, 0x01, 0x00, 0x00, 0x00, 0xd0, 0x0a, 0x00, 0x00, 0x01, 0x00, 0x00, 0x00
        /* <DEDUP_REMOVED lines=860> */
        /*3604*/ 	.byte	0xe0, 0xc6, 0x02, 0x00


	//----- nvinfo : EIATTR_MERCURY_ISA_VERSION
	.align		4
.L_27:
        /*3608*/ 	.byte	0x03, 0x5f
        /*360a*/ 	.short	0x0101


	//----- nvinfo : EIATTR_INT_WARP_WIDE_INSTR_OFFSETS
	.align		4
        /*360c*/ 	.byte	0x04, 0x31
        /*360e*/ 	.short	(.L_29 - .L_28)


	//   ....[0]....
.L_28:
        /*3610*/ 	.word	0x00000650


	//   ....[1]....
        /*3614*/ 	.word	0x00000660


	//   ....[2]....
        /*3618*/ 	.word	0x000007e0


	//----- nvinfo : EIATTR_COOP_GROUP_MASK_REGIDS
	.align		4
.L_29:
        /*361c*/ 	.byte	0x04, 0x29
        /*361e*/ 	.short	(.L_31 - .L_30)


	//   ....[0]....
.L_30:
        /*3620*/ 	.word	0xffffffff


	//   ....[1]....
        /*3624*/ 	.word	0xffffffff


	//   ....[2]....
        /*3628*/ 	.word	0xffffffff


	//   ....[3]....
        /*362c*/ 	.word	0xffffffff


	//   ....[4]....
        /*3630*/ 	.word	0xffffffff


	//   ....[5]....
        /*3634*/ 	.word	0xffffffff


	//----- nvinfo : EIATTR_COOP_GROUP_INSTR_OFFSETS
	.align		4
.L_31:
        /*3638*/ 	.byte	0x04, 0x28
        /*363a*/ 	.short	(.L_33 - .L_32)


	//   ....[0]....
.L_32:
        /*363c*/ 	.word	0x00000070


	//   ....[1]....
        /*3640*/ 	.word	0x00000080


	//   ....[2]....
        /*3644*/ 	.word	0x000001a0


	//   ....[3]....
        /*3648*/ 	.word	0x000004a0


	//   ....[4]....
        /*364c*/ 	.word	0x00000920


	//   ....[5]....
        /*3650*/ 	.word	0x00001520


	//----- nvinfo : EIATTR_REG_RECONFIG
	.align		4
.L_33:
        /*3654*/ 	.byte	0x01, 0x54
	.zero		2


	//----- nvinfo : EIATTR_SYSCALL_OFFSETS
	.align		4
        /*3658*/ 	.byte	0x04, 0x46
        /*365a*/ 	.short	(.L_35 - .L_34)


	//   ....[0]....
.L_34:
        /*365c*/ 	.word	0x000016d0


	//----- nvinfo : EIATTR_MBARRIER_INSTR_OFFSETS
	.align		4
.L_35:
        /*3660*/ 	.byte	0x04, 0x39
        /*3662*/ 	.short	(.L_37 - .L_36)


	//   ....[0]....
.L_36:
        /*3664*/ 	.word	0x00000340
        /*3668*/ 	.word	0x000000ff
        /*366c*/ 	.word	0x00000000
        /*3670*/ 	.short	0x0100
        /*3672*/ 	.byte	0x08
	.zero		1


	//   ....[1]....
        /*3674*/ 	.word	0x00000350
        /*3678*/ 	.word	0x000000ff
        /*367c*/ 	.word	0x00000048
        /*3680*/ 	.short	0x0100
        /*3682*/ 	.byte	0x08
	.zero		1


	//   ....[2]....
        /*3684*/ 	.word	0x00000360
        /*3688*/ 	.word	0x000000ff
        /*368c*/ 	.word	0x00000008
        /*3690*/ 	.short	0x0100
        /*3692*/ 	.byte	0x08
	.zero		1


	//   ....[3]....
        /*3694*/ 	.word	0x00000370
        /*3698*/ 	.word	0x000000ff
        /*369c*/ 	.word	0x00000050
        /*36a0*/ 	.short	0x0100
        /*36a2*/ 	.byte	0x08
	.zero		1


	//   ....[4]....
        /*36a4*/ 	.word	0x00000380
        /*36a8*/ 	.word	0x000000ff
        /*36ac*/ 	.word	0x00000010
        /*36b0*/ 	.short	0x0100
        /*36b2*/ 	.byte	0x08
	.zero		1


	//   ....[5]....
        /*36b4*/ 	.word	0x00000390
        /*36b8*/ 	.word	0x000000ff
        /*36bc*/ 	.word	0x00000058
        /*36c0*/ 	.short	0x0100
        /*36c2*/ 	.byte	0x08
	.zero		1


	//   ....[6]....
        /*36c4*/ 	.word	0x000003a0
        /*36c8*/ 	.word	0x000000ff
        /*36cc*/ 	.word	0x00000018
        /*36d0*/ 	.short	0x0100
        /*36d2*/ 	.byte	0x08
	.zero		1


	//   ....[7]....
        /*36d4*/ 	.word	0x000003b0
        /*36d8*/ 	.word	0x000000ff
        /*36dc*/ 	.word	0x00000060
        /*36e0*/ 	.short	0x0100
        /*36e2*/ 	.byte	0x08
	.zero		1


	//   ....[8]....
        /*36e4*/ 	.word	0x000003c0
        /*36e8*/ 	.word	0x000000ff
        /*36ec*/ 	.word	0x00000020
        /*36f0*/ 	.short	0x0100
        /*36f2*/ 	.byte	0x08
	.zero		1


	//   ....[9]....
        /*36f4*/ 	.word	0x000003d0
        /*36f8*/ 	.word	0x000000ff
        /*36fc*/ 	.word	0x00000068
        /*3700*/ 	.short	0x0100
        /*3702*/ 	.byte	0x08
	.zero		1


	//   ....[10]....
        /*3704*/ 	.word	0x000003e0
        /*3708*/ 	.word	0x000000ff
        /*370c*/ 	.word	0x00000028
        /*3710*/ 	.short	0x0100
        /*3712*/ 	.byte	0x08
	.zero		1


	//   ....[11]....
        /*3714*/ 	.word	0x000003f0
        /*3718*/ 	.word	0x000000ff
        /*371c*/ 	.word	0x00000070
        /*3720*/ 	.short	0x0100
        /*3722*/ 	.byte	0x08
	.zero		1


	//   ....[12]....
        /*3724*/ 	.word	0x00000400
        /*3728*/ 	.word	0x000000ff
        /*372c*/ 	.word	0x00000030
        /*3730*/ 	.short	0x0100
        /*3732*/ 	.byte	0x08
	.zero		1


	//   ....[13]....
        /*3734*/ 	.word	0x00000410
        /*3738*/ 	.word	0x000000ff
        /*373c*/ 	.word	0x00000078
        /*3740*/ 	.short	0x0100
        /*3742*/ 	.byte	0x08
	.zero		1


	//   ....[14]....
        /*3744*/ 	.word	0x00000420
        /*3748*/ 	.word	0x000000ff
        /*374c*/ 	.word	0x00000038
        /*3750*/ 	.short	0x0100
        /*3752*/ 	.byte	0x08
	.zero		1


	//   ....[15]....
        /*3754*/ 	.word	0x00000430
        /*3758*/ 	.word	0x000000ff
        /*375c*/ 	.word	0x00000080
        /*3760*/ 	.short	0x0100
        /*3762*/ 	.byte	0x08
	.zero		1


	//   ....[16]....
        /*3764*/ 	.word	0x00000440
        /*3768*/ 	.word	0x000000ff
        /*376c*/ 	.word	0x00000040
        /*3770*/ 	.short	0x0100
        /*3772*/ 	.byte	0x08
	.zero		1


	//   ....[17]....
        /*3774*/ 	.word	0x00000450
        /*3778*/ 	.word	0x000000ff
        /*377c*/ 	.word	0x00000088
        /*3780*/ 	.short	0x0100
        /*3782*/ 	.byte	0x08
	.zero		1


	//   ....[18]....
        /*3784*/ 	.word	0x00000850
        /*3788*/ 	.word	0x000000ff
        /*378c*/ 	.word	0x000000a0
        /*3790*/ 	.short	0x0100
        /*3792*/ 	.byte	0x06
	.zero		1


	//   ....[19]....
        /*3794*/ 	.word	0x00000880
        /*3798*/ 	.word	0x000000ff
        /*379c*/ 	.word	0x000000a8
        /*37a0*/ 	.short	0x0100
        /*37a2*/ 	.byte	0x06
	.zero		1


	//   ....[20]....
        /*37a4*/ 	.word	0x000017b0
        /*37a8*/ 	.word	0x00000004
        /*37ac*/ 	.word	0x00000000
        /*37b0*/ 	.short	0x010a
        /*37b2*/ 	.byte	0x3f
	.zero		1


	//   ....[21]....
        /*37b4*/ 	.word	0x000017f0
        /*37b8*/ 	.word	0x00000004
        /*37bc*/ 	.word	0x00000000
        /*37c0*/ 	.short	0x010a
        /*37c2*/ 	.byte	0x3f
	.zero		1


	//   ....[22]....
        /*37c4*/ 	.word	0x00002810
        /*37c8*/ 	.word	0x00000006
        /*37cc*/ 	.word	0x00000000
        /*37d0*/ 	.short	0x010a
        /*37d2*/ 	.byte	0x3f
	.zero		1


	//   ....[23]....
        /*37d4*/ 	.word	0x00002850
        /*37d8*/ 	.word	0x00000006
        /*37dc*/ 	.word	0x00000000
        /*37e0*/ 	.short	0x010a
        /*37e2*/ 	.byte	0x3f
	.zero		1


	//   ....[24]....
        /*37e4*/ 	.word	0x000059e0
        /*37e8*/ 	.word	0x00000006
        /*37ec*/ 	.word	0x00000000
        /*37f0*/ 	.short	0x0101
        /*37f2*/ 	.byte	0x3f
	.zero		1


	//   ....[25]....
        /*37f4*/ 	.word	0x00005c00
        /*37f8*/ 	.word	0x00000000
        /*37fc*/ 	.word	0x00000000
        /*3800*/ 	.short	0x0101
        /*3802*/ 	.byte	0x3f
	.zero		1


	//   ....[26]....
        /*3804*/ 	.word	0x0002c250
        /*3808*/ 	.word	0x00000011
        /*380c*/ 	.word	0x00000048
        /*3810*/ 	.short	0x010a
        /*3812*/ 	.byte	0x3f
	.zero		1


	//   ....[27]....
        /*3814*/ 	.word	0x0002c5e0
        /*3818*/ 	.word	0x00000002
        /*381c*/ 	.word	0x000000a8
        /*3820*/ 	.short	0x0101
        /*3822*/ 	.byte	0x3f
	.zero		1


	//   ....[28]....
        /*3824*/ 	.word	0x0002cdf0
        /*3828*/ 	.word	0x00000003
        /*382c*/ 	.word	0x00000000
        /*3830*/ 	.short	0x010a
        /*3832*/ 	.byte	0x3f
	.zero		1


	//   ....[29]....
        /*3834*/ 	.word	0x0002ce80
        /*3838*/ 	.word	0x00000003
        /*383c*/ 	.word	0x00000000
        /*3840*/ 	.short	0x010a
        /*3842*/ 	.byte	0x3f
	.zero		1


	//   ....[30]....
        /*3844*/ 	.word	0x0002cf10
        /*3848*/ 	.word	0x00000003
        /*384c*/ 	.word	0x00000000
        /*3850*/ 	.short	0x010a
        /*3852*/ 	.byte	0x3f
	.zero		1


	//   ....[31]....
        /*3854*/ 	.word	0x0002cfa0
        /*3858*/ 	.word	0x00000003
        /*385c*/ 	.word	0x00000000
        /*3860*/ 	.short	0x010a
        /*3862*/ 	.byte	0x3f
	.zero		1


	//   ....[32]....
        /*3864*/ 	.word	0x0002d030
        /*3868*/ 	.word	0x00000003
        /*386c*/ 	.word	0x00000000
        /*3870*/ 	.short	0x010a
        /*3872*/ 	.byte	0x3f
	.zero		1


	//   ....[33]....
        /*3874*/ 	.word	0x0002d0c0
        /*3878*/ 	.word	0x00000003
        /*387c*/ 	.word	0x00000000
        /*3880*/ 	.short	0x010a
        /*3882*/ 	.byte	0x3f
	.zero		1


	//   ....[34]....
        /*3884*/ 	.word	0x0002d150
        /*3888*/ 	.word	0x00000003
        /*388c*/ 	.word	0x00000000
        /*3890*/ 	.short	0x010a
        /*3892*/ 	.byte	0x3f
	.zero		1


	//   ....[35]....
        /*3894*/ 	.word	0x0002d1e0
        /*3898*/ 	.word	0x00000003
        /*389c*/ 	.word	0x00000000
        /*38a0*/ 	.short	0x010a
        /*38a2*/ 	.byte	0x3f
	.zero		1


	//   ....[36]....
        /*38a4*/ 	.word	0x0002d270
        /*38a8*/ 	.word	0x00000003
        /*38ac*/ 	.word	0x00000000
        /*38b0*/ 	.short	0x010a
        /*38b2*/ 	.byte	0x3f
	.zero		1


	//   ....[37]....
        /*38b4*/ 	.word	0x0002d2d0
        /*38b8*/ 	.word	0x00000004
        /*38bc*/ 	.word	0x00000000
        /*38c0*/ 	.short	0x010a
        /*38c2*/ 	.byte	0x3f
	.zero		1


	//   ....[38]....
        /*38c4*/ 	.word	0x0002d320
        /*38c8*/ 	.word	0x00000006
        /*38cc*/ 	.word	0x00000000
        /*38d0*/ 	.short	0x010a
        /*38d2*/ 	.byte	0x3f
	.zero		1


	//   ....[39]....
        /*38d4*/ 	.word	0x0002d3f0
        /*38d8*/ 	.word	0x00000011
        /*38dc*/ 	.word	0x00000048
        /*38e0*/ 	.short	0x010a
        /*38e2*/ 	.byte	0x3f
	.zero		1


	//   ....[40]....
        /*38e4*/ 	.word	0x0002d4c0
        /*38e8*/ 	.word	0x00000003
        /*38ec*/ 	.word	0x00000000
        /*38f0*/ 	.short	0x010a
        /*38f2*/ 	.byte	0x3f
	.zero		1


	//   ....[41]....
        /*38f4*/ 	.word	0x0002d510
        /*38f8*/ 	.word	0x00000003
        /*38fc*/ 	.word	0x00000000
        /*3900*/ 	.short	0x010a
        /*3902*/ 	.byte	0x3f
	.zero		1


	//   ....[42]....
        /*3904*/ 	.word	0x0002d560
        /*3908*/ 	.word	0x00000003
        /*390c*/ 	.word	0x00000000
        /*3910*/ 	.short	0x010a
        /*3912*/ 	.byte	0x3f
	.zero		1


	//   ....[43]....
        /*3914*/ 	.word	0x0002d5b0
        /*3918*/ 	.word	0x00000003
        /*391c*/ 	.word	0x00000000
        /*3920*/ 	.short	0x010a
        /*3922*/ 	.byte	0x3f
	.zero		1


	//   ....[44]....
        /*3924*/ 	.word	0x0002d600
        /*3928*/ 	.word	0x00000003
        /*392c*/ 	.word	0x00000000
        /*3930*/ 	.short	0x010a
        /*3932*/ 	.byte	0x3f
	.zero		1


	//   ....[45]....
        /*3934*/ 	.word	0x0002d650
        /*3938*/ 	.word	0x00000003
        /*393c*/ 	.word	0x00000000
        /*3940*/ 	.short	0x010a
        /*3942*/ 	.byte	0x3f
	.zero		1


	//   ....[46]....
        /*3944*/ 	.word	0x0002d6a0
        /*3948*/ 	.word	0x00000003
        /*394c*/ 	.word	0x00000000
        /*3950*/ 	.short	0x010a
        /*3952*/ 	.byte	0x3f
	.zero		1


	//   ....[47]....
        /*3954*/ 	.word	0x0002d6f0
        /*3958*/ 	.word	0x00000003
        /*395c*/ 	.word	0x00000000
        /*3960*/ 	.short	0x010a
        /*3962*/ 	.byte	0x3f
	.zero		1


	//----- nvinfo : EIATTR_NUM_MBARRIERS
	.align		4
.L_37:
        /*3964*/ 	.byte	0x03, 0x38
        /*3966*/ 	.short	0x0014


	//----- nvinfo : EIATTR_EXIT_INSTR_OFFSETS
	.align		4
        /*3968*/ 	.byte	0x04, 0x1c
        /*396a*/ 	.short	(.L_39 - .L_38)


	//   ....[0]....
.L_38:
        /*396c*/ 	.word	0x00000b80


	//   ....[1]....
        /*3970*/ 	.word	0x00001410


	//   ....[2]....
        /*3974*/ 	.word	0x0002b8c0


	//   ....[3]....
        /*3978*/ 	.word	0x0002bee0


	//   ....[4]....
        /*397c*/ 	.word	0x0002d2c0


	//----- nvinfo : EIATTR_MAX_THREADS
	.align		4
.L_39:
        /*3980*/ 	.byte	0x04, 0x05
        /*3982*/ 	.short	(.L_41 - .L_40)
.L_40:
        /*3984*/ 	.word	0x00000180
        /*3988*/ 	.word	0x00000001
        /*398c*/ 	.word	0x00000001


	//----- nvinfo : EIATTR_CRS_STACK_SIZE
	.align		4
.L_41:
        /*3990*/ 	.byte	0x04, 0x1e
        /*3992*/ 	.short	(.L_43 - .L_42)
.L_42:
        /*3994*/ 	.word	0x00000000


	//----- nvinfo : EIATTR_CBANK_PARAM_SIZE
	.align		4
.L_43:
        /*3998*/ 	.byte	0x03, 0x19
        /*399a*/ 	.short	0x0470


	//----- nvinfo : EIATTR_PARAM_CBANK
	.align		4
        /*399c*/ 	.byte	0x04, 0x0a
        /*399e*/ 	.short	(.L_45 - .L_44)
	.align		4
.L_44:
        /*39a0*/ 	.word	index@(.nv.constant0._ZN7cutlass13device_kernelINS_4gemm6kernel13GemmUniversalIN4cute5tupleIJiiiiEEENS1_10collective13CollectiveMmaINS1_34MainloopSm90TmaGmmaWarpSpecializedILi9ENS5_IJNS4_1CILi2EEENSA_ILi1EEESC_EEENS1_35KernelTmaWarpSpecializedCooperativeEEENS5_IJNSA_ILi384EEESG_NSA_ILi32EEEEEEaNS5_IJlSC_lEEEaSJ_NS4_8TiledMMAINS4_8MMA_AtomIJNS4_4SM904GMMA27MMA_64x192x32_S32S8S8_SS_TNEEEENS4_6LayoutISD_NS5_IJSC_NSA_ILi0EEESR_EEEEENS5_IJNS4_10UnderscoreESU_SU_EEEEENS4_13SM90_TMA_LOADENS4_14ComposedLayoutINS4_7SwizzleILi1ELi4ELi3EEENS4_18smem_ptr_flag_bitsILi8EEENSQ_INS5_IJNSA_ILi8EEESH_EEENS5_IJSH_SC_EEEEEEEvNS4_8identityENS4_23SM90_TMA_LOAD_MULTICASTES17_vS18_EENS_8epilogue10collective6detail29Sm90TmaWarpSpecializedAdapterINS1C_15DefaultEpilogueIaSJ_SJ_NS1B_6thread17LinearCombinationIaLi1EiiLNS1G_9ScaleType4KindE0ELNS_15FloatRoundStyleE2EaEENS1_15EpilogueDefaultEEEEEvvEEEEvNT_6ParamsE)
        /*39a4*/ 	.short	0x0210
        /*39a6*/ 	.short	0x0470


	//----- nvinfo : EIATTR_SW_WAR
	.align		4
.L_45:
        /*39a8*/ 	.byte	0x04, 0x36
        /*39aa*/ 	.short	(.L_47 - .L_46)
.L_46:
        /*39ac*/ 	.word	0x00000008
.L_47:


//--------------------- .nv.callgraph             --------------------------
	.section	.nv.callgraph,"",@"SHT_CUDA_CALLGRAPH"
	.align	4
	.sectionentsize	8
	.align		4
        /*0000*/ 	.word	0x00000000
	.align		4
        /*0004*/ 	.word	0xffffffff
	.align		4
        /*0008*/ 	.word	index@(_ZN7cutlass13device_kernelINS_4gemm6kernel13GemmUniversalIN4cute5tupleIJiiiiEEENS1_10collective13CollectiveMmaINS1_34MainloopSm90TmaGmmaWarpSpecializedILi9ENS5_IJNS4_1CILi2EEENSA_ILi1EEESC_EEENS1_35KernelTmaWarpSpecializedCooperativeEEENS5_IJNSA_ILi384EEESG_NSA_ILi32EEEEEEaNS5_IJlSC_lEEEaSJ_NS4_8TiledMMAINS4_8MMA_AtomIJNS4_4SM904GMMA27MMA_64x192x32_S32S8S8_SS_TNEEEENS4_6LayoutISD_NS5_IJSC_NSA_ILi0EEESR_EEEEENS5_IJNS4_10UnderscoreESU_SU_EEEEENS4_13SM90_TMA_LOADENS4_14ComposedLayoutINS4_7SwizzleILi1ELi4ELi3EEENS4_18smem_ptr_flag_bitsILi8EEENSQ_INS5_IJNSA_ILi8EEESH_EEENS5_IJSH_SC_EEEEEEEvNS4_8identityENS4_23SM90_TMA_LOAD_MULTICASTES17_vS18_EENS_8epilogue10collective6detail29Sm90TmaWarpSpecializedAdapterINS1C_15DefaultEpilogueIaSJ_SJ_NS1B_6thread17LinearCombinationIaLi1EiiLNS1G_9ScaleType4KindE0ELNS_15FloatRoundStyleE2EaEENS1_15EpilogueDefaultEEEEEvvEEEEvNT_6ParamsE)
	.align		4
        /*000c*/ 	.word	index@(__assertfail)
	.align		4
        /*0010*/ 	.word	0x00000000
	.align		4
        /*0014*/ 	.word	0xfffffffe
	.align		4
        /*0018*/ 	.word	0x00000000
	.align		4
        /*001c*/ 	.word	0xfffffffd
	.align		4
        /*0020*/ 	.word	0x00000000
	.align		4
        /*0024*/ 	.word	0xfffffffc


//--------------------- .nv.constant4             --------------------------
	.section	.nv.constant4,"a",@progbits
	.align	8
	.align		8
.nv.constant4:
        /*0000*/ 	.dword	__assertfail
	.align		8
        /*0008*/ 	.dword	__unnamed_1
	.align		8
        /*0010*/ 	.dword	_ZN39_INTERNAL_d1ac3fe5_4_k_cu_5879c257_36494cuda3std3__45__cpo5beginE
	.align		8
        /*0018*/ 	.dword	_ZN39_INTERNAL_d1ac3fe5_4_k_cu_5879c257_36494cuda3std3__45__cpo3endE
	.align		8
        /*0020*/ 	.dword	_ZN39_INTERNAL_d1ac3fe5_4_k_cu_5879c257_36494cuda3std3__45__cpo6cbeginE
	.align		8
        /*0028*/ 	.dword	_ZN39_INTERNAL_d1ac3fe5_4_k_cu_5879c257_36494cuda3std3__45__cpo4cendE
	.align		8
        /*0030*/ 	.dword	_ZN39_INTERNAL_d1ac3fe5_4_k_cu_5879c257_36494cuda3std3__441_GLOBAL__N__d1ac3fe5_4_k_cu_5879c257_36496ignoreE
	.align		8
        /*0038*/ 	.dword	_ZN39_INTERNAL_d1ac3fe5_4_k_cu_5879c257_36494cuda3std3__419piecewise_constructE
	.align		8
        /*0040*/ 	.dword	_ZN39_INTERNAL_d1ac3fe5_4_k_cu_5879c257_36494cuda3std3__48in_placeE
	.align		8
        /*0048*/ 	.dword	_ZN39_INTERNAL_d1ac3fe5_4_k_cu_5879c257_36494cuda3std6ranges3__45__cpo4swapE
	.align		8
        /*0050*/ 	.dword	_ZN39_INTERNAL_d1ac3fe5_4_k_cu_5879c257_36494cuda3std6ranges3__45__cpo9iter_moveE
	.align		8
        /*0058*/ 	.dword	_ZN39_INTERNAL_d1ac3fe5_4_k_cu_5879c257_36494cute7productE
	.align		8
        /*0060*/ 	.dword	_ZN39_INTERNAL_d1ac3fe5_4_k_cu_5879c257_36494cute1_E
	.align		8
        /*0068*/ 	.dword	$str$22
	.align		8
        /*0070*/ 	.dword	$str$23


//--------------------- .text._ZN7cutlass13device_kernelINS_4gemm6kernel13GemmUniversalIN4cute5tupleIJiiiiEEENS1_10collective13CollectiveMmaINS1_34MainloopSm90TmaGmmaWarpSpecializedILi9ENS5_IJNS4_1CILi2EEENSA_ILi1EEESC_EEENS1_35KernelTmaWarpSpecializedCooperativeEEENS5_IJNSA_ILi384EEESG_NSA_ILi32EEEEEEaNS5_IJlSC_lEEEaSJ_NS4_8TiledMMAINS4_8MMA_AtomIJNS4_4SM904GMMA27MMA_64x192x32_S32S8S8_SS_TNEEEENS4_6LayoutISD_NS5_IJSC_NSA_ILi0EEESR_EEEEENS5_IJNS4_10UnderscoreESU_SU_EEEEENS4_13SM90_TMA_LOADENS4_14ComposedLayoutINS4_7SwizzleILi1ELi4ELi3EEENS4_18smem_ptr_flag_bitsILi8EEENSQ_INS5_IJNSA_ILi8EEESH_EEENS5_IJSH_SC_EEEEEEEvNS4_8identityENS4_23SM90_TMA_LOAD_MULTICASTES17_vS18_EENS_8epilogue10collective6detail29Sm90TmaWarpSpecializedAdapterINS1C_15DefaultEpilogueIaSJ_SJ_NS1B_6thread17LinearCombinationIaLi1EiiLNS1G_9ScaleType4KindE0ELNS_15FloatRoundStyleE2EaEENS1_15EpilogueDefaultEEEEEvvEEEEvNT_6ParamsE --------------------------
	.section	.text._ZN7cutlass13device_kernelINS_4gemm6kernel13GemmUniversalIN4cute5tupleIJiiiiEEENS1_10collective13CollectiveMmaINS1_34MainloopSm90TmaGmmaWarpSpecializedILi9ENS5_IJNS4_1CILi2EEENSA_ILi1EEESC_EEENS1_35KernelTmaWarpSpecializedCooperativeEEENS5_IJNSA_ILi384EEESG_NSA_ILi32EEEEEEaNS5_IJlSC_lEEEaSJ_NS4_8TiledMMAINS4_8MMA_AtomIJNS4_4SM904GMMA27MMA_64x192x32_S32S8S8_SS_TNEEEENS4_6LayoutISD_NS5_IJSC_NSA_ILi0EEESR_EEEEENS5_IJNS4_10UnderscoreESU_SU_EEEEENS4_13SM90_TMA_LOADENS4_14ComposedLayoutINS4_7SwizzleILi1ELi4ELi3EEENS4_18smem_ptr_flag_bitsILi8EEENSQ_INS5_IJNSA_ILi8EEESH_EEENS5_IJSH_SC_EEEEEEEvNS4_8identityENS4_23SM90_TMA_LOAD_MULTICASTES17_vS18_EENS_8epilogue10collective6detail29Sm90TmaWarpSpecializedAdapterINS1C_15DefaultEpilogueIaSJ_SJ_NS1B_6thread17LinearCombinationIaLi1EiiLNS1G_9ScaleType4KindE0ELNS_15FloatRoundStyleE2EaEENS1_15EpilogueDefaultEEEEEvvEEEEvNT_6ParamsE,"ax",@progbits
	.align	128
.text._ZN7cutlass13device_kernelINS_4gemm6kernel13GemmUniversalIN4cute5tupleIJiiiiEEENS1_10collective13CollectiveMmaINS1_34MainloopSm90TmaGmmaWarpSpecializedILi9ENS5_IJNS4_1CILi2EEENSA_ILi1EEESC_EEENS1_35KernelTmaWarpSpecializedCooperativeEEENS5_IJNSA_ILi384EEESG_NSA_ILi32EEEEEEaNS5_IJlSC_lEEEaSJ_NS4_8TiledMMAINS4_8MMA_AtomIJNS4_4SM904GMMA27MMA_64x192x32_S32S8S8_SS_TNEEEENS4_6LayoutISD_NS5_IJSC_NSA_ILi0EEESR_EEEEENS5_IJNS4_10UnderscoreESU_SU_EEEEENS4_13SM90_TMA_LOADENS4_14ComposedLayoutINS4_7SwizzleILi1ELi4ELi3EEENS4_18smem_ptr_flag_bitsILi8EEENSQ_INS5_IJNSA_ILi8EEESH_EEENS5_IJSH_SC_EEEEEEEvNS4_8identityENS4_23SM90_TMA_LOAD_MULTICASTES17_vS18_EENS_8epilogue10collective6detail29Sm90TmaWarpSpecializedAdapterINS1C_15DefaultEpilogueIaSJ_SJ_NS1B_6thread17LinearCombinationIaLi1EiiLNS1G_9ScaleType4KindE0ELNS_15FloatRoundStyleE2EaEENS1_15EpilogueDefaultEEEEEvvEEEEvNT_6ParamsE:
        .type           _ZN7cutlass13device_kernelINS_4gemm6kernel13GemmUniversalIN4cute5tupleIJiiiiEEENS1_10collective13CollectiveMmaINS1_34MainloopSm90TmaGmmaWarpSpecializedILi9ENS5_IJNS4_1CILi2EEENSA_ILi1EEESC_EEENS1_35KernelTmaWarpSpecializedCooperativeEEENS5_IJNSA_ILi384EEESG_NSA_ILi32EEEEEEaNS5_IJlSC_lEEEaSJ_NS4_8TiledMMAINS4_8MMA_AtomIJNS4_4SM904GMMA27MMA_64x192x32_S32S8S8_SS_TNEEEENS4_6LayoutISD_NS5_IJSC_NSA_ILi0EEESR_EEEEENS5_IJNS4_10UnderscoreESU_SU_EEEEENS4_13SM90_TMA_LOADENS4_14ComposedLayoutINS4_7SwizzleILi1ELi4ELi3EEENS4_18smem_ptr_flag_bitsILi8EEENSQ_INS5_IJNSA_ILi8EEESH_EEENS5_IJSH_SC_EEEEEEEvNS4_8identityENS4_23SM90_TMA_LOAD_MULTICASTES17_vS18_EENS_8epilogue10collective6detail29Sm90TmaWarpSpecializedAdapterINS1C_15DefaultEpilogueIaSJ_SJ_NS1B_6thread17LinearCombinationIaLi1EiiLNS1G_9ScaleType4KindE0ELNS_15FloatRoundStyleE2EaEENS1_15EpilogueDefaultEEEEEvvEEEEvNT_6ParamsE,@function
        .size           _ZN7cutlass13device_kernelINS_4gemm6kernel13GemmUniversalIN4cute5tupleIJiiiiEEENS1_10collective13CollectiveMmaINS1_34MainloopSm90TmaGmmaWarpSpecializedILi9ENS5_IJNS4_1CILi2EEENSA_ILi1EEESC_EEENS1_35KernelTmaWarpSpecializedCooperativeEEENS5_IJNSA_ILi384EEESG_NSA_ILi32EEEEEEaNS5_IJlSC_lEEEaSJ_NS4_8TiledMMAINS4_8MMA_AtomIJNS4_4SM904GMMA27MMA_64x192x32_S32S8S8_SS_TNEEEENS4_6LayoutISD_NS5_IJSC_NSA_ILi0EEESR_EEEEENS5_IJNS4_10UnderscoreESU_SU_EEEEENS4_13SM90_TMA_LOADENS4_14ComposedLayoutINS4_7SwizzleILi1ELi4ELi3EEENS4_18smem_ptr_flag_bitsILi8EEENSQ_INS5_IJNSA_ILi8EEESH_EEENS5_IJSH_SC_EEEEEEEvNS4_8identityENS4_23SM90_TMA_LOAD_MULTICASTES17_vS18_EENS_8epilogue10collective6detail29Sm90TmaWarpSpecializedAdapterINS1C_15DefaultEpilogueIaSJ_SJ_NS1B_6thread17LinearCombinationIaLi1EiiLNS1G_9ScaleType4KindE0ELNS_15FloatRoundStyleE2EaEENS1_15EpilogueDefaultEEEEEvvEEEEvNT_6ParamsE,(.L_x_1234 - _ZN7cutlass13device_kernelINS_4gemm6kernel13GemmUniversalIN4cute5tupleIJiiiiEEENS1_10collective13CollectiveMmaINS1_34MainloopSm90TmaGmmaWarpSpecializedILi9ENS5_IJNS4_1CILi2EEENSA_ILi1EEESC_EEENS1_35KernelTmaWarpSpecializedCooperativeEEENS5_IJNSA_ILi384EEESG_NSA_ILi32EEEEEEaNS5_IJlSC_lEEEaSJ_NS4_8TiledMMAINS4_8MMA_AtomIJNS4_4SM904GMMA27MMA_64x192x32_S32S8S8_SS_TNEEEENS4_6LayoutISD_NS5_IJSC_NSA_ILi0EEESR_EEEEENS5_IJNS4_10UnderscoreESU_SU_EEEEENS4_13SM90_TMA_LOADENS4_14ComposedLayoutINS4_7SwizzleILi1ELi4ELi3EEENS4_18smem_ptr_flag_bitsILi8EEENSQ_INS5_IJNSA_ILi8EEESH_EEENS5_IJSH_SC_EEEEEEEvNS4_8identityENS4_23SM90_TMA_LOAD_MULTICASTES17_vS18_EENS_8epilogue10collective6detail29Sm90TmaWarpSpecializedAdapterINS1C_15DefaultEpilogueIaSJ_SJ_NS1B_6thread17LinearCombinationIaLi1EiiLNS1G_9ScaleType4KindE0ELNS_15FloatRoundStyleE2EaEENS1_15EpilogueDefaultEEEEEvvEEEEvNT_6ParamsE)
        .other          _ZN7cutlass13device_kernelINS_4gemm6kernel13GemmUniversalIN4cute5tupleIJiiiiEEENS1_10collective13CollectiveMmaINS1_34MainloopSm90TmaGmmaWarpSpecializedILi9ENS5_IJNS4_1CILi2EEENSA_ILi1EEESC_EEENS1_35KernelTmaWarpSpecializedCooperativeEEENS5_IJNSA_ILi384EEESG_NSA_ILi32EEEEEEaNS5_IJlSC_lEEEaSJ_NS4_8TiledMMAINS4_8MMA_AtomIJNS4_4SM904GMMA27MMA_64x192x32_S32S8S8_SS_TNEEEENS4_6LayoutISD_NS5_IJSC_NSA_ILi0EEESR_EEEEENS5_IJNS4_10UnderscoreESU_SU_EEEEENS4_13SM90_TMA_LOADENS4_14ComposedLayoutINS4_7SwizzleILi1ELi4ELi3EEENS4_18smem_ptr_flag_bitsILi8EEENSQ_INS5_IJNSA_ILi8EEESH_EEENS5_IJSH_SC_EEEEEEEvNS4_8identityENS4_23SM90_TMA_LOAD_MULTICASTES17_vS18_EENS_8epilogue10collective6detail29Sm90TmaWarpSpecializedAdapterINS1C_15DefaultEpilogueIaSJ_SJ_NS1B_6thread17LinearCombinationIaLi1EiiLNS1G_9ScaleType4KindE0ELNS_15FloatRoundStyleE2EaEENS1_15EpilogueDefaultEEEEEvvEEEEvNT_6ParamsE,@"STO_CUDA_ENTRY STV_DEFAULT"
_ZN7cutlass13device_kernelINS_4gemm6kernel13GemmUniversalIN4cute5tupleIJiiiiEEENS1_10collective13CollectiveMmaINS1_34MainloopSm90TmaGmmaWarpSpecializedILi9ENS5_IJNS4_1CILi2EEENSA_ILi1EEESC_EEENS1_35KernelTmaWarpSpecializedCooperativeEEENS5_IJNSA_ILi384EEESG_NSA_ILi32EEEEEEaNS5_IJlSC_lEEEaSJ_NS4_8TiledMMAINS4_8MMA_AtomIJNS4_4SM904GMMA27MMA_64x192x32_S32S8S8_SS_TNEEEENS4_6LayoutISD_NS5_IJSC_NSA_ILi0EEESR_EEEEENS5_IJNS4_10UnderscoreESU_SU_EEEEENS4_13SM90_TMA_LOADENS4_14ComposedLayoutINS4_7SwizzleILi1ELi4ELi3EEENS4_18smem_ptr_flag_bitsILi8EEENSQ_INS5_IJNSA_ILi8EEESH_EEENS5_IJSH_SC_EEEEEEEvNS4_8identityENS4_23SM90_TMA_LOAD_MULTICASTES17_vS18_EENS_8epilogue10collective6detail29Sm90TmaWarpSpecializedAdapterINS1C_15DefaultEpilogueIaSJ_SJ_NS1B_6thread17LinearCombinationIaLi1EiiLNS1G_9ScaleType4KindE0ELNS_15FloatRoundStyleE2EaEENS1_15EpilogueDefaultEEEEEvvEEEEvNT_6ParamsE:
[----:B------:R-:W0:Y:S02]  /*0000*/  LDC R1, c[0x0][0x28] ;  /* 0x00000a00ff017b82 */ /* 0x000e240000000800 */
[----:B0-----:R-:W-:Y:S01]  /*0010*/  VIADD R1, R1, 0xfffff440 ;  /* 0xfffff44001017836 */ /* 0x001fe20000000000 */
[----:B------:R-:W0:Y:S01]  /*0020*/  S2R R4, SR_TID.X ;  /* 0x0000000000047919 */ /* 0x000e220000002100 */
[----:B------:R-:W-:Y:S01]  /*0030*/  ELECT P0, URZ, PT ;  /* 0x00000000003f782f */ /* 0x000fe20003800000 */
[----:B------:R-:W-:Y:S01]  /*0040*/  BSSY B0, `(.L_x_0) ;  /* 0x0000015000007945 */ /* 0x000fe20003800000 */
[--C-:B0-----:R-:W-:Y:S02]  /*0050*/  SHF.R.U32.HI R0, RZ, 0x5, R4.reuse ;  /* 0x00000005ff007819 */ /* 0x101fe40000011604 */
[----:B------:R-:W-:-:S03]  /*0060*/  SHF.R.U32.HI R2, RZ, 0x7, R4 ;  /* 0x00000007ff027819 */ /* 0x000fc60000011604 */
[----:B------:R-:W0:Y:S04]  /*0070*/  SHFL.IDX PT, R3, R0, RZ, 0x1f ;  /* 0x00001fff00037589 */ /* 0x000e2800000e0000 */
[----:B------:R-:W1:Y:S01]  /*0080*/  SHFL.IDX PT, R2, R2, RZ, 0x1f ;  /* 0x00001fff02027589 */ /* 0x000e6200000e0000 */
[----:B0-----:R-:W-:Y:S02]  /*0090*/  R2UR UR9, R3 ;  /* 0x00000000030972ca */ /* 0x001fe400000e0000 */
[----:B-1----:R-:W-:-:S11]  /*00a0*/  R2UR UR5, R2 ;  /* 0x00000000020572ca */ /* 0x002fd600000e0000 */
[----:B------:R-:W-:Y:S02]  /*00b0*/  USHF.R.S32.HI UR4, URZ, 0x1f, UR9 ;  /* 0x0000001f3f047899 */ /* 0x000fe40008011409 */
[----:B------:R-:W-:Y:S02]  /*00c0*/  ISETP.NE.OR P0, PT, RZ, UR9, !P0 ;  /* 0x00000009ff007c0c */ /* 0x000fe4000c705670 */
[----:B------:R-:W-:-:S04]  /*00d0*/  ULEA.HI UR4, UR4, UR9, URZ, 0x2 ;  /* 0x0000000904047291 */ /* 0x000fc8000f8f103f */
[----:B------:R-:W-:-:S04]  /*00e0*/  ULOP3.LUT UR4, UR4, 0xfffffffc, URZ, 0xc0, !UPT ;  /* 0xfffffffc04047892 */ /* 0x000fc8000f8ec03f */
[----:B------:R-:W-:-:S03]  /*00f0*/  UIADD3 UR9, UR9, -UR4, URZ ;  /* 0x8000000409097290 */ /* 0x000fc6000fffe03f */
[----:B------:R-:W-:Y:S09]  /*0100*/  @P0 BRA `(.L_x_1) ;  /* 0x0000000000200947 */ /* 0x000ff20003800000 */
[----:B------:R-:W-:Y:S02]  /*0110*/  ULDC.64 UR6, c[0x0][0x198] ;  /* 0x0000660000067ab9 */ /* 0x000fe40000000a00 */
[----:B------:R-:W-:Y:S02]  /*0120*/  UIADD3 UR10, UP0, UR6, 0xf0, URZ ;  /* 0x000000f0060a7890 */ /* 0x000fe4000ff1e03f */
[----:B------:R-:W-:Y:S02]  /*0130*/  UIADD3 UR6, UP1, UR6, 0x1f0, URZ ;  /* 0x000001f006067890 */ /* 0x000fe4000ff3e03f */
[----:B------:R-:W-:Y:S02]  /*0140*/  UIADD3.X UR11, URZ, UR7, URZ, UP0, !UPT ;  /* 0x000000073f0b7290 */ /* 0x000fe400087fe43f */
[----:B------:R-:W-:-:S07]  /*0150*/  UIADD3.X UR7, URZ, UR7, URZ, UP1, !UPT ;  /* 0x000000073f077290 */ /* 0x000fce0008ffe43f */
[----:B------:R0:W-:Y:S02]  /*0160*/  UTMACCTL.PF [UR10] ;  /* 0x000000000a0079b9 */ /* 0x0001e40008040000 */
[----:B------:R0:W-:Y:S02]  /*0170*/  UTMACCTL.PF [UR6] ;  /* 0x00000000060079b9 */ /* 0x0001e40008040000 */
[----:B0-----:R-:W-:Y:S01]  /*0180*/  NOP ;  /* 0x0000000000007918 */ /* 0x001fe20000000000 */
.L_x_1:
[----:B------:R-:W-:Y:S05]  /*0190*/  BSYNC B0 ;  /* 0x0000000000007941 */ /* 0x000fea0003800000 */
.L_x_0:
[----:B------:R-:W0:Y:S01]  /*01a0*/  SHFL.IDX PT, R2, R0, RZ, 0x1f ;  /* 0x00001fff00027589 */ /* 0x000e2200000e0000 */
[----:B------:R-:W-:Y:S01]  /*01b0*/  UISETP.NE.AND UP0, UPT, UR9, 0x3, UPT ;  /* 0x000000030900788c */ /* 0x000fe2000bf05270 */
[----:B------:R-:W-:Y:S01]  /*01c0*/  ISETP.NE.AND P1, PT, RZ, UR5, PT ;  /* 0x00000005ff007c0c */ /* 0x000fe2000bf25270 */
[----:B------:R-:W-:Y:S02]  /*01d0*/  UIADD3 UR16, UR5, -0x1, URZ ;  /* 0xffffffff05107890 */ /* 0x000fe4000fffe03f */
[----:B------:R-:W-:Y:S02]  /*01e0*/  UISETP.EQ.OR UP0, UPT, UR9, URZ, !UP0 ;  /* 0x0000003f0900728c */ /* 0x000fe4000c702670 */
[----:B------:R-:W-:Y:S02]  /*01f0*/  UISETP.GE.U32.AND UP1, UPT, UR16, 0x2, UPT ;  /* 0x000000021000788c */ /* 0x000fe4000bf26070 */
[----:B------:R-:W-:-:S04]  /*0200*/  UISETP.EQ.AND UP0, UPT, UR5, URZ, UP0 ;  /* 0x0000003f0500728c */ /* 0x000fc80008702270 */
[----:B------:R-:W-:-:S04]  /*0210*/  USEL UR40, URZ, 0x1, !UP0 ;  /* 0x000000013f287887 */ /* 0x000fc8000c000000 */
[----:B------:R-:W-:Y:S01]  /*0220*/  USEL UR40, UR40, 0x2, UP1 ;  /* 0x0000000228287887 */ /* 0x000fe20008800000 */
[----:B0-----:R-:W-:-:S13]  /*0230*/  ISETP.NE.AND P0, PT, R2, RZ, PT ;  /* 0x000000ff0200720c */ /* 0x001fda0003f05270 */
[----:B------:R-:W-:Y:S05]  /*0240*/  @P0 BRA `(.L_x_2) ;  /* 0x00000000008c0947 */ /* 0x000fea0003800000 */
[----:B------:R-:W-:Y:S01]  /*0250*/  ELECT P0, URZ, PT ;  /* 0x00000000003f782f */ /* 0x000fe20003800000 */
[----:B------:R-:W-:-:S12]  /*0260*/  BSSY B0, `(.L_x_2) ;  /* 0x0000021000007945 */ /* 0x000fd80003800000 */
[----:B------:R-:W-:Y:S05]  /*0270*/  @!P0 BRA `(.L_x_3) ;  /* 0x00000000007c8947 */ /* 0x000fea0003800000 */
[----:B------:R-:W0:Y:S01]  /*0280*/  S2UR UR8, SR_CgaCtaId ;  /* 0x00000000000879c3 */ /* 0x000e220000008800 */
[----:B------:R-:W-:Y:S01]  /*0290*/  UMOV UR4, 0x400 ;  /* 0x0000040000047882 */ /* 0x000fe20000000000 */
[----:B------:R-:W-:Y:S01]  /*02a0*/  UMOV UR5, 0x1 ;  /* 0x0000000100057882 */ /* 0x000fe20000000000 */
[----:B------:R-:W-:Y:S02]  /*02b0*/  UMOV UR6, 0x4 ;  /* 0x0000000400067882 */ /* 0x000fe40000000000 */
[----:B------:R-:W-:-:S04]  /*02c0*/  UIADD3 UR6, -UR6, 0x100000, URZ ;  /* 0x0010000006067890 */ /* 0x000fc8000fffe13f */
[----:B------:R-:W-:Y:S02]  /*02d0*/  USHF.L.U32 UR7, UR6, 0xb, URZ ;  /* 0x0000000b06077899 */ /* 0x000fe4000800063f */
[----:B------:R-:W-:Y:S02]  /*02e0*/  USHF.L.U32 UR6, UR6, 0x1, URZ ;  /* 0x0000000106067899 */ /* 0x000fe4000800063f */
[----:B0-----:R-:W-:Y:S02]  /*02f0*/  ULEA UR8, UR8, UR4, 0x18 ;  /* 0x0000000408087291 */ /* 0x001fe4000f8ec03f */
[----:B------:R-:W-:-:S04]  /*0300*/  UIADD3 UR4, -UR5, 0x100000, URZ ;  /* 0x0010000005047890 */ /* 0x000fc8000fffe13f */
[----:B------:R-:W-:Y:S02]  /*0310*/  USHF.L.U32 UR5, UR4, 0xb, URZ ;  /* 0x0000000b04057899 */ /* 0x000fe4000800063f */
[----:B------:R-:W-:Y:S01]  /*0320*/  USHF.L.U32 UR4, UR4, 0x1, URZ ;  /* 0x0000000104047899 */ /* 0x000fe2000800063f */
[----:B------:R-:W0:Y:S11]  /*0330*/  FENCE.VIEW.ASYNC.S ;  /* 0x00000000000073c6 */ /* 0x000e360000000000 */
[----:B0-----:R0:W1:Y:S01]  /*0340*/  SYNCS.EXCH.64 URZ, [UR8], UR4 ;  /* 0x00000004083f75b2 */ /* 0x0010620008000100 */
[----:B------:R0:W2:Y:S01]  /*0350*/  SYNCS.EXCH.64 URZ, [UR8+0x48], UR6 ;  /* 0x00004806083f75b2 */ /* 0x0000a20008000100 */
[----:B------:R0:W3:Y:S01]  /*0360*/  SYNCS.EXCH.64 URZ, [UR8+0x8], UR4 ;  /* 0x00000804083f75b2 */ /* 0x0000e20008000100 */
[----:B------:R0:W4:Y:S01]  /*0370*/  SYNCS.EXCH.64 URZ, [UR8+0x50], UR6 ;  /* 0x00005006083f75b2 */ /* 0x0001220008000100 */
[----:B------:R0:W0:Y:S01]  /*0380*/  SYNCS.EXCH.64 URZ, [UR8+0x10], UR4 ;  /* 0x00001004083f75b2 */ /* 0x0000220008000100 */
        /* <DEDUP_REMOVED lines=13> */
[----:B------:R-:W-:Y:S01]  /*0460*/  NOP ;  /* 0x0000000000007918 */ /* 0x000fe20000000000 */
.L_x_3:
[----:B0-----:R-:W-:Y:S05]  /*0470*/  BSYNC B0 ;  /* 0x0000000000007941 */ /* 0x001fea0003800000 */
.L_x_2:
[----:B------:R-:W0:Y:S01]  /*0480*/  S2UR UR13, SR_CTAID.X ;  /* 0x00000000000d79c3 */ /* 0x000e220000002500 */
[----:B------:R-:W-:Y:S01]  /*0490*/  SHF.R.S32.HI R3, RZ, 0x1f, R4 ;  /* 0x0000001fff037819 */ /* 0x000fe20000011404 */
[----:B------:R5:W1:Y:S01]  /*04a0*/  SHFL.IDX PT, R6, R0, RZ, 0x1f ;  /* 0x00001fff00067589 */ /* 0x000a6200000e0000 */
[----:B------:R-:W-:Y:S01]  /*04b0*/  ULDC UR4, c[0x0][0x150] ;  /* 0x0000540000047ab9 */ /* 0x000fe20000000800 */
[----:B------:R-:W-:Y:S02]  /*04c0*/  ELECT P0, URZ, PT ;  /* 0x00000000003f782f */ /* 0x000fe40003800000 */
[----:B------:R-:W-:Y:S01]  /*04d0*/  LEA.HI R3, R3, R4, RZ, 0x7 ;  /* 0x0000000403037211 */ /* 0x000fe200078f38ff */
[----:B------:R-:W-:Y:S01]  /*04e0*/  ULDC UR5, c[0x0][0x154] ;  /* 0x0000550000057ab9 */ /* 0x000fe20000000800 */
[----:B------:R-:W-:Y:S01]  /*04f0*/  SHF.R.S32.HI R7, RZ, 0x1f, R2 ;  /* 0x0000001fff077819 */ /* 0x000fe20000011402 */
[----:B------:R-:W2:Y:S01]  /*0500*/  S2UR UR10, SR_CTAID.Y ;  /* 0x00000000000a79c3 */ /* 0x000ea20000002600 */
[----:B------:R-:W-:Y:S01]  /*0510*/  LOP3.LUT R3, R3, 0xffffff80, RZ, 0xc0, !PT ;  /* 0xffffff8003037812 */ /* 0x000fe200078ec0ff */
[----:B------:R-:W-:Y:S01]  /*0520*/  ULDC UR8, c[0x0][0x144] ;  /* 0x0000510000087ab9 */ /* 0x000fe20000000800 */
[----:B------:R-:W-:Y:S01]  /*0530*/  LEA.HI R7, R7, R2, RZ, 0x2 ;  /* 0x0000000207077211 */ /* 0x000fe200078f10ff */
[----:B------:R-:W-:Y:S01]  /*0540*/  NOP ;  /* 0x0000000000007918 */ /* 0x000fe20000000000 */
[----:B------:R-:W-:Y:S01]  /*0550*/  NOP ;  /* 0x0000000000007918 */ /* 0x000fe20000000000 */
[----:B------:R-:W-:Y:S01]  /*0560*/  IMAD.IADD R3, R4, 0x1, -R3 ;  /* 0x0000000104037824 */ /* 0x000fe200078e0a03 */
[----:B------:R-:W-:Y:S01]  /*0570*/  LOP3.LUT R7, R7, 0x3ffffffc, RZ, 0xc0, !PT ;  /* 0x3ffffffc07077812 */ /* 0x000fe200078ec0ff */
[----:B------:R-:W-:Y:S01]  /*0580*/  ULDC UR11, c[0x0][0x148] ;  /* 0x00005200000b7ab9 */ /* 0x000fe20000000800 */
[----:B------:R-:W-:-:S02]  /*0590*/  IMAD.MOV.U32 R19, RZ, RZ, 0x1 ;  /* 0x00000001ff137424 */ /* 0x000fc400078e00ff */
[----:B------:R-:W-:Y:S01]  /*05a0*/  SHF.R.S32.HI R4, RZ, 0x1f, R3 ;  /* 0x0000001fff047819 */ /* 0x000fe20000011403 */
[----:B------:R-:W-:-:S03]  /*05b0*/  IMAD.IADD R2, R2, 0x1, -R7 ;  /* 0x0000000102027824 */ /* 0x000fc600078e0a07 */
[----:B------:R-:W-:Y:S02]  /*05c0*/  LEA.HI R4, R4, R3, RZ, 0x3 ;  /* 0x0000000304047211 */ /* 0x000fe400078f18ff */
[----:B0-----:R-:W-:Y:S02]  /*05d0*/  I2FP.F32.U32 R5, UR13 ;  /* 0x0000000d00057c45 */ /* 0x001fe40008201000 */
[--C-:B-----5:R-:W-:Y:S02]  /*05e0*/  SHF.R.S32.HI R0, RZ, 0x3, R4.reuse ;  /* 0x00000003ff007819 */ /* 0x120fe40000011404 */
[----:B-1----:R-:W-:Y:S01]  /*05f0*/  ISETP.NE.OR P0, PT, R6, RZ, !P0 ;  /* 0x000000ff0600720c */ /* 0x002fe20004705670 */
[----:B------:R-:W-:Y:S01]  /*0600*/  FMUL R8, R5, UR4 ;  /* 0x0000000405087c20 */ /* 0x000fe20008400000 */
[----:B------:R-:W-:-:S04]  /*0610*/  SHF.R.S32.HI R5, RZ, 0x1f, R4 ;  /* 0x0000001fff057819 */ /* 0x000fc80000011404 */
[----:B------:R-:W-:Y:S01]  /*0620*/  LEA.HI R5, R5, R0, RZ, 0x2 ;  /* 0x0000000005057211 */ /* 0x000fe200078f10ff */
[----:B------:R-:W0:Y:S03]  /*0630*/  F2I.U32.TRUNC.NTZ R8, R8 ;  /* 0x0000000800087305 */ /* 0x000e26000020f000 */
[----:B------:R-:W-:-:S03]  /*0640*/  LOP3.LUT R5, R5, 0xfffffffc, RZ, 0xc0, !PT ;  /* 0xfffffffc05057812 */ /* 0x000fc600078ec0ff */
[----:B------:R-:W-:Y:S01]  /*0650*/  VOTEU.ALL UP0, P0 ;  /* 0x00000000003f7886 */ /* 0x000fe20000000000 */
[----:B------:R-:W-:Y:S01]  /*0660*/  VOTEU.ALL UP1, P0 ;  /* 0x00000000003f7886 */ /* 0x000fe20000020000 */
[----:B------:R-:W-:Y:S01]  /*0670*/  IMAD.IADD R5, R0, 0x1, -R5 ;  /* 0x0000000100057824 */ /* 0x000fe200078e0a05 */
[----:B--2---:R-:W-:Y:S02]  /*0680*/  I2FP.F32.U32 R0, UR10 ;  /* 0x0000000a00007c45 */ /* 0x004fe40008201000 */
[----:B------:R-:W1:Y:S01]  /*0690*/  @!UP0 S2UR UR7, SR_CgaCtaId ;  /* 0x00000000000789c3 */ /* 0x000e620000008800 */
[----:B------:R-:W-:Y:S01]  /*06a0*/  IMAD R2, R2, 0x4, R5 ;  /* 0x0000000402027824 */ /* 0x000fe200078e0205 */
[----:B------:R-:W-:Y:S01]  /*06b0*/  @!UP0 UMOV UR6, 0x400 ;  /* 0x0000040000068882 */ /* 0x000fe20000000000 */
[----:B------:R-:W-:Y:S01]  /*06c0*/  FMUL R4, R0, UR5 ;  /* 0x0000000500047c20 */ /* 0x000fe20008400000 */
[----:B0-----:R-:W-:Y:S02]  /*06d0*/  R2UR UR4, R8 ;  /* 0x00000000080472ca */ /* 0x001fe400000e0000 */
[----:B------:R-:W-:-:S03]  /*06e0*/  LEA.HI R0, R2, R2, RZ, 0x1 ;  /* 0x0000000202007211 */ /* 0x000fc600078f08ff */
[----:B------:R-:W0:Y:S01]  /*06f0*/  F2I.U32.TRUNC.NTZ R4, R4 ;  /* 0x0000000400047305 */ /* 0x000e22000020f000 */
[----:B------:R-:W-:-:S05]  /*0700*/  LOP3.LUT R5, R0, 0xfffffffe, RZ, 0xc0, !PT ;  /* 0xfffffffe00057812 */ /* 0x000fca00078ec0ff */
[----:B------:R-:W-:Y:S02]  /*0710*/  IMAD.IADD R5, R2, 0x1, -R5 ;  /* 0x0000000102057824 */ /* 0x000fe400078e0a05 */
[----:B------:R-:W-:-:S04]  /*0720*/  UIADD3 UR4, -UR4, URZ, URZ ;  /* 0x0000003f04047290 */ /* 0x000fc8000fffe13f */
[----:B------:R-:W-:Y:S01]  /*0730*/  UIMAD UR8, UR8, UR4, UR13 ;  /* 0x00000004080872a4 */ /* 0x000fe2000f8e020d */
[----:B0-----:R-:W-:Y:S02]  /*0740*/  R2UR UR12, R4 ;  /* 0x00000000040c72ca */ /* 0x001fe400000e0000 */
[----:B------:R-:W-:Y:S01]  /*0750*/  UMOV UR4, 0x20 ;  /* 0x0000002000047882 */ /* 0x000fe20000000000 */
[----:B------:R-:W0:Y:S02]  /*0760*/  LDC R4, c[0x0][0x140] ;  /* 0x00005000ff047b82 */ /* 0x000e240000000800 */
[----:B------:R-:W-:Y:S01]  /*0770*/  ISETP.NE.AND P3, PT, R5, UR8, PT ;  /* 0x0000000805007c0c */ /* 0x000fe2000bf65270 */
[----:B------:R-:W-:Y:S01]  /*0780*/  IMAD.SHL.U32 R5, R2, 0x4, RZ ;  /* 0x0000000402057824 */ /* 0x000fe200078e00ff */
[----:B------:R-:W-:-:S04]  /*0790*/  @!UP0 UIADD3 UR4, -UR4, 0x100000, URZ ;  /* 0x0010000004048890 */ /* 0x000fc8000fffe13f */
[----:B------:R-:W-:Y:S02]  /*07a0*/  @!UP0 USHF.L.U32 UR5, UR4, 0xb, URZ ;  /* 0x0000000b04058899 */ /* 0x000fe4000800063f */
[----:B------:R-:W-:Y:S02]  /*07b0*/  @!UP0 USHF.L.U32 UR4, UR4, 0x1, URZ ;  /* 0x0000000104048899 */ /* 0x000fe4000800063f */
[----:B-1----:R-:W-:Y:S01]  /*07c0*/  @!UP0 ULEA UR6, UR7, UR6, 0x18 ;  /* 0x0000000607068291 */ /* 0x002fe2000f8ec03f */
[----:B------:R-:W-:Y:S01]  /*07d0*/  LOP3.LUT R9, R2, 0xc, R5, 0x78, !PT ;  /* 0x0000000c02097812 */ /* 0x000fe200078e7805 */
[----:B------:R-:W-:Y:S01]  /*07e0*/  VOTEU.ALL UP0, P0 ;  /* 0x00000000003f7886 */ /* 0x000fe20000000000 */
[----:B------:R-:W-:Y:S01]  /*07f0*/  LOP3.LUT P0, RZ, R3, 0x7, RZ, 0xc0, !PT ;  /* 0x0000000703ff7812 */ /* 0x000fe2000780c0ff */
[----:B------:R-:W-:Y:S02]  /*0800*/  UIADD3 UR12, -UR12, URZ, URZ ;  /* 0x0000003f0c0c7290 */ /* 0x000fe4000fffe13f */
[----:B------:R1:W-:Y:S01]  /*0810*/  STL [R1+0x600], R9 ;  /* 0x0006000901007387 */ /* 0x0003e20000100800 */
[----:B------:R-:W-:-:S02]  /*0820*/  ISETP.LT.U32.AND P0, PT, R9, 0x2, !P0 ;  /* 0x000000020900780c */ /* 0x000fc40004701070 */
[----:B------:R-:W-:Y:S01]  /*0830*/  @P3 LEA.HI R0, R9, R9, RZ, 0x1 ;  /* 0x0000000909003211 */ /* 0x000fe200078f08ff */
[----:B------:R-:W2:Y:S02]  /*0840*/  FENCE.VIEW.ASYNC.S ;  /* 0x00000000000073c6 */ /* 0x000ea40000000000 */
[----:B--2---:R-:W2:Y:S01]  /*0850*/  @!UP0 SYNCS.EXCH.64 URZ, [UR6+0xa0], UR4 ;  /* 0x0000a004063f85b2 */ /* 0x004ea20008000100 */
[----:B------:R-:W-:Y:S02]  /*0860*/  @P3 SHF.R.S32.HI R0, RZ, 0x1, R0 ;  /* 0x00000001ff003819 */ /* 0x000fe40000011400 */
[----:B0-----:R-:W-:Y:S01]  /*0870*/  ISETP.EQ.U32.AND P2, PT, R4, 0x1, PT ;  /* 0x000000010400780c */ /* 0x001fe20003f42070 */
[----:B------:R0:W1:Y:S01]  /*0880*/  @!UP1 SYNCS.EXCH.64 URZ, [UR6+0xa8], UR4 ;  /* 0x0000a804063f95b2 */ /* 0x0000620008000100 */
[----:B------:R-:W-:Y:S01]  /*0890*/  NOP ;  /* 0x0000000000007918 */ /* 0x000fe20000000000 */
[----:B0-----:R-:W-:-:S06]  /*08a0*/  UIMAD UR4, UR11, UR12, UR10 ;  /* 0x0000000c0b0472a4 */ /* 0x001fcc000f8e020a */
[----:B------:R-:W-:Y:S02]  /*08b0*/  @P3 ISETP.NE.AND P4, PT, R0, UR4, PT ;  /* 0x0000000400003c0c */ /* 0x000fe4000bf85270 */
[----:B------:R-:W-:Y:S02]  /*08c0*/  SEL R0, RZ, 0x1, !P0 ;  /* 0x00000001ff007807 */ /* 0x000fe40004000000 */
[----:B------:R-:W-:-:S04]  /*08d0*/  @P3 SEL R19, RZ, 0x1, P4 ;  /* 0x00000001ff133807 */ /* 0x000fc80002000000 */
[----:B------:R-:W-:Y:S01]  /*08e0*/  LOP3.LUT R19, R19, R0, RZ, 0xc0, !PT ;  /* 0x0000000013137212 */ /* 0x000fe200078ec0ff */
[----:B--2---:R-:W-:Y:S06]  /*08f0*/  @!P2 BRA `(.L_x_4) ;  /* 0x000000000008a947 */ /* 0x004fec0003800000 */
[----:B-1-34-:R-:W-:Y:S01]  /*0900*/  UCGABAR_ARV ;  /* 0x00000000000079c7 */ /* 0x01afe20008000000 */
[----:B------:R-:W-:Y:S05]  /*0910*/  BRA `(.L_x_5) ;  /* 0x0000000000047947 */ /* 0x000fea0003800000 */
.L_x_4:
[----:B-1-34-:R-:W-:Y:S01]  /*0920*/  NOP ;  /* 0x0000000000007918 */ /* 0x01afe20000000000 */
.L_x_5:
[----:B------:R-:W-:Y:S01]  /*0930*/  ULDC UR4, c[0x0][0x65c] ;  /* 0x0001970000047ab9 */ /* 0x000fe20000000800 */
[----:B------:R-:W-:Y:S01]  /*0940*/  UMOV UR5, URZ ;  /* 0x0000003f00057c82 */ /* 0x000fe20008000000 */
[----:B------:R-:W-:-:S03]  /*0950*/  UISETP.NE.AND UP0, UPT, UR4, 0x1, UPT ;  /* 0x000000010400788c */ /* 0x000fc6000bf05270 */
[----:B------:R-:W-:Y:S01]  /*0960*/  UMOV UR4, UR13 ;  /* 0x0000000d00047c82 */ /* 0x000fe20008000000 */
[----:B------:R-:W-:Y:S02]  /*0970*/  UP2UR UR47, UPR, URZ, 0x1 ;  /* 0x000000013f2f7883 */ /* 0x000fe40008000000 */
[----:B------:R-:W-:Y:S02]  /*0980*/  PLOP3.LUT P0, PT, PT, PT, UP0, 0x80, 0x0 ;  /* 0x000000000000781c */ /* 0x000fe40003f0f008 */
[----:B------:R-:W-:Y:S02]  /*0990*/  PLOP3.LUT P3, PT, PT, PT, UP0, 0x80, 0x0 ;  /* 0x000000000000781c */ /* 0x000fe40003f6f008 */
[----:B------:R-:W-:Y:S01]  /*09a0*/  PLOP3.LUT P5, PT, PT, PT, UP0, 0x80, 0x0 ;  /* 0x000000000000781c */ /* 0x000fe20003faf008 */
[----:B------:R-:W-:Y:S01]  /*09b0*/  @UP0 ULDC UR14, c[0x0][0x10] ;  /* 0x00000400000e0ab9 */ /* 0x000fe20000000800 */
[----:B------:R-:W-:Y:S01]  /*09c0*/  @UP0 UMOV UR6, UR10 ;  /* 0x0000000a00060c82 */ /* 0x000fe20008000000 */
[----:B------:R-:W-:Y:S01]  /*09d0*/  @UP0 UMOV UR7, URZ ;  /* 0x0000003f00070c82 */ /* 0x000fe20008000000 */
[----:B------:R-:W-:Y:S01]  /*09e0*/  PLOP3.LUT P4, PT, PT, PT, UP0, 0x80, 0x0 ;  /* 0x000000000000781c */ /* 0x000fe20003f8f008 */
[----:B------:R-:W-:-:S03]  /*09f0*/  @UP0 UIMAD.WIDE.U32 UR14, UR13, UR14, UR6 ;  /* 0x0000000e0d0e02a5 */ /* 0x000fc6000f8e0006 */
[----:B------:R-:W-:Y:S01]  /*0a00*/  @!UP0 ULDC UR7, c[0x0][0xc] ;  /* 0x0000030000078ab9 */ /* 0x000fe20000000800 */
[----:B------:R-:W-:Y:S01]  /*0a10*/  @UP0 UMOV UR6, URZ ;  /* 0x0000003f00060c82 */ /* 0x000fe20008000000 */
[----:B------:R-:W-:Y:S01]  /*0a20*/  @!UP0 UIMAD.WIDE.U32 UR4, UR10, UR7, UR4 ;  /* 0x000000070a0482a5 */ /* 0x000fe2000f8e0004 */
[----:B------:R-:W-:Y:S01]  /*0a30*/  IMAD.U32 R2, RZ, RZ, UR14 ;  /* 0x0000000eff027e24 */ /* 0x000fe2000f8e00ff */
[----:B------:R-:W-:Y:S02]  /*0a40*/  @UP0 UIADD3 UR6, UR15, UR6, URZ ;  /* 0x000000060f060290 */ /* 0x000fe4000fffe03f */
[----:B------:R-:W-:Y:S02]  /*0a50*/  IMAD.U32 R3, RZ, RZ, UR15 ;  /* 0x0000000fff037e24 */ /* 0x000fe4000f8e00ff */
[----:B------:R-:W-:Y:S02]  /*0a60*/  @P0 IMAD.MOV.U32 R7, RZ, RZ, R2 ;  /* 0x000000ffff070224 */ /* 0x000fe400078e0002 */
[----:B------:R-:W-:-:S02]  /*0a70*/  IMAD.U32 R5, RZ, RZ, UR5 ;  /* 0x00000005ff057e24 */ /* 0x000fc4000f8e00ff */
[----:B------:R-:W-:Y:S02]  /*0a80*/  IMAD.U32 R2, RZ, RZ, UR4 ;  /* 0x00000004ff027e24 */ /* 0x000fe4000f8e00ff */
[----:B------:R-:W-:Y:S02]  /*0a90*/  @P3 IMAD.U32 R6, RZ, RZ, UR6 ;  /* 0x00000006ff063e24 */ /* 0x000fe4000f8e00ff */
[----:B------:R-:W-:Y:S02]  /*0aa0*/  @!P5 IMAD.MOV.U32 R6, RZ, RZ, R5 ;  /* 0x000000ffff06d224 */ /* 0x000fe400078e0005 */
[----:B------:R-:W-:Y:S02]  /*0ab0*/  @!P4 IMAD.MOV.U32 R7, RZ, RZ, R2 ;  /* 0x000000ffff07c224 */ /* 0x000fe400078e0002 */
[----:B------:R-:W-:Y:S01]  /*0ac0*/  IMAD.U32 R3, RZ, RZ, UR5 ;  /* 0x00000005ff037e24 */ /* 0x000fe2000f8e00ff */
[----:B------:R0:W-:Y:S01]  /*0ad0*/  STL [R1+0x604], R6 ;  /* 0x0006040601007387 */ /* 0x0001e20000100800 */
[----:B------:R-:W-:-:S03]  /*0ae0*/  IMAD.U32 R4, RZ, RZ, UR4 ;  /* 0x00000004ff047e24 */ /* 0x000fc6000f8e00ff */
[----:B------:R0:W-:Y:S01]  /*0af0*/  STL [R1+0x608], R7 ;  /* 0x0006080701007387 */ /* 0x0001e20000100800 */
[----:B------:R-:W-:Y:S05]  /*0b00*/  @!P2 BRA `(.L_x_6) ;  /* 0x00000000000ca947 */ /* 0x000fea0003800000 */
[----:B------:R-:W-:Y:S01]  /*0b10*/  UCGABAR_WAIT ;  /* 0x0000000000007dc7 */ /* 0x000fe20008000000 */
[----:B------:R-:W-:Y:S01]  /*0b20*/  CCTL.IVALL ;  /* 0x00000000ff00798f */ /* 0x000fe20002000000 */
[----:B------:R-:W-:Y:S05]  /*0b30*/  BRA `(.L_x_7) ;  /* 0x0000000000047947 */ /* 0x000fea0003800000 */
.L_x_6:
[----:B------:R-:W-:Y:S06]  /*0b40*/  BAR.SYNC.DEFER_BLOCKING 0x0 ;  /* 0x0000000000007b1d */ /* 0x000fec0000010000 */
.L_x_7:
[----:B------:R-:W-:Y:S05]  /*0b50*/  @!P1 BRA `(.L_x_8) ;  /* 0x000002ac005c9947 */ /* 0x000fea0003800000 */
[----:B------:R-:W-:-:S06]  /*0b60*/  UISETP.GT.U32.AND UP0, UPT, UR16, 0x1, UPT ;  /* 0x000000011000788c */ /* 0x000fcc000bf04070 */
[----:B------:R-:W-:-:S13]  /*0b70*/  PLOP3.LUT P0, PT, PT, PT, UP0, 0x80, 0x0 ;  /* 0x000000000000781c */ /* 0x000fda0003f0f008 */
[----:B------:R-:W-:Y:S05]  /*0b80*/  @P0 EXIT ;  /* 0x000000000000094d */ /* 0x000fea0003800000 */
[----:B------:R-:W-:Y:S01]  /*0b90*/  ULDC.64 UR4, c[0x0][0x650] ;  /* 0x0001940000047ab9 */ /* 0x000fe20000000a00 */
[----:B------:R-:W-:Y:S01]  /*0ba0*/  UMOV UR41, 0xffffffff ;  /* 0xffffffff00297882 */ /* 0x000fe20000000000 */
[----:B------:R-:W-:Y:S01]  /*0bb0*/  ISETP.GE.U32.AND P0, PT, R7, UR4, PT ;  /* 0x0000000407007c0c */ /* 0x000fe2000bf06070 */
[----:B------:R-:W-:Y:S01]  /*0bc0*/  UMOV UR42, 0xffffffff ;  /* 0xffffffff002a7882 */ /* 0x000fe20000000000 */
[----:B------:R-:W-:Y:S01]  /*0bd0*/  UMOV UR43, 0xffffffff ;  /* 0xffffffff002b7882 */ /* 0x000fe20000000000 */
[----:B------:R-:W-:Y:S02]  /*0be0*/  PRMT R0, RZ, 0x7610, R0 ;  /* 0x00007610ff007816 */ /* 0x000fe40000000000 */
[----:B------:R-:W-:-:S13]  /*0bf0*/  ISETP.GE.U32.AND.EX P0, PT, R6, UR5, PT, P0 ;  /* 0x0000000506007c0c */ /* 0x000fda000bf06100 */
[----:B------:R-:W-:Y:S05]  /*0c00*/  @P0 BRA `(.L_x_9) ;  /* 0x0000000400480947 */ /* 0x000fea0003800000 */
[----:B------:R-:W-:Y:S01]  /*0c10*/  ULDC.64 UR16, c[0x0][0x628] ;  /* 0x00018a0000107ab9 */ /* 0x000fe20000000a00 */
[C---:B------:R-:W-:Y:S01]  /*0c20*/  R2UR UR19, R7.reuse ;  /* 0x00000000071372ca */ /* 0x040fe200000e0000 */
[----:B------:R-:W-:Y:S01]  /*0c30*/  ULDC UR18, c[0x0][0x630] ;  /* 0x00018c0000127ab9 */ /* 0x000fe20000000800 */
[----:B------:R-:W-:Y:S02]  /*0c40*/  ISETP.NE.U32.AND P0, PT, RZ, UR16, PT ;  /* 0x00000010ff007c0c */ /* 0x000fe4000bf05070 */
[----:B------:R-:W-:Y:S02]  /*0c50*/  R2UR UR4, R7 ;  /* 0x00000000070472ca */ /* 0x000fe400000e0000 */
[----:B------:R-:W-:Y:S02]  /*0c60*/  ISETP.NE.AND.EX P0, PT, RZ, UR17, PT, P0 ;  /* 0x00000011ff007c0c */ /* 0x000fe4000bf05300 */
[----:B------:R-:W-:-:S11]  /*0c70*/  R2UR UR5, R6 ;  /* 0x00000000060572ca */ /* 0x000fd600000e0000 */
[----:B------:R-:W-:Y:S05]  /*0c80*/  @!P0 BRA `(.L_x_10) ;  /* 0x0000000000308947 */ /* 0x000fea0003800000 */
[----:B------:R-:W-:Y:S01]  /*0c90*/  R2UR UR4, R7 ;  /* 0x00000000070472ca */ /* 0x000fe200000e0000 */
[----:B------:R-:W-:Y:S01]  /*0ca0*/  ULDC UR9, c[0x0][0x634] ;  /* 0x00018d0000097ab9 */ /* 0x000fe20000000800 */
[----:B------:R-:W-:-:S11]  /*0cb0*/  R2UR UR13, R6 ;  /* 0x00000000060d72ca */ /* 0x000fd600000e0000 */
[----:B------:R-:W-:-:S04]  /*0cc0*/  UIADD3 UR9, UP0, UR4, UR9, URZ ;  /* 0x0000000904097290 */ /* 0x000fc8000ff1e03f */
[----:B------:R-:W-:-:S04]  /*0cd0*/  UIADD3.X UR13, URZ, UR13, URZ, UP0, !UPT ;  /* 0x0000000d3f0d7290 */ /* 0x000fc800087fe43f */
[----:B------:R-:W-:-:S04]  /*0ce0*/  UIMAD.WIDE.U32 UR4, UR13, UR16, URZ ;  /* 0x000000100d0472a5 */ /* 0x000fc8000f8e003f */
[----:B------:R-:W-:Y:S02]  /*0cf0*/  UIMAD.WIDE.U32 UR6, UP0, UR9, UR17, UR4 ;  /* 0x00000011090672a5 */ /* 0x000fe4000f800004 */
[----:B------:R-:W-:Y:S02]  /*0d00*/  UIMAD.WIDE.U32 UR4, UR9, UR16, URZ ;  /* 0x00000010090472a5 */ /* 0x000fe4000f8e003f */
[----:B------:R-:W-:Y:S02]  /*0d10*/  UIADD3.X UR15, URZ, URZ, URZ, UP0, !UPT ;  /* 0x0000003f3f0f7290 */ /* 0x000fe400087fe43f */
[----:B------:R-:W-:Y:S01]  /*0d20*/  UIADD3 URZ, UP0, UR5, UR6, URZ ;  /* 0x00000006053f7290 */ /* 0x000fe2000ff1e03f */
[----:B------:R-:W-:-:S03]  /*0d30*/  UMOV UR14, UR7 ;  /* 0x00000007000e7c82 */ /* 0x000fc60008000000 */
[----:B------:R-:W-:-:S12]  /*0d40*/  UIMAD.WIDE.U32.X UR4, UR13, UR17, UR14, UP0 ;  /* 0x000000110d0472a5 */ /* 0x000fd800080e040e */
.L_x_10:
[----:B------:R-:W-:Y:S01]  /*0d50*/  USHF.R.U64 UR43, UR4, UR18, UR5 ;  /* 0x00000012042b7299 */ /* 0x000fe20008001205 */
[----:B------:R-:W-:Y:S01]  /*0d60*/  R2UR UR7, R6 ;  /* 0x00000000060772ca */ /* 0x000fe200000e0000 */
[----:B------:R-:W-:Y:S02]  /*0d70*/  USHF.R.U32.HI UR4, URZ, UR18, UR5 ;  /* 0x000000123f047299 */ /* 0x000fe40008011605 */
[----:B------:R-:W-:Y:S01]  /*0d80*/  UIADD3 UR5, UP0, URZ, -UR43, URZ ;  /* 0x8000002b3f057290 */ /* 0x000fe2000ff1e03f */
[----:B------:R-:W-:Y:S01]  /*0d90*/  ULDC.64 UR14, c[0x0][0x620] ;  /* 0x00018800000e7ab9 */ /* 0x000fe20000000a00 */
[----:B------:R-:W-:Y:S02]  /*0da0*/  UMOV UR6, UR19 ;  /* 0x0000001300067c82 */ /* 0x000fe40008000000 */
[----:B------:R-:W-:Y:S01]  /*0db0*/  UIADD3.X UR4, URZ, ~UR4, URZ, UP0, !UPT ;  /* 0x800000043f047290 */ /* 0x000fe200087fe43f */
[----:B------:R-:W-:Y:S01]  /*0dc0*/  ULDC UR9, c[0x0][0x618] ;  /* 0x0001860000097ab9 */ /* 0x000fe20000000800 */
[----:B------:R-:W-:-:S02]  /*0dd0*/  UIMAD UR12, UR11, UR12, UR10 ;  /* 0x0000000c0b0c72a4 */ /* 0x000fc4000f8e020a */
[----:B------:R-:W-:Y:S02]  /*0de0*/  UIMAD UR4, UR4, UR14, URZ ;  /* 0x0000000e040472a4 */ /* 0x000fe4000f8e023f */
[----:B------:R-:W-:Y:S02]  /*0df0*/  UIMAD.WIDE.U32 UR6, UR5, UR14, UR6 ;  /* 0x0000000e050672a5 */ /* 0x000fe4000f8e0006 */
[----:B------:R-:W-:Y:S01]  /*0e00*/  UIMAD UR4, UR5, UR15, UR4 ;  /* 0x0000000f050472a4 */ /* 0x000fe2000f8e0204 */
[----:B------:R-:W-:Y:S01]  /*0e10*/  ULDC UR10, c[0x0][0x608] ;  /* 0x00018200000a7ab9 */ /* 0x000fe20000000800 */
[----:B------:R-:W-:Y:S02]  /*0e20*/  ULDC UR18, c[0x0][0x658] ;  /* 0x0001960000127ab9 */ /* 0x000fe40000000800 */
[----:B------:R-:W-:Y:S01]  /*0e30*/  UIADD3 UR7, UR7, UR4, URZ ;  /* 0x0000000407077290 */ /* 0x000fe2000fffe03f */
[----:B------:R-:W-:Y:S02]  /*0e40*/  UMOV UR11, 0xffffffff ;  /* 0xffffffff000b7882 */ /* 0x000fe40000000000 */
[----:B------:R-:W-:Y:S01]  /*0e50*/  ULDC.64 UR4, c[0x0][0x640] ;  /* 0x0001900000047ab9 */ /* 0x000fe20000000a00 */
[----:B------:R-:W-:Y:S01]  /*0e60*/  USHF.R.U64 UR16, UR6, UR9, UR7 ;  /* 0x0000000906107299 */ /* 0x000fe20008001207 */
[----:B------:R-:W-:Y:S01]  /*0e70*/  ISETP.NE.U32.AND P0, PT, RZ, UR4, PT ;  /* 0x00000004ff007c0c */ /* 0x000fe2000bf05070 */
[----:B------:R-:W-:-:S02]  /*0e80*/  USHF.R.U32.HI UR7, URZ, UR9, UR7 ;  /* 0x000000093f077299 */ /* 0x000fc40008011607 */
[----:B------:R-:W-:Y:S01]  /*0e90*/  USHF.L.U32 UR6, UR11, UR18, URZ ;  /* 0x000000120b067299 */ /* 0x000fe2000800063f */
[----:B------:R-:W-:Y:S01]  /*0ea0*/  ISETP.NE.AND.EX P0, PT, RZ, UR5, PT, P0 ;  /* 0x00000005ff007c0c */ /* 0x000fe2000bf05300 */
[----:B------:R-:W-:Y:S02]  /*0eb0*/  USHF.R.U64 UR22, UR16, UR10, UR7 ;  /* 0x0000000a10167299 */ /* 0x000fe40008001207 */
[----:B------:R-:W-:Y:S02]  /*0ec0*/  USHF.R.U32.HI UR7, URZ, UR10, UR7 ;  /* 0x0000000a3f077299 */ /* 0x000fe40008011607 */
[----:B------:R-:W-:Y:S02]  /*0ed0*/  UISETP.NE.AND UP1, UPT, UR47, URZ, UPT ;  /* 0x0000003f2f00728c */ /* 0x000fe4000bf25270 */
[----:B------:R-:W-:Y:S01]  /*0ee0*/  USHF.R.U64 UR23, UR22, UR18, UR7 ;  /* 0x0000001216177299 */ /* 0x000fe20008001207 */
[----:B------:R-:W-:Y:S01]  /*0ef0*/  ULDC UR17, c[0x0][0x600] ;  /* 0x0001800000117ab9 */ /* 0x000fe20000000800 */
[----:B------:R-:W-:-:S02]  /*0f00*/  ULOP3.LUT UR13, URZ, UR6, URZ, 0x33, !UPT ;  /* 0x000000063f0d7292 */ /* 0x000fc4000f8e333f */
[----:B------:R-:W-:Y:S02]  /*0f10*/  UIADD3 UR15, UR17, -0x1, URZ ;  /* 0xffffffff110f7890 */ /* 0x000fe4000fffe03f */
[----:B------:R-:W-:Y:S02]  /*0f20*/  USEL UR12, UR8, UR12, !UP1 ;  /* 0x0000000c080c7287 */ /* 0x000fe4000c800000 */
[----:B------:R-:W-:Y:S01]  /*0f30*/  USHF.R.U32.HI UR7, URZ, UR18, UR7 ;  /* 0x000000123f077299 */ /* 0x000fe20008011607 */
[----:B------:R-:W-:Y:S01]  /*0f40*/  ULDC UR19, c[0x0][0x648] ;  /* 0x0001920000137ab9 */ /* 0x000fe20000000800 */
[----:B------:R-:W-:Y:S01]  /*0f50*/  ULDC UR20, c[0x0][0x638] ;  /* 0x00018e0000147ab9 */ /* 0x000fe20000000800 */
[----:B------:R-:W-:Y:S01]  /*0f60*/  UMOV UR21, 0x1 ;  /* 0x0000000100157882 */ /* 0x000fe20000000000 */
[----:B------:R-:W-:Y:S01]  /*0f70*/  UMOV UR6, UR23 ;  /* 0x0000001700067c82 */ /* 0x000fe20008000000 */
[----:B------:R-:W-:Y:S07]  /*0f80*/  @!P0 BRA `(.L_x_11) ;  /* 0x0000000000308947 */ /* 0x000fee0003800000 */
[----:B------:R-:W-:Y:S02]  /*0f90*/  ULDC UR10, c[0x0][0x64c] ;  /* 0x00019300000a7ab9 */ /* 0x000fe40000000800 */
        /* <DEDUP_REMOVED lines=8> */
[----:B------:R-:W-:-:S07]  /*1020*/  UIMAD.WIDE.U32.X UR4, UR14, UR5, UR10, UP0 ;  /* 0x000000050e0472a5 */ /* 0x000fce00080e040a */
[----:B------:R-:W-:Y:S01]  /*1030*/  UMOV UR6, UR4 ;  /* 0x0000000400067c82 */ /* 0x000fe20008000000 */
[----:B------:R-:W-:-:S05]  /*1040*/  UMOV UR7, UR5 ;  /* 0x0000000500077c82 */ /* 0x000fca0008000000 */
.L_x_11:
[----:B------:R-:W-:Y:S01]  /*1050*/  USHF.R.U64 UR5, UR6, UR19, UR7 ;  /* 0x0000001306057299 */ /* 0x000fe20008001207 */
[----:B------:R-:W-:Y:S01]  /*1060*/  IMAD.MOV.U32 R0, RZ, RZ, 0x1 ;  /* 0x00000001ff007424 */ /* 0x000fe200078e00ff */
[----:B------:R-:W-:Y:S02]  /*1070*/  USHF.L.U32 UR4, UR21, UR18, URZ ;  /* 0x0000001215047299 */ /* 0x000fe4000800063f */
[----:B------:R-:W-:Y:S02]  /*1080*/  ULOP3.LUT UR13, UR22, UR13, URZ, 0xc0, !UPT ;  /* 0x0000000d160d7292 */ /* 0x000fe4000f8ec03f */
[----:B------:R-:W-:Y:S02]  /*1090*/  UIADD3 UR6, -UR5, URZ, URZ ;  /* 0x0000003f05067290 */ /* 0x000fe4000fffe13f */
[----:B------:R-:W-:Y:S02]  /*10a0*/  UIMAD UR13, UR4, UR5, UR13 ;  /* 0x00000005040d72a4 */ /* 0x000fe4000f8e020d */
[----:B------:R-:W-:-:S02]  /*10b0*/  ULOP3.LUT UR15, UR16, UR15, URZ, 0xc0, !UPT ;  /* 0x0000000f100f7292 */ /* 0x000fc4000f8ec03f */
[----:B------:R-:W-:Y:S01]  /*10c0*/  UIMAD UR4, UR6, UR20, UR23 ;  /* 0x00000014060472a4 */ /* 0x000fe2000f8e0217 */
[----:B------:R-:W-:Y:S01]  /*10d0*/  ULDC UR5, c[0x0][0x610] ;  /* 0x0001840000057ab9 */ /* 0x000fe20000000800 */
[----:B------:R-:W-:Y:S02]  /*10e0*/  UISETP.NE.AND UP0, UPT, UR47, URZ, UPT ;  /* 0x0000003f2f00728c */ /* 0x000fe4000bf05270 */
[----:B------:R-:W-:Y:S02]  /*10f0*/  UIMAD UR12, UR13, UR5, UR12 ;  /* 0x000000050d0c72a4 */ /* 0x000fe4000f8e020c */
[----:B------:R-:W-:-:S04]  /*1100*/  UIMAD UR4, UR4, UR17, UR15 ;  /* 0x00000011040472a4 */ /* 0x000fc8000f8e020f */
[----:B------:R-:W-:Y:S02]  /*1110*/  USEL UR42, UR4, UR12, !UP0 ;  /* 0x0000000c042a7287 */ /* 0x000fe4000c000000 */
[----:B------:R-:W-:-:S12]  /*1120*/  USEL UR41, UR12, UR4, !UP0 ;  /* 0x000000040c297287 */ /* 0x000fd8000c000000 */
.L_x_9:
[----:B------:R-:W-:-:S08]  /*1130*/  NOP ;  /* 0x0000000000007918 */ /* 0x000fd00000000000 */
[----:B------:R-:W1:Y:S02]  /*1140*/  USETMAXREG.TRY_ALLOC.CTAPOOL UP0, 0xf0 ;  /* 0x000000f0000079c8 */ /* 0x000e640008000600 */
[----:B-1----:R-:W-:-:S13]  /*1150*/  PLOP3.LUT P0, PT, PT, PT, UP0, 0x80, 0x0 ;  /* 0x000000000000781c */ /* 0x002fda0003f0f008 */
[----:B------:R-:W-:Y:S05]  /*1160*/  @!P0 BRA `(.L_x_9) ;  /* 0xfffffffc00f08947 */ /* 0x000fea000383ffff */
[----:B------:R-:W-:Y:S01]  /*1170*/  ULDC.64 UR4, c[0x0][0x598] ;  /* 0x0001660000047ab9 */ /* 0x000fe20000000a00 */
[----:B------:R-:W-:Y:S01]  /*1180*/  ULDC.64 UR36, c[0x0][0x208] ;  /* 0x0000820000247ab9 */ /* 0x000fe20000000a00 */
[----:B------:R-:W-:-:S04]  /*1190*/  ISETP.NE.U32.AND P0, PT, RZ, UR4, PT ;  /* 0x00000004ff007c0c */ /* 0x000fc8000bf05070 */
[----:B------:R-:W-:-:S13]  /*11a0*/  ISETP.NE.AND.EX P0, PT, RZ, UR5, PT, P0 ;  /* 0x00000005ff007c0c */ /* 0x000fda000bf05300 */
[----:B------:R-:W-:Y:S05]  /*11b0*/  @!P0 BRA `(.L_x_12) ;  /* 0x00000000001c8947 */ /* 0x000fea0003800000 */
[----:B------:R-:W1:Y:S02]  /*11c0*/  LDC.64 R2, c[0x0][0x598] ;  /* 0x00016600ff027b82 */ /* 0x000e640000000a00 */
[----:B-1----:R-:W2:Y:S02]  /*11d0*/  LDG.E.64 R2, desc[UR36][R2.64] ;  /* 0x0000002402027981 */ /* 0x002ea4000c1e1b00 */
[----:B--2---:R-:W-:-:S04]  /*11e0*/  ISETP.NE.U32.AND P0, PT, R2, RZ, PT ;  /* 0x000000ff0200720c */ /* 0x004fc80003f05070 */
[----:B------:R-:W-:-:S13]  /*11f0*/  ISETP.NE.AND.EX P0, PT, R3, RZ, PT, P0 ;  /* 0x000000ff0300720c */ /* 0x000fda0003f05300 */
[----:B------:R-:W-:Y:S05]  /*1200*/  @!P0 BRA `(.L_x_12) ;  /* 0x0000000000088947 */ /* 0x000fea0003800000 */
[----:B------:R1:W5:Y:S01]  /*1210*/  LD.E R16, desc[UR36][R2.64] ;  /* 0x0000002402107980 */ /* 0x000362000c101900 */
[----:B------:R-:W-:Y:S05]  /*1220*/  BRA `(.L_x_13) ;  /* 0x0000000000247947 */ /* 0x000fea0003800000 */
.L_x_12:
[----:B------:R-:W-:Y:S02]  /*1230*/  ULDC.64 UR4, c[0x0][0x588] ;  /* 0x0001620000047ab9 */ /* 0x000fe40000000a00 */
[----:B------:R-:W-:-:S04]  /*1240*/  ISETP.NE.U32.AND P0, PT, RZ, UR4, PT ;  /* 0x00000004ff007c0c */ /* 0x000fc8000bf05070 */
[----:B------:R-:W-:-:S13]  /*1250*/  ISETP.NE.AND.EX P0, PT, RZ, UR5, PT, P0 ;  /* 0x00000005ff007c0c */ /* 0x000fda000bf05300 */
[----:B------:R-:W-:Y:S05]  /*1260*/  @!P0 BRA `(.L_x_14) ;  /* 0x00000000000c8947 */ /* 0x000fea0003800000 */
[----:B------:R-:W1:Y:S02]  /*1270*/  LDC.64 R16, c[0x0][0x588] ;  /* 0x00016200ff107b82 */ /* 0x000e640000000a00 */
[----:B-1----:R2:W5:Y:S01]  /*1280*/  LDG.E R16, desc[UR36][R16.64] ;  /* 0x0000002410107981 */ /* 0x002562000c1e1900 */
[----:B------:R-:W-:Y:S05]  /*1290*/  BRA `(.L_x_13) ;  /* 0x0000000000087947 */ /* 0x000fea0003800000 */
.L_x_14:
[----:B------:R-:W-:Y:S02]  /*12a0*/  ULDC UR4, c[0x0][0x580] ;  /* 0x0001600000047ab9 */ /* 0x000fe40000000800 */
[----:B------:R-:W-:-:S07]  /*12b0*/  IMAD.U32 R16, RZ, RZ, UR4 ;  /* 0x00000004ff107e24 */ /* 0x000fce000f8e00ff */
.L_x_13:
[----:B------:R-:W-:Y:S02]  /*12c0*/  ULDC.64 UR4, c[0x0][0x5a0] ;  /* 0x0001680000047ab9 */ /* 0x000fe40000000a00 */
[----:B------:R-:W-:-:S04]  /*12d0*/  ISETP.NE.U32.AND P0, PT, RZ, UR4, PT ;  /* 0x00000004ff007c0c */ /* 0x000fc8000bf05070 */
[----:B------:R-:W-:-:S13]  /*12e0*/  ISETP.NE.AND.EX P0, PT, RZ, UR5, PT, P0 ;  /* 0x00000005ff007c0c */ /* 0x000fda000bf05300 */
[----:B------:R-:W-:Y:S05]  /*12f0*/  @!P0 BRA `(.L_x_15) ;  /* 0x00000000001c8947 */ /* 0x000fea0003800000 */
[----:B-1----:R-:W1:Y:S02]  /*1300*/  LDC.64 R2, c[0x0][0x5a0] ;  /* 0x00016800ff027b82 */ /* 0x002e640000000a00 */
[----:B-1----:R-:W3:Y:S02]  /*1310*/  LDG.E.64 R2, desc[UR36][R2.64] ;  /* 0x0000002402027981 */ /* 0x002ee4000c1e1b00 */
[----:B---3--:R-:W-:-:S04]  /*1320*/  ISETP.NE.U32.AND P0, PT, R2, RZ, PT ;  /* 0x000000ff0200720c */ /* 0x008fc80003f05070 */
[----:B------:R-:W-:-:S13]  /*1330*/  ISETP.NE.AND.EX P0, PT, R3, RZ, PT, P0 ;  /* 0x000000ff0300720c */ /* 0x000fda0003f05300 */
[----:B------:R-:W-:Y:S05]  /*1340*/  @!P0 BRA `(.L_x_15) ;  /* 0x0000000000088947 */ /* 0x000fea0003800000 */
[----:B--2---:R1:W5:Y:S01]  /*1350*/  LD.E R17, desc[UR36][R2.64] ;  /* 0x0000002402117980 */ /* 0x004362000c101900 */
[----:B------:R-:W-:Y:S05]  /*1360*/  BRA `(.L_x_16) ;  /* 0x0000000000247947 */ /* 0x000fea0003800000 */
.L_x_15:
[----:B------:R-:W-:Y:S02]  /*1370*/  ULDC.64 UR4, c[0x0][0x590] ;  /* 0x0001640000047ab9 */ /* 0x000fe40000000a00 */
[----:B------:R-:W-:-:S04]  /*1380*/  ISETP.NE.U32.AND P0, PT, RZ, UR4, PT ;  /* 0x00000004ff007c0c */ /* 0x000fc8000bf05070 */
[----:B------:R-:W-:-:S13]  /*1390*/  ISETP.NE.AND.EX P0, PT, RZ, UR5, PT, P0 ;  /* 0x00000005ff007c0c */ /* 0x000fda000bf05300 */
[----:B------:R-:W-:Y:S05]  /*13a0*/  @!P0 BRA `(.L_x_17) ;  /* 0x00000000000c8947 */ /* 0x000fea0003800000 */
[----:B-1----:R-:W2:Y:S02]  /*13b0*/  LDC.64 R2, c[0x0][0x590] ;  /* 0x00016400ff027b82 */ /* 0x002ea40000000a00 */
[----:B--2---:R2:W5:Y:S01]  /*13c0*/  LDG.E R17, desc[UR36][R2.64] ;  /* 0x0000002402117981 */ /* 0x004562000c1e1900 */
[----:B------:R-:W-:Y:S05]  /*13d0*/  BRA `(.L_x_16) ;  /* 0x0000000000087947 */ /* 0x000fea0003800000 */
.L_x_17:
[----:B------:R-:W-:Y:S02]  /*13e0*/  ULDC UR4, c[0x0][0x584] ;  /* 0x0001610000047ab9 */ /* 0x000fe40000000800 */
[----:B--2---:R-:W-:-:S07]  /*13f0*/  IMAD.U32 R17, RZ, RZ, UR4 ;  /* 0x00000004ff117e24 */ /* 0x004fce000f8e00ff */
.L_x_16:
[----:B------:R-:W-:-:S13]  /*1400*/  LOP3.LUT P0, RZ, R0, 0xff, RZ, 0xc0, !PT ;  /* 0x000000ff00ff7812 */ /* 0x000fda000780c0ff */
[----:B------:R-:W-:Y:S05]  /*1410*/  @!P0 EXIT ;  /* 0x000000000000894d */ /* 0x000fea0003800000 */
[----:B------:R-:W-:Y:S01]  /*1420*/  ULDC UR4, c[0x0][0x28c] ;  /* 0x0000a30000047ab9 */ /* 0x000fe20000000800 */
[----:B------:R-:W-:Y:S01]  /*1430*/  ULDC.64 UR6, c[0x0][0x5c8] ;  /* 0x0001720000067ab9 */ /* 0x000fe20000000a00 */
[----:B------:R-:W-:Y:S02]  /*1440*/  UIADD3 UR4, UR4, 0x1f, URZ ;  /* 0x0000001f04047890 */ /* 0x000fe4000fffe03f */
[----:B------:R-:W-:Y:S02]  /*1450*/  USHF.L.U64.HI UR44, UR6, 0x3, UR7 ;  /* 0x00000003062c7899 */ /* 0x000fe40008010207 */
[----:B------:R-:W-:Y:S02]  /*1460*/  USHF.R.S32.HI UR5, URZ, 0x1f, UR4 ;  /* 0x0000001f3f057899 */ /* 0x000fe40008011404 */
[----:B------:R-:W-:Y:S02]  /*1470*/  USHF.L.U32 UR45, UR6, 0x3, URZ ;  /* 0x00000003062d7899 */ /* 0x000fe4000800063f */
[----:B------:R-:W-:Y:S01]  /*1480*/  ULEA.HI UR5, UR5, UR4, URZ, 0x5 ;  /* 0x0000000405057291 */ /* 0x000fe2000f8f283f */
[----:B------:R-:W-:Y:S01]  /*1490*/  UMOV UR38, URZ ;  /* 0x0000003f00267c82 */ /* 0x000fe20008000000 */
[----:B------:R-:W-:-:S02]  /*14a0*/  UMOV UR39, URZ ;  /* 0x0000003f00277c82 */ /* 0x000fc40008000000 */
[----:B------:R-:W-:-:S12]  /*14b0*/  USHF.R.S32.HI UR46, URZ, 0x5, UR5 ;  /* 0x000000053f2e7899 */ /* 0x000fd80008011405 */
.L_x_1189:
[----:B------:R-:W3:Y:S01]  /*14c0*/  S2R R0, SR_TID.X ;  /* 0x0000000000007919 */ /* 0x000ee20000002100 */
[----:B------:R-:W4:Y:S01]  /*14d0*/  S2UR UR7, SR_CgaCtaId ;  /* 0x00000000000779c3 */ /* 0x000f220000008800 */
[----:B------:R-:W-:Y:S02]  /*14e0*/  UMOV UR6, 0x400 ;  /* 0x0000040000067882 */ /* 0x000fe40000000000 */
[----:B----4-:R-:W-:Y:S01]  /*14f0*/  ULEA UR6, UR7, UR6, 0x18 ;  /* 0x0000000607067291 */ /* 0x010fe2000f8ec03f */
[----:B---3--:R-:W-:-:S04]  /*1500*/  LOP3.LUT R0, R0, 0x80, RZ, 0xc0, !PT ;  /* 0x0000008000007812 */ /* 0x008fc800078ec0ff */
[----:B------:R-:W-:-:S06]  /*1510*/  SHF.R.U32.HI R0, RZ, 0x7, R0 ;  /* 0x00000007ff007819 */ /* 0x000fcc0000011600 */
[----:B------:R-:W3:Y:S02]  /*1520*/  SHFL.IDX PT, R0, R0, RZ, 0x1f ;  /* 0x00001fff00007589 */ /* 0x000ee400000e0000 */
[----:B---3--:R-:W-:-:S13]  /*1530*/  R2UR UR4, R0 ;  /* 0x00000000000472ca */ /* 0x008fda00000e0000 */
[----:B------:R-:W-:-:S04]  /*1540*/  ULEA.HI UR5, UR4, UR4, URZ, 0x1 ;  /* 0x0000000404057291 */ /* 0x000fc8000f8f083f */
[----:B------:R-:W-:-:S04]  /*1550*/  ULOP3.LUT UR5, UR5, 0x1ffffe, URZ, 0xc0, !UPT ;  /* 0x001ffffe05057892 */ /* 0x000fc8000f8ec03f */
[----:B------:R-:W-:-:S03]  /*1560*/  UIADD3 UR5, UR4, -UR5, URZ ;  /* 0x8000000504057290 */ /* 0x000fc6000fffe03f */
[----:B------:R-:W-:Y:S01]  /*1570*/  ULDC UR4, c[0x0][0x28c] ;  /* 0x0000a30000047ab9 */ /* 0x000fe20000000800 */
[----:B------:R-:W-:Y:S01]  /*1580*/  ULEA UR5, UR5, UR6, 0xb ;  /* 0x0000000605057291 */ /* 0x000fe2000f8e583f */
[----:B------:R-:W-:-:S03]  /*1590*/  ISETP.LT.AND P0, PT, RZ, UR4, PT ;  /* 0x00000004ff007c0c */ /* 0x000fc6000bf01270 */
[----:B------:R-:W-:-:S04]  /*15a0*/  UIADD3 UR5, UR5, 0x180, URZ ;  /* 0x0000018005057890 */ /* 0x000fc8000fffe03f */
[----:B------:R-:W-:-:S04]  /*15b0*/  USHF.R.U32.HI UR5, URZ, 0x4, UR5 ;  /* 0x000000043f057899 */ /* 0x000fc80008011605 */
[----:B------:R-:W-:Y:S02]  /*15c0*/  ULOP3.LUT UR48, UR5, 0x3fff, URZ, 0xc0, !UPT ;  /* 0x00003fff05307892 */ /* 0x000fe4000f8ec03f */
[----:B-1----:R-:W-:Y:S10]  /*15d0*/  @P0 BRA `(.L_x_18) ;  /* 0x0000000000400947 */ /* 0x002ff40003800000 */
[----:B------:R-:W-:Y:S01]  /*15e0*/  MOV R0, 0x0 ;  /* 0x0000000000007802 */ /* 0x000fe20000000f00 */
[----:B------:R-:W-:Y:S01]  /*15f0*/  ULDC.64 UR4, c[0x4][0x68] ;  /* 0x01001a0000047ab9 */ /* 0x000fe20000000a00 */
[----:B------:R-:W-:Y:S01]  /*1600*/  ULDC.64 UR6, c[0x4][0x8] ;  /* 0x0100020000067ab9 */ /* 0x000fe20000000a00 */
[----:B------:R-:W-:Y:S01]  /*1610*/  IMAD.U32 R4, RZ, RZ, UR4 ;  /* 0x00000004ff047e24 */ /* 0x000fe2000f8e00ff */
[----:B------:R3:W4:Y:S01]  /*1620*/  LDC.64 R14, c[0x4][R0] ;  /* 0x01000000000e7b82 */ /* 0x0007220000000a00 */
[----:B------:R-:W-:Y:S01]  /*1630*/  IMAD.U32 R5, RZ, RZ, UR5 ;  /* 0x00000005ff057e24 */ /* 0x000fe2000f8e00ff */
[----:B------:R-:W-:Y:S01]  /*1640*/  ULDC.64 UR4, c[0x4][0x70] ;  /* 0x01001c0000047ab9 */ /* 0x000fe20000000a00 */
[----:B------:R-:W-:Y:S02]  /*1650*/  IMAD.U32 R10, RZ, RZ, UR6 ;  /* 0x00000006ff0a7e24 */ /* 0x000fe4000f8e00ff */
[----:B0-----:R-:W-:Y:S02]  /*1660*/  IMAD.U32 R6, RZ, RZ, UR4 ;  /* 0x00000004ff067e24 */ /* 0x001fe4000f8e00ff */
[----:B------:R-:W-:-:S02]  /*1670*/  IMAD.U32 R7, RZ, RZ, UR5 ;  /* 0x00000005ff077e24 */ /* 0x000fc4000f8e00ff */
[----:B------:R-:W-:Y:S02]  /*1680*/  IMAD.U32 R11, RZ, RZ, UR7 ;  /* 0x00000007ff0b7e24 */ /* 0x000fe4000f8e00ff */
[----:B------:R-:W-:Y:S02]  /*1690*/  IMAD.MOV.U32 R8, RZ, RZ, 0x1e1 ;  /* 0x000001e1ff087424 */ /* 0x000fe400078e00ff */
[----:B------:R-:W-:Y:S02]  /*16a0*/  IMAD.MOV.U32 R12, RZ, RZ, 0x1 ;  /* 0x00000001ff0c7424 */ /* 0x000fe400078e00ff */
[----:B---3--:R-:W-:-:S07]  /*16b0*/  IMAD.MOV.U32 R13, RZ, RZ, RZ ;  /* 0x000000ffff0d7224 */ /* 0x008fce00078e00ff */
[----:B------:R-:W-:-:S07]  /*16c0*/  LEPC R20, `(.L_x_18) ;  /* 0x000000001014794e */ /* 0x000fce0000000000 */
[----:B-12-45:R-:W-:Y:S05]  /*16d0*/  CALL.ABS.NOINC R14 ;  /* 0x000000000e007343 */ /* 0x036fea0003c00000 */
.L_x_18:
[----:B------:R-:W-:-:S06]  /*16e0*/  ULOP3.LUT UR4, UR40, 0x1, URZ, 0xfc, !UPT ;  /* 0x0000000128047892 */ /* 0x000fcc000f8efc3f */
[----:B------:R-:W-:-:S05]  /*16f0*/  IMAD.U32 R0, RZ, RZ, UR4 ;  /* 0x00000004ff007e24 */ /* 0x000fca000f8e00ff */
[----:B------:R-:W-:-:S13]  /*1700*/  ISETP.NE.AND P0, PT, R0, 0x3, PT ;  /* 0x000000030000780c */ /* 0x000fda0003f05270 */
[----:B------:R-:W-:Y:S05]  /*1710*/  @!P0 BRA `(.L_x_19) ;  /* 0x0000000000048947 */ /* 0x000fea0003800000 */
[----:B------:R-:W-:Y:S01]  /*1720*/  BPT.TRAP 0x1 ;  /* 0x000000040000795c */ /* 0x000fe20000300000 */
.L_x_19:
[----:B------:R-:W3:Y:S01]  /*1730*/  S2UR UR5, SR_CgaCtaId ;  /* 0x00000000000579c3 */ /* 0x000ee20000008800 */
[----:B------:R-:W-:Y:S01]  /*1740*/  UMOV UR4, 0x400 ;  /* 0x0000040000047882 */ /* 0x000fe20000000000 */
[----:B-12---:R-:W-:Y:S02]  /*1750*/  IMAD.U32 R3, RZ, RZ, UR38 ;  /* 0x00000026ff037e24 */ /* 0x006fe4000f8e00ff */
[----:B------:R-:W-:-:S03]  /*1760*/  IMAD.U32 R5, RZ, RZ, UR39 ;  /* 0x00000027ff057e24 */ /* 0x000fc6000f8e00ff */
[----:B------:R-:W-:Y:S01]  /*1770*/  SHF.L.U32 R3, R3, 0x1f, RZ ;  /* 0x0000001f03037819 */ /* 0x000fe200000006ff */
[----:B---3--:R-:W-:-:S06]  /*1780*/  ULEA UR4, UR5, UR4, 0x18 ;  /* 0x0000000405047291 */ /* 0x008fcc000f8ec03f */
[----:B------:R-:W-:-:S04]  /*1790*/  IMAD.U32 R0, RZ, RZ, UR4 ;  /* 0x00000004ff007e24 */ /* 0x000fc8000f8e00ff */
[----:B------:R-:W-:-:S04]  /*17a0*/  IMAD R4, R5, 0x8, R0 ;  /* 0x0000000805047824 */ /* 0x000fc800078e0200 */
[----:B------:R1:W2:Y:S01]  /*17b0*/  SYNCS.PHASECHK.TRANS64.TRYWAIT P1, [R4+URZ], R3 ;  /* 0x00000003040075a7 */ /* 0x0002a2000802017f */
[----:B------:R-:W-:Y:S05]  /*17c0*/  @!P0 BRA `(.L_x_20) ;  /* 0x0000000000048947 */ /* 0x000fea0003800000 */
[----:B------:R-:W-:Y:S01]  /*17d0*/  BPT.TRAP 0x1 ;  /* 0x000000040000795c */ /* 0x000fe20000300000 */
.L_x_20:
[----:B--2---:R-:W-:Y:S05]  /*17e0*/  @P1 BRA `(.L_x_21) ;  /* 0x0000000000081947 */ /* 0x004fea0003800000 */
[----:B------:R-:W2:Y:S02]  /*17f0*/  SYNCS.PHASECHK.TRANS64.TRYWAIT P1, [R4+URZ], R3 ;  /* 0x00000003040075a7 */ /* 0x000ea4000802017f */
[----:B--2---:R-:W-:Y:S05]  /*1800*/  @!P1 BRA `(.L_x_22) ;  /* 0x000002b800b09947 */ /* 0x004fea0003800000 */
.L_x_21:
[----:B------:R-:W-:-:S04]  /*1810*/  UISETP.LT.AND UP0, UPT, UR46, 0x1, UPT ;  /* 0x000000012e00788c */ /* 0x000fc8000bf01270 */
[----:B------:R-:W-:-:S06]  /*1820*/  USEL UR4, UR46, 0x1, UP0 ;  /* 0x000000012e047887 */ /* 0x000fcc0008000000 */
[----:B------:R-:W-:Y:S01]  /*1830*/  IMAD.U32 R5, RZ, RZ, UR4 ;  /* 0x00000004ff057e24 */ /* 0x000fe2000f8e00ff */
[----:B------:R-:W-:Y:S05]  /*1840*/  WARPSYNC.ALL ;  /* 0x0000000000007948 */ /* 0x000fea0003800000 */
[----:B------:R-:W-:-:S04]  /*1850*/  IADD3 R5, -R5, UR46, RZ ;  /* 0x0000002e05057c10 */ /* 0x000fc8000fffe1ff */
[----:B------:R-:W-:Y:S02]  /*1860*/  ISETP.GE.AND P1, PT, R5, 0x1, PT ;  /* 0x000000010500780c */ /* 0x000fe40003f26270 */
[----:B------:R-:W-:Y:S01]  /*1870*/  R2UR UR4, R0 ;  /* 0x00000000000472ca */ /* 0x000fe200000e0000 */
[----:B------:R-:W-:Y:S01]  /*1880*/  ULOP3.LUT UR12, UR48, 0x10000, URZ, 0xfc, !UPT ;  /* 0x00010000300c7892 */ /* 0x000fe2000f8efc3f */
[----:B------:R-:W-:Y:S01]  /*1890*/  WARPGROUP.ARRIVE ;  /* 0x00000000000079c5 */ /* 0x000fe20000000000 */
[----:B------:R-:W-:Y:S01]  /*18a0*/  UMOV UR9, 0xc0000010 ;  /* 0xc000001000097882 */ /* 0x000fe20000000000 */
[----:B------:R-:W-:Y:S01]  /*18b0*/  UMOV UR11, 0xc0000010 ;  /* 0xc0000010000b7882 */ /* 0x000fe20000000000 */
[----:B------:R-:W-:Y:S01]  /*18c0*/  UIMAD UR14, UR39, 0x300, UR12 ;  /* 0x00000300270e78a4 */ /* 0x000fe2000f8e020c */
[----:B------:R-:W-:Y:S01]  /*18d0*/  UMOV UR5, UR9 ;  /* 0x0000000900057c82 */ /* 0x000fe20008000000 */
[----:B------:R-:W-:-:S05]  /*18e0*/  UMOV UR7, 0xc0000010 ;  /* 0xc000001000077882 */ /* 0x000fca0000000000 */
[----:B------:R-:W-:Y:S01]  /*18f0*/  UMOV UR8, UR14 ;  /* 0x0000000e00087c82 */ /* 0x000fe20008000000 */
[----:B------:R-:W-:-:S04]  /*1900*/  UIADD3 UR4, UR4, 0x1b180, URZ ;  /* 0x0001b18004047890 */ /* 0x000fc8000fffe03f */
[----:B------:R-:W-:-:S04]  /*1910*/  USHF.R.U32.HI UR4, URZ, 0x4, UR4 ;  /* 0x000000043f047899 */ /* 0x000fc80008011604 */
[----:B------:R-:W-:-:S04]  /*1920*/  ULOP3.LUT UR4, UR4, 0x3fff, URZ, 0xc0, !UPT ;  /* 0x00003fff04047892 */ /* 0x000fc8000f8ec03f */
[----:B------:R-:W-:-:S03]  /*1930*/  ULOP3.LUT UR13, UR4, 0x10000, URZ, 0xfc, !UPT ;  /* 0x00010000040d7892 */ /* 0x000fc6000f8efc3f */
[----:B------:R-:W-:Y:S01]  /*1940*/  UMOV UR4, UR8 ;  /* 0x0000000800047c82 */ /* 0x000fe20008000000 */
[----:B------:R-:W-:-:S04]  /*1950*/  UIMAD UR10, UR39, 0x300, UR13 ;  /* 0x00000300270a78a4 */ /* 0x000fc8000f8e020d */
[----:B------:R-:W-:-:S05]  /*1960*/  UIADD3 UR6, UR10, 0x180, URZ ;  /* 0x000001800a067890 */ /* 0x000fca000fffe03f */
[----:B------:R-:W-:Y:S03]  /*1970*/  IGMMA.64x192x32.S8.S8 R24, gdesc[UR8], RZ, !UPT, gsb0 ;  /* 0x04e00000081879f1 */ /* 0x000fe6000c0410ff */
[----:B------:R-:W-:Y:S02]  /*1980*/  WARPGROUP.DEPBAR.LE gsb0, 0x0 ;  /* 0x00008000000079c5 */ /* 0x000fe40000010000 */
[----:B------:R-:W-:Y:S04]  /*1990*/  STL.64 [R1+0x480], R24 ;  /* 0x0004801801007387 */ /* 0x000fe80000100a00 */
        /* <DEDUP_REMOVED lines=46> */
[----:B------:R3:W-:Y:S02]  /*1c80*/  STL.64 [R1+0x5f8], R118 ;  /* 0x0005f87601007387 */ /* 0x0007e40000100a00 */
[----:B---3--:R-:W-:-:S06]  /*1c90*/  WARPGROUP.ARRIVE ;  /* 0x00000000000079c5 */ /* 0x008fcc0000000000 */
[----:B------:R-:W-:Y:S01]  /*1ca0*/  IGMMA.64x192x32.S8.S8 R24, gdesc[UR4], RZ, !UPT, gsb0 ;  /* 0x04e00000041879f1 */ /* 0x000fe2000c0410ff */
[----:B------:R-:W-:Y:S01]  /*1cb0*/  UIADD3 UR4, UR14, 0x100, URZ ;  /* 0x000001000e047890 */ /* 0x000fe2000fffe03f */
[----:B------:R-:W-:Y:S02]  /*1cc0*/  UMOV UR5, 0xc0000010 ;  /* 0xc000001000057882 */ /* 0x000fe40000000000 */
[----:B------:R-:W-:-:S04]  /*1cd0*/  UMOV UR9, UR5 ;  /* 0x0000000500097c82 */ /* 0x000fc80008000000 */
[----:B------:R-:W-:Y:S01]  /*1ce0*/  UMOV UR8, UR4 ;  /* 0x0000000400087c82 */ /* 0x000fe20008000000 */
[----:B------:R-:W-:Y:S02]  /*1cf0*/  WARPGROUP.DEPBAR.LE gsb0, 0x0 ;  /* 0x00008000000079c5 */ /* 0x000fe40000010000 */
[----:B------:R-:W-:Y:S01]  /*1d00*/  WARPGROUP.ARRIVE ;  /* 0x00000000000079c5 */ /* 0x000fe20000000000 */
[----:B------:R-:W-:Y:S04]  /*1d10*/  STL.64 [R1], R24 ;  /* 0x0000001801007387 */ /* 0x000fe80000100a00 */
[----:B------:R-:W-:Y:S01]  /*1d20*/  STL.64 [R1+0x8], R26 ;  /* 0x0000081a01007387 */ /* 0x000fe20000100a00 */
[----:B------:R-:W-:Y:S03]  /*1d30*/  IGMMA.64x192x32.S8.S8 R120, gdesc[UR4], RZ, !UPT, gsb0 ;  /* 0x04e00000047879f1 */ /* 0x000fe6000c0410ff */
        /* <DEDUP_REMOVED lines=45> */
[----:B------:R3:W-:Y:S01]  /*2010*/  STL.64 [R1+0x178], R118 ;  /* 0x0001787601007387 */ /* 0x0007e20000100a00 */
[----:B------:R-:W-:-:S02]  /*2020*/  WARPGROUP.DEPBAR.LE gsb0, 0x0 ;  /* 0x00008000000079c5 */ /* 0x000fc40000010000 */
[----:B---3--:R-:W-:-:S06]  /*2030*/  WARPGROUP.ARRIVE ;  /* 0x00000000000079c5 */ /* 0x008fcc0000000000 */
[----:B------:R-:W-:Y:S01]  /*2040*/  IGMMA.64x192x32.S8.S8 R24, gdesc[UR8], RZ, !UPT, gsb0 ;  /* 0x04e00000081879f1 */ /* 0x000fe2000c0410ff */
[----:B------:R-:W-:Y:S01]  /*2050*/  UIADD3 UR8, UR14, 0x200, URZ ;  /* 0x000002000e087890 */ /* 0x000fe2000fffe03f */
[----:B------:R-:W-:Y:S02]  /*2060*/  UMOV UR9, 0xc0000010 ;  /* 0xc000001000097882 */ /* 0x000fe40000000000 */
[----:B------:R-:W-:-:S04]  /*2070*/  UMOV UR5, UR9 ;  /* 0x0000000900057c82 */ /* 0x000fc80008000000 */
[----:B------:R-:W-:Y:S01]  /*2080*/  UMOV UR4, UR8 ;  /* 0x0000000800047c82 */ /* 0x000fe20008000000 */
        /* <DEDUP_REMOVED lines=103> */
[----:B------:R-:W-:Y:S05]  /*2700*/  @!P1 BRA `(.L_x_23) ;  /* 0x0000003000f09947 */ /* 0x000fea0003800000 */
[----:B------:R-:W-:Y:S02]  /*2710*/  UIADD3 UR4, UR39, 0x1, URZ ;  /* 0x0000000127047890 */ /* 0x000fe4000fffe03f */
[----:B-12---:R-:W-:Y:S02]  /*2720*/  IMAD.U32 R3, RZ, RZ, UR39 ;  /* 0x00000027ff037e24 */ /* 0x006fe4000f8e00ff */
[----:B------:R-:W-:-:S04]  /*2730*/  UISETP.NE.AND UP0, UPT, UR4, 0x9, UPT ;  /* 0x000000090400788c */ /* 0x000fc8000bf05270 */
[----:B------:R-:W-:Y:S02]  /*2740*/  USEL UR5, URZ, 0x1, UP0 ;  /* 0x000000013f057887 */ /* 0x000fe40008000000 */
[----:B------:R-:W-:Y:S02]  /*2750*/  USEL UR14, UR4, URZ, UP0 ;  /* 0x0000003f040e7287 */ /* 0x000fe40008000000 */
[----:B------:R-:W-:-:S06]  /*2760*/  ULOP3.LUT UR5, UR38, UR5, URZ, 0x3c, !UPT ;  /* 0x0000000526057292 */ /* 0x000fcc000f8e3c3f */
[----:B------:R-:W-:-:S07]  /*2770*/  IMAD.U32 R4, RZ, RZ, UR5 ;  /* 0x00000005ff047e24 */ /* 0x000fce000f8e00ff */
.L_x_30:
[----:B------:R-:W-:Y:S05]  /*2780*/  @!P0 BRA `(.L_x_24) ;  /* 0x0000000000048947 */ /* 0x000fea0003800000 */
[----:B------:R-:W-:Y:S01]  /*2790*/  BPT.TRAP 0x1 ;  /* 0x000000040000795c */ /* 0x000fe20000300000 */
.L_x_24:
[----:B------:R-:W1:Y:S01]  /*27a0*/  S2UR UR5, SR_CgaCtaId ;  /* 0x00000000000579c3 */ /* 0x000e620000008800 */
[----:B------:R-:W-:Y:S01]  /*27b0*/  UMOV UR4, 0x400 ;  /* 0x0000040000047882 */ /* 0x000fe20000000000 */
[----:B0-----:R-:W-:Y:S01]  /*27c0*/  IMAD.U32 R6, RZ, RZ, UR14 ;  /* 0x0000000eff067e24 */ /* 0x001fe2000f8e00ff */
[----:B------:R-:W-:Y:S01]  /*27d0*/  SHF.L.U32 R7, R4, 0x1f, RZ ;  /* 0x0000001f04077819 */ /* 0x000fe200000006ff */
[----:B-1----:R-:W-:-:S06]  /*27e0*/  ULEA UR4, UR5, UR4, 0x18 ;  /* 0x0000000405047291 */ /* 0x002fcc000f8ec03f */
[----:B------:R-:W-:-:S04]  /*27f0*/  IMAD.U32 R0, RZ, RZ, UR4 ;  /* 0x00000004ff007e24 */ /* 0x000fc8000f8e00ff */
[----:B------:R-:W-:-:S04]  /*2800*/  IMAD R6, R6, 0x8, R0 ;  /* 0x0000000806067824 */ /* 0x000fc800078e0200 */
[----:B------:R0:W1:Y:S01]  /*2810*/  SYNCS.PHASECHK.TRANS64.TRYWAIT P1, [R6+URZ], R7 ;  /* 0x00000007060075a7 */ /* 0x000062000802017f */
[----:B------:R-:W-:Y:S05]  /*2820*/  @!P0 BRA `(.L_x_25) ;  /* 0x0000000000048947 */ /* 0x000fea0003800000 */
[----:B------:R-:W-:Y:S01]  /*2830*/  BPT.TRAP 0x1 ;  /* 0x000000040000795c */ /* 0x000fe20000300000 */
.L_x_25:
[----:B-1----:R-:W-:Y:S05]  /*2840*/  @P1 BRA `(.L_x_26) ;  /* 0x0000000000081947 */ /* 0x002fea0003800000 */
[----:B------:R-:W1:Y:S02]  /*2850*/  SYNCS.PHASECHK.TRANS64.TRYWAIT P1, [R6+URZ], R7 ;  /* 0x00000007060075a7 */ /* 0x000e64000802017f */
[----:B-1----:R-:W-:Y:S05]  /*2860*/  @!P1 BRA `(.L_x_27) ;  /* 0x000002a800ac9947 */ /* 0x002fea0003800000 */
.L_x_26:
        /* <DEDUP_REMOVED lines=37> */
[----:B------:R2:W-:Y:S04]  /*2ac0*/  STL.64 [R1+0x910], R140 ;  /* 0x0009108c01007387 */ /* 0x0005e80000100a00 */
[----:B--2---:R-:W2:Y:S04]  /*2ad0*/  LDL.LU.64 R140, [R1] ;  /* 0x00000000018c7983 */ /* 0x004ea80000300a00 */
[----:B------:R-:W3:Y:S04]  /*2ae0*/  LDL.LU.64 R142, [R1+0x8] ;  /* 0x00000800018e7983 */ /* 0x000ee80000300a00 */
[----:B------:R-:W4:Y:S04]  /*2af0*/  LDL.LU.64 R144, [R1+0x10] ;  /* 0x0000100001907983 */ /* 0x000f280000300a00 */
[----:B------:R-:W2:Y:S04]  /*2b00*/  LDL.LU.64 R146, [R1+0x18] ;  /* 0x0000180001927983 */ /* 0x000ea80000300a00 */
        /* <DEDUP_REMOVED lines=34> */
[----:B---3--:R-:W-:Y:S04]  /*2d30*/  STL.64 [R1+0xbb8], R214 ;  /* 0x000bb8d601007387 */ /* 0x008fe80000100a00 */
[----:B--2---:R-:W-:Y:S04]  /*2d40*/  STL.64 [R1+0xbb0], R212 ;  /* 0x000bb0d401007387 */ /* 0x004fe80000100a00 */
[----:B----4-:R-:W-:Y:S04]  /*2d50*/  STL.64 [R1+0xba8], R210 ;  /* 0x000ba8d201007387 */ /* 0x010fe80000100a00 */
        /* <DEDUP_REMOVED lines=45> */
[----:B--2---:R-:W2:Y:S04]  /*3030*/  LDL.LU.64 R120, [R1+0x480] ;  /* 0x0004800001787983 */ /* 0x004ea80000300a00 */
[----:B------:R-:W2:Y:S04]  /*3040*/  LDL.LU.64 R122, [R1+0x488] ;  /* 0x00048800017a7983 */ /* 0x000ea80000300a00 */
        /* <DEDUP_REMOVED lines=46> */
[----:B------:R-:W3:Y:S04]  /*3330*/  LDL.LU.64 R216, [R1+0x130] ;  /* 0x0001300001d87983 */ /* 0x000ee80000300a00 */
        /* <DEDUP_REMOVED lines=57> */
[----:B----4-:R-:W4:Y:S04]  /*36d0*/  LDL.LU.64 R24, [R1+0x180] ;  /* 0x0001800001187983 */ /* 0x010f280000300a00 */
[----:B------:R-:W3:Y:S04]  /*36e0*/  LDL.LU.64 R26, [R1+0x188] ;  /* 0x00018800011a7983 */ /* 0x000ee80000300a00 */
[----:B------:R-:W4:Y:S04]  /*36f0*/  LDL.LU.64 R28, [R1+0x190] ;  /* 0x00019000011c7983 */ /* 0x000f280000300a00 */
        /* <DEDUP_REMOVED lines=44> */
[----:B------:R-:W3:Y:S01]  /*39c0*/  LDL.LU.64 R118, [R1+0x2f8] ;  /* 0x0002f80001767983 */ /* 0x000ee20000300a00 */
[----:B------:R-:W-:-:S02]  /*39d0*/  UIMAD UR15, UR14, 0x300, UR12 ;  /* 0x000003000e0f78a4 */ /* 0x000fc4000f8e020c */
[----:B------:R-:W-:Y:S01]  /*39e0*/  UIMAD UR10, UR14, 0x300, UR13 ;  /* 0x000003000e0a78a4 */ /* 0x000fe2000f8e020d */
[----:B--2---:R-:W-:Y:S01]  /*39f0*/  WARPGROUP.ARRIVE ;  /* 0x00000000000079c5 */ /* 0x004fe20000000000 */
[----:B------:R-:W-:Y:S01]  /*3a00*/  UMOV UR9, 0xc0000010 ;  /* 0xc000001000097882 */ /* 0x000fe20000000000 */
[----:B------:R-:W-:Y:S02]  /*3a10*/  UMOV UR11, 0xc0000010 ;  /* 0xc0000010000b7882 */ /* 0x000fe40000000000 */
[----:B------:R-:W-:-:S04]  /*3a20*/  UMOV UR8, UR15 ;  /* 0x0000000f00087c82 */ /* 0x000fc80008000000 */
[----:B------:R-:W-:Y:S01]  /*3a30*/  IGMMA.64x192x32.S8.S8 R120, gdesc[UR8], R120, gsb0 ;  /* 0x04e00000087879f1 */ /* 0x000fe20008041078 */
[----:B---3--:R-:W-:Y:S04]  /*3a40*/  STL.64 [R1+0x908], R118 ;  /* 0x0009087601007387 */ /* 0x008fe80000100a00 */
        /* <DEDUP_REMOVED lines=91> */
[----:B------:R-:W2:Y:S01]  /*4000*/  LDL.LU.64 R112, [R1+0x460] ;  /* 0x0004600001707983 */ /* 0x000ea20000300a00 */
[----:B------:R-:W-:-:S03]  /*4010*/  WARPGROUP.DEPBAR.LE gsb0, 0x0 ;  /* 0x00008000000079c5 */ /* 0x000fc60000010000 */
[----:B------:R-:W2:Y:S04]  /*4020*/  LDL.LU.64 R114, [R1+0x468] ;  /* 0x0004680001727983 */ /* 0x000ea80000300a00 */
[----:B------:R-:W2:Y:S04]  /*4030*/  LDL.LU.64 R116, [R1+0x470] ;  /* 0x0004700001747983 */ /* 0x000ea80000300a00 */
[----:B------:R-:W2:Y:S04]  /*4040*/  LDL.LU.64 R118, [R1+0x478] ;  /* 0x0004780001767983 */ /* 0x000ea80000300a00 */
        /* <DEDUP_REMOVED lines=48> */
[----:B---3--:R-:W3:Y:S04]  /*4350*/  LDL.LU.64 R214, [R1+0xbb8] ;  /* 0x000bb80001d67983 */ /* 0x008ee80000300a00 */
        /* <DEDUP_REMOVED lines=36> */
[----:B------:R-:W3:Y:S01]  /*45a0*/  LDL.LU.64 R140, [R1+0xa90] ;  /* 0x000a9000018c7983 */ /* 0x000ee20000300a00 */
[----:B------:R-:W-:Y:S01]  /*45b0*/  UIADD3 UR6, UR10, 0x180, URZ ;  /* 0x000001800a067890 */ /* 0x000fe2000fffe03f */
[----:B------:R-:W-:Y:S01]  /*45c0*/  UMOV UR4, UR8 ;  /* 0x0000000800047c82 */ /* 0x000fe20008000000 */
[----:B------:R-:W-:Y:S01]  /*45d0*/  UMOV UR5, UR9 ;  /* 0x0000000900057c82 */ /* 0x000fe20008000000 */
[----:B------:R-:W-:Y:S01]  /*45e0*/  UMOV UR7, 0xc0000010 ;  /* 0xc000001000077882 */ /* 0x000fe20000000000 */
[----:B------:R-:W4:Y:S04]  /*45f0*/  LDL.LU.64 R138, [R1+0xa88] ;  /* 0x000a8800018a7983 */ /* 0x000f280000300a00 */
        /* <DEDUP_REMOVED lines=8> */
[----:B------:R-:W4:Y:S01]  /*4680*/  LDL.LU.64 R120, [R1+0xa40] ;  /* 0x000a400001787983 */ /* 0x000f220000300a00 */
[----:B---3--:R-:W-:-:S06]  /*4690*/  WARPGROUP.ARRIVE ;  /* 0x00000000000079c5 */ /* 0x008fcc0000000000 */
[----:B------:R-:W-:Y:S03]  /*46a0*/  IGMMA.64x192x32.S8.S8 R140, gdesc[UR4], R140, gsb0 ;  /* 0x04e00000048c79f1 */ /* 0x000fe6000804108c */
[----:B------:R-:W-:Y:S02]  /*46b0*/  WARPGROUP.DEPBAR.LE gsb0, 0x0 ;  /* 0x00008000000079c5 */ /* 0x000fe40000010000 */
[----:B------:R-:W-:Y:S04]  /*46c0*/  STL.64 [R1], R140 ;  /* 0x0000008c01007387 */ /* 0x000fe80000100a00 */
        /* <DEDUP_REMOVED lines=47> */
[----:B---3--:R-:W4:Y:S04]  /*49c0*/  LDL.LU.64 R214, [R1+0xa38] ;  /* 0x000a380001d67983 */ /* 0x008f280000300a00 */
        /* <DEDUP_REMOVED lines=37> */
[----:B------:R-:W-:Y:S01]  /*4c20*/  UIADD3 UR4, UR15, 0x100, URZ ;  /* 0x000001000f047890 */ /* 0x000fe2000fffe03f */
[----:B------:R-:W-:-:S02]  /*4c30*/  UMOV UR5, 0xc0000010 ;  /* 0xc000001000057882 */ /* 0x000fc40000000000 */
[----:B------:R-:W-:-:S04]  /*4c40*/  UMOV UR9, UR5 ;  /* 0x0000000500097c82 */ /* 0x000fc80008000000 */
[----:B------:R-:W-:Y:S01]  /*4c50*/  UMOV UR8, UR4 ;  /* 0x0000000400087c82 */ /* 0x000fe20008000000 */
[----:B----4-:R-:W-:-:S06]  /*4c60*/  WARPGROUP.ARRIVE ;  /* 0x00000000000079c5 */ /* 0x010fcc0000000000 */
[----:B------:R-:W-:Y:S03]  /*4c70*/  IGMMA.64x192x32.S8.S8 R120, gdesc[UR4], R120, gsb0 ;  /* 0x04e00000047879f1 */ /* 0x000fe60008041078 */
[----:B------:R-:W-:Y:S02]  /*4c80*/  WARPGROUP.DEPBAR.LE gsb0, 0x0 ;  /* 0x00008000000079c5 */ /* 0x000fe40000010000 */
[----:B--2---:R-:W-:-:S06]  /*4c90*/  WARPGROUP.ARRIVE ;  /* 0x00000000000079c5 */ /* 0x004fcc0000000000 */
[----:B------:R-:W-:Y:S03]  /*4ca0*/  IGMMA.64x192x32.S8.S8 R24, gdesc[UR8], R24, gsb0 ;  /* 0x04e00000081879f1 */ /* 0x000fe60008041018 */
        /* <DEDUP_REMOVED lines=97> */
[----:B------:R-:W-:Y:S01]  /*52c0*/  UIADD3 UR8, UR15, 0x200, URZ ;  /* 0x000002000f087890 */ /* 0x000fe2000fffe03f */
[----:B------:R-:W-:Y:S01]  /*52d0*/  UMOV UR9, 0xc0000010 ;  /* 0xc000001000097882 */ /* 0x000fe20000000000 */
[----:B--2---:R-:W-:-:S07]  /*52e0*/  WARPGROUP.ARRIVE ;  /* 0x00000000000079c5 */ /* 0x004fce0000000000 */
        /* <DEDUP_REMOVED lines=98> */
[----:B------:R-:W-:Y:S01]  /*5910*/  UMOV UR4, UR8 ;  /* 0x0000000800047c82 */ /* 0x000fe20008000000 */
[----:B------:R-:W-:Y:S01]  /*5920*/  UMOV UR5, UR9 ;  /* 0x0000000900057c82 */ /* 0x000fe20008000000 */
[----:B--2---:R-:W-:-:S06]  /*5930*/  WARPGROUP.ARRIVE ;  /* 0x00000000000079c5 */ /* 0x004fcc0000000000 */
[----:B------:R-:W-:Y:S03]  /*5940*/  IGMMA.64x192x32.S8.S8 R24, gdesc[UR4], R24, gsb0 ;  /* 0x04e00000041879f1 */ /* 0x000fe60008041018 */
[----:B------:R-:W-:Y:S02]  /*5950*/  WARPGROUP.DEPBAR.LE gsb0, 0x0 ;  /* 0x00008000000079c5 */ /* 0x000fe40000010000 */
[----:B------:R-:W-:Y:S05]  /*5960*/  @!P0 BRA `(.L_x_28) ;  /* 0x0000000000048947 */ /* 0x000fea0003800000 */
[----:B------:R-:W-:Y:S01]  /*5970*/  BPT.TRAP 0x1 ;  /* 0x000000040000795c */ /* 0x000fe20000300000 */
.L_x_28:
[----:B01----:R-:W2:Y:S01]  /*5980*/  LDL R7, [R1+0x600] ;  /* 0x0006000001077983 */ /* 0x003ea20000100800 */
[----:B------:R-:W-:Y:S01]  /*5990*/  ISETP.NE.AND P1, PT, R19, RZ, PT ;  /* 0x000000ff1300720c */ /* 0x000fe20003f25270 */
[----:B------:R-:W-:-:S12]  /*59a0*/  UISETP.GT.U32.AND UP0, UPT, UR40, 0x1, UPT ;  /* 0x000000012800788c */ /* 0x000fd8000bf04070 */
[----:B------:R-:W-:-:S04]  /*59b0*/  @P1 IMAD R6, R3, 0x8, R0 ;  /* 0x0000000803061824 */ /* 0x000fc800078e0200 */
[----:B------:R-:W-:-:S05]  /*59c0*/  @P1 VIADD R6, R6, 0x48 ;  /* 0x0000004806061836 */ /* 0x000fca0000000000 */
[----:B--2---:R-:W-:-:S04]  /*59d0*/  @P1 PRMT R6, R7, 0x654, R6 ;  /* 0x0000065407061816 */ /* 0x004fc80000000006 */
[----:B------:R0:W-:Y:S01]  /*59e0*/  @P1 SYNCS.ARRIVE.TRANS64.RED.A1T0 RZ, [R6+URZ], RZ ;  /* 0x000000ff06ff19a7 */ /* 0x0001e2000810043f */
[----:B------:R-:W-:-:S13]  /*59f0*/  PLOP3.LUT P1, PT, PT, PT, UP0, 0x80, 0x0 ;  /* 0x000000000000781c */ /* 0x000fda0003f2f008 */
[----:B0-----:R-:W-:Y:S05]  /*5a00*/  @P1 BRA `(.L_x_29) ;  /* 0x0000000000041947 */ /* 0x001fea0003800000 */
[----:B------:R-:W-:Y:S01]  /*5a10*/  BPT.TRAP 0x1 ;  /* 0x000000040000795c */ /* 0x000fe20000300000 */
.L_x_29:
[----:B------:R-:W-:Y:S01]  /*5a20*/  UIADD3 UR14, UR14, 0x1, URZ ;  /* 0x000000010e0e7890 */ /* 0x000fe2000fffe03f */
[----:B------:R-:W-:Y:S01]  /*5a30*/  ISETP.GT.AND P2, PT, R5, 0x1, PT ;  /* 0x000000010500780c */ /* 0x000fe20003f44270 */
[----:B------:R-:W-:Y:S02]  /*5a40*/  VIADD R3, R3, 0x1 ;  /* 0x0000000103037836 */ /* 0x000fe40000000000 */
[----:B------:R-:W-:Y:S01]  /*5a50*/  UISETP.NE.AND UP0, UPT, UR14, 0x9, UPT ;  /* 0x000000090e00788c */ /* 0x000fe2000bf05270 */
[----:B------:R-:W-:Y:S02]  /*5a60*/  VIADD R5, R5, 0xffffffff ;  /* 0xffffffff05057836 */ /* 0x000fe40000000000 */
[C---:B------:R-:W-:Y:S01]  /*5a70*/  ISETP.NE.AND P1, PT, R3.reuse, 0x9, PT ;  /* 0x000000090300780c */ /* 0x040fe20003f25270 */
[----:B------:R-:W-:Y:S02]  /*5a80*/  USEL UR4, URZ, 0x1, UP0 ;  /* 0x000000013f047887 */ /* 0x000fe40008000000 */
[----:B------:R-:W-:Y:S01]  /*5a90*/  USEL UR14, UR14, URZ, UP0 ;  /* 0x0000003f0e0e7287 */ /* 0x000fe20008000000 */
[----:B------:R-:W-:-:S03]  /*5aa0*/  SEL R3, R3, RZ, P1 ;  /* 0x000000ff03037207 */ /* 0x000fc60000800000 */
[----:B------:R-:W-:Y:S01]  /*5ab0*/  LOP3.LUT R4, R4, UR4, RZ, 0x3c, !PT ;  /* 0x0000000404047c12 */ /* 0x000fe2000f8e3cff */
[----:B------:R-:W-:Y:S07]  /*5ac0*/  @P2 BRA `(.L_x_30) ;  /* 0xffffffcc002c2947 */ /* 0x000fee000383ffff */
.L_x_23:
[----:B-12---:R-:W1:Y:S02]  /*5ad0*/  LDC R3, c[0x0][0x28c] ;  /* 0x0000a300ff037b82 */ /* 0x006e640000000800 */
[----:B-1----:R-:W-:-:S13]  /*5ae0*/  ISETP.GE.AND P1, PT, R3, 0x1, PT ;  /* 0x000000010300780c */ /* 0x002fda0003f26270 */
[----:B------:R-:W-:Y:S05]  /*5af0*/  @!P1 BRA `(.L_x_31) ;  /* 0x0000000000589947 */ /* 0x000fea0003800000 */
[----:B------:R-:W-:Y:S05]  /*5b00*/  @!P0 BRA `(.L_x_32) ;  /* 0x0000000000048947 */ /* 0x000fea0003800000 */
[----:B------:R-:W-:Y:S01]  /*5b10*/  BPT.TRAP 0x1 ;  /* 0x000000040000795c */ /* 0x000fe20000300000 */
.L_x_32:
[----:B------:R-:W-:Y:S01]  /*5b20*/  ISETP.NE.AND P0, PT, R19, RZ, PT ;  /* 0x000000ff1300720c */ /* 0x000fe20003f05270 */
[----:B------:R-:W-:-:S12]  /*5b30*/  BSSY B0, `(.L_x_33) ;  /* 0x000000e000007945 */ /* 0x000fd80003800000 */
[----:B------:R-:W-:Y:S05]  /*5b40*/  @!P0 BRA `(.L_x_34) ;  /* 0x0000000000308947 */ /* 0x000fea0003800000 */
[----:B------:R-:W2:Y:S01]  /*5b50*/  LDL R4, [R1+0x600] ;  /* 0x0006000001047983 */ /* 0x000ea20000100800 */
[----:B------:R-:W-:-:S04]  /*5b60*/  UISETP.LT.AND UP0, UPT, UR46, 0x1, UPT ;  /* 0x000000012e00788c */ /* 0x000fc8000bf01270 */
[----:B------:R-:W-:-:S04]  /*5b70*/  USEL UR6, UR46, 0x1, UP0 ;  /* 0x000000012e067887 */ /* 0x000fc80008000000 */
[----:B------:R-:W-:-:S04]  /*5b80*/  UIADD3 UR6, UR39, UR46, -UR6 ;  /* 0x0000002e27067290 */ /* 0x000fc8000fffe806 */
[----:B------:R-:W-:-:S04]  /*5b90*/  UIMAD.WIDE.U32 UR4, UR6, 0x38e38e39, URZ ;  /* 0x38e38e39060478a5 */ /* 0x000fc8000f8e003f */
[----:B------:R-:W-:-:S04]  /*5ba0*/  USHF.R.U32.HI UR4, URZ, 0x1, UR5 ;  /* 0x000000013f047899 */ /* 0x000fc80008011605 */
[----:B------:R-:W-:-:S06]  /*5bb0*/  UIMAD UR6, UR4, -0x9, UR6 ;  /* 0xfffffff7040678a4 */ /* 0x000fcc000f8e0206 */
[----:B------:R-:W-:-:S04]  /*5bc0*/  IMAD.U32 R3, RZ, RZ, UR6 ;  /* 0x00000006ff037e24 */ /* 0x000fc8000f8e00ff */
[----:B------:R-:W-:-:S04]  /*5bd0*/  IMAD R0, R3, 0x8, R0 ;  /* 0x0000000803007824 */ /* 0x000fc800078e0200 */
[----:B------:R-:W-:-:S05]  /*5be0*/  VIADD R0, R0, 0x48 ;  /* 0x0000004800007836 */ /* 0x000fca0000000000 */
[----:B--2---:R-:W-:-:S04]  /*5bf0*/  PRMT R0, R4, 0x654, R0 ;  /* 0x0000065404007816 */ /* 0x004fc80000000000 */
[----:B------:R1:W-:Y:S03]  /*5c00*/  SYNCS.ARRIVE.TRANS64.RED.A1T0 RZ, [R0+URZ], RZ ;  /* 0x000000ff00ff79a7 */ /* 0x0003e6000810043f */
.L_x_34:
[----:B------:R-:W-:Y:S05]  /*5c10*/  BSYNC B0 ;  /* 0x0000000000007941 */ /* 0x000fea0003800000 */
.L_x_33:
[----:B------:R-:W-:-:S06]  /*5c20*/  UISETP.GT.U32.AND UP0, UPT, UR40, 0x1, UPT ;  /* 0x000000012800788c */ /* 0x000fcc000bf04070 */
[----:B------:R-:W-:-:S13]  /*5c30*/  PLOP3.LUT P0, PT, PT, PT, UP0, 0x80, 0x0 ;  /* 0x000000000000781c */ /* 0x000fda0003f0f008 */
[----:B------:R-:W-:Y:S05]  /*5c40*/  @P0 BRA `(.L_x_31) ;  /* 0x0000000000040947 */ /* 0x000fea0003800000 */
[----:B------:R-:W-:Y:S01]  /*5c50*/  BPT.TRAP 0x1 ;  /* 0x000000040000795c */ /* 0x000fe20000300000 */
.L_x_31:
[----:B------:R-:W2:Y:S01]  /*5c60*/  S2R R5, SR_TID.X ;  /* 0x0000000000057919 */ /* 0x000ea20000002100 */
[----:B------:R-:W-:Y:S01]  /*5c70*/  UIMAD UR42, UR42, 0x180, URZ ;  /* 0x000001802a2a78a4 */ /* 0x000fe2000f8e023f */
[----:B------:R-:W-:Y:S01]  /*5c80*/  ULDC UR12, c[0x0][0x288] ;  /* 0x0000a200000c7ab9 */ /* 0x000fe20000000800 */
[----:B------:R-:W-:Y:S02]  /*5c90*/  UIMAD.WIDE UR8, UR41, 0x180, URZ ;  /* 0x00000180290878a5 */ /* 0x000fe4000f8e023f */
[----:B------:R-:W-:Y:S02]  /*5ca0*/  UIMAD UR41, UR41, 0x180, URZ ;  /* 0x00000180292978a4 */ /* 0x000fe4000f8e023f */
[----:B------:R-:W-:Y:S01]  /*5cb0*/  IMAD.U32 R12, RZ, RZ, UR42 ;  /* 0x0000002aff0c7e24 */ /* 0x000fe2000f8e00ff */
[----:B------:R-:W-:Y:S02]  /*5cc0*/  UISETP.GE.AND UP0, UPT, UR42, UR12, UPT ;  /* 0x0000000c2a00728c */ /* 0x000fe4000bf06270 */
[----:B------:R-:W-:Y:S01]  /*5cd0*/  UIADD3 UR39, UR46, UR39, URZ ;  /* 0x000000272e277290 */ /* 0x000fe2000fffe03f */
[----:B------:R-:W-:Y:S01]  /*5ce0*/  ULDC UR7, c[0x0][0x284] ;  /* 0x0000a10000077ab9 */ /* 0x000fe20000000800 */
[----:B------:R-:W-:-:S02]  /*5cf0*/  USHF.R.S32.HI UR13, URZ, 0x1f, UR43 ;  /* 0x0000001f3f0d7899 */ /* 0x000fc4000801142b */
[----:B------:R-:W-:Y:S02]  /*5d00*/  UISETP.GE.OR UP0, UPT, UR41, UR7, UP0 ;  /* 0x000000072900728c */ /* 0x000fe40008706670 */
[----:B------:R-:W-:Y:S02]  /*5d10*/  UISETP.GT.U32.AND UP1, UPT, UR39, 0x8, UPT ;  /* 0x000000082700788c */ /* 0x000fe4000bf24070 */
[----:B------:R-:W-:Y:S01]  /*5d20*/  UIMAD.WIDE.U32 UR4, UR39, 0x38e38e39, URZ ;  /* 0x38e38e39270478a5 */ /* 0x000fe2000f8e003f */
[----:B------:R-:W-:Y:S01]  /*5d30*/  ULDC.64 UR10, c[0x0][0x5d0] ;  /* 0x00017400000a7ab9 */ /* 0x000fe20000000a00 */
[----:B------:R-:W-:Y:S01]  /*5d40*/  UISETP.LT.U32.AND UP1, UPT, UR46, 0x9, UP1 ;  /* 0x000000092e00788c */ /* 0x000fe20008f21070 */
[----:B------:R-:W-:Y:S01]  /*5d50*/  PLOP3.LUT P0, PT, PT, PT, UP0, 0x80, 0x0 ;  /* 0x000000000000781c */ /* 0x000fe20003f0f008 */
[----:B------:R-:W-:Y:S02]  /*5d60*/  UISETP.GE.U32.AND UP2, UPT, UR46, 0x9, UPT ;  /* 0x000000092e00788c */ /* 0x000fe4000bf46070 */
[----:B------:R-:W-:-:S02]  /*5d70*/  UIMAD UR6, UR13, UR10, URZ ;  /* 0x0000000a0d0672a4 */ /* 0x000fc4000f8e023f */
[----:B------:R-:W-:Y:S02]  /*5d80*/  USHF.R.U32.HI UR4, URZ, 0x1, UR5 ;  /* 0x000000013f047899 */ /* 0x000fe40008011605 */
[----:B------:R-:W-:Y:S01]  /*5d90*/  USEL UR5, URZ, 0x1, !UP1 ;  /* 0x000000013f057887 */ /* 0x000fe2000c800000 */
[--C-:B--2---:R-:W-:Y:S01]  /*5da0*/  SHF.R.U32.HI R220, RZ, 0x7, R5.reuse ;  /* 0x00000007ffdc7819 */ /* 0x104fe20000011605 */
[C---:B------:R-:W-:Y:S01]  /*5db0*/  IMAD.SHL.U32 R13, R5.reuse, 0x2, RZ ;  /* 0x00000002050d7824 */ /* 0x040fe200078e00ff */
[----:B------:R-:W-:Y:S01]  /*5dc0*/  SHF.R.U32.HI R3, RZ, 0x2, R5 ;  /* 0x00000002ff037819 */ /* 0x000fe20000011605 */
[----:B------:R-:W-:Y:S01]  /*5dd0*/  UIMAD UR6, UR43, UR11, UR6 ;  /* 0x0000000b2b0672a4 */ /* 0x000fe2000f8e0206 */
[----:B------:R-:W-:Y:S01]  /*5de0*/  LOP3.LUT R4, R5, 0x60, RZ, 0xc0, !PT ;  /* 0x0000006005047812 */ /* 0x000fe200078ec0ff */
[----:B------:R-:W-:Y:S01]  /*5df0*/  ULOP3.LUT UR38, UR38, UR5, URZ, 0x3c, !UPT ;  /* 0x0000000526267292 */ /* 0x000fe2000f8e3c3f */
[----:B------:R-:W-:Y:S01]  /*5e00*/  LOP3.LUT R220, R220, 0x1, RZ, 0xc0, !PT ;  /* 0x00000001dcdc7812 */ /* 0x000fe200078ec0ff */
[----:B------:R-:W-:Y:S01]  /*5e10*/  UIMAD UR39, UR4, -0x9, UR39 ;  /* 0xfffffff7042778a4 */ /* 0x000fe2000f8e0227 */
[----:B------:R-:W-:Y:S01]  /*5e20*/  LOP3.LUT R3, R3, 0x7, RZ, 0xc0, !PT ;  /* 0x0000000703037812 */ /* 0x000fe200078ec0ff */
[----:B------:R-:W-:Y:S01]  /*5e30*/  @UP2 ULOP3.LUT UR38, UR38, 0x1, UR4, 0x78, !UPT ;  /* 0x0000000126262892 */ /* 0x000fe2000f8e7804 */
[----:B------:R-:W-:Y:S01]  /*5e40*/  SHF.R.U32.HI R4, RZ, 0x1, R4 ;  /* 0x00000001ff047819 */ /* 0x000fe20000011604 */
[----:B------:R-:W-:Y:S01]  /*5e50*/  IMAD.SHL.U32 R221, R220, 0x40, RZ ;  /* 0x00000040dcdd7824 */ /* 0x000fe200078e00ff */
[----:B------:R-:W-:-:S02]  /*5e60*/  LOP3.LUT R12, R12, 0x6, R13, 0xf8, !PT ;  /* 0x000000060c0c7812 */ /* 0x000fc400078ef80d */
[--C-:B-1----:R-:W-:Y:S02]  /*5e70*/  IADD3 R0, RZ, -R4, -R3.reuse ;  /* 0x80000004ff007210 */ /* 0x102fe40007ffe803 */
[----:B------:R-:W-:Y:S01]  /*5e80*/  LOP3.LUT R221, R221, 0x40, R3, 0xe2, !PT ;  /* 0x00000040dddd7812 */ /* 0x000fe200078ee203 */
[----:B------:R-:W-:Y:S01]  /*5e90*/  IMAD.MOV.U32 R3, RZ, RZ, -0x2 ;  /* 0xfffffffeff037424 */ /* 0x000fe200078e00ff */
[----:B------:R-:W-:Y:S01]  /*5ea0*/  SHF.R.S32.HI R13, RZ, 0x1f, R12 ;  /* 0x0000001fff0d7819 */ /* 0x000fe2000001140c */
[----:B------:R-:W-:Y:S01]  /*5eb0*/  IMAD R220, R220, -0x40, R0 ;  /* 0xffffffc0dcdc7824 */ /* 0x000fe200078e0200 */
[----:B------:R-:W-:Y:S02]  /*5ec0*/  LOP3.LUT R0, R5, 0x3, RZ, 0xc0, !PT ;  /* 0x0000000305007812 */ /* 0x000fe400078ec0ff */
[----:B------:R-:W-:Y:S01]  /*5ed0*/  LOP3.LUT R221, R221, UR8, R4, 0xfe, !PT ;  /* 0x00000008dddd7c12 */ /* 0x000fe2000f8efe04 */
[----:B------:R-:W-:Y:S02]  /*5ee0*/  IMAD.U32 R4, RZ, RZ, UR10 ;  /* 0x0000000aff047e24 */ /* 0x000fe4000f8e00ff */
[----:B------:R-:W-:-:S02]  /*5ef0*/  IMAD R0, R0, R3, UR12 ;  /* 0x0000000c00007e24 */ /* 0x000fc4000f8e0203 */
[----:B------:R-:W-:Y:S02]  /*5f00*/  IMAD.U32 R3, RZ, RZ, UR7 ;  /* 0x00000007ff037e24 */ /* 0x000fe4000f8e00ff */
[----:B------:R-:W-:-:S03]  /*5f10*/  IMAD.WIDE.U32 R4, R4, UR43, R12 ;  /* 0x0000002b04047c25 */ /* 0x000fc6000f8e000c */
[----:B------:R-:W-:Y:S01]  /*5f20*/  IADD3 R220, R3, -UR41, R220 ;  /* 0x8000002903dc7c10 */ /* 0x000fe2000fffe0dc */
[----:B------:R-:W-:Y:S01]  /*5f30*/  VIADD R5, R5, UR6 ;  /* 0x0000000605057c36 */ /* 0x000fe20008000000 */
[----:B------:R-:W-:Y:S01]  /*5f40*/  UMOV UR41, 0xffffffff ;  /* 0xffffffff00297882 */ /* 0x000fe20000000000 */
[----:B------:R-:W-:Y:S01]  /*5f50*/  VIADD R0, R0, -UR42 ;  /* 0x8000002a00007c36 */ /* 0x000fe20008000000 */
[----:B------:R-:W-:Y:S06]  /*5f60*/  @P0 BRA `(.L_x_35) ;  /* 0x0000025000780947 */ /* 0x000fec0003800000 */
[----:B-----5:R-:W-:Y:S01]  /*5f70*/  ISETP.NE.AND P0, PT, R17, RZ, PT ;  /* 0x000000ff1100720c */ /* 0x020fe20003f05270 */
[----:B------:R-:W-:Y:S01]  /*5f80*/  ULDC.64 UR10, c[0x0][0x5c8] ;  /* 0x00017200000a7ab9 */ /* 0x000fe20000000a00 */
[----:B------:R-:W-:Y:S01]  /*5f90*/  BSSY B0, `(.L_x_35) ;  /* 0x000251b000007945 */ /* 0x000fe20003800000 */
[----:B------:R-:W-:Y:S01]  /*5fa0*/  UIMAD UR4, UR9, UR10, URZ ;  /* 0x0000000a090472a4 */ /* 0x000fe2000f8e023f */
[----:B------:R-:W-:Y:S02]  /*5fb0*/  IMAD.U32 R14, RZ, RZ, UR11 ;  /* 0x0000000bff0e7e24 */ /* 0x000fe4000f8e00ff */
[----:B------:R-:W-:-:S04]  /*5fc0*/  IMAD.WIDE.U32 R8, R221, UR10, R4 ;  /* 0x0000000add087c25 */ /* 0x000fc8000f8e0004 */
[----:B------:R-:W-:-:S04]  /*5fd0*/  IMAD R14, R221, R14, UR4 ;  /* 0x00000004dd0e7e24 */ /* 0x000fc8000f8e020e */
[----:B------:R-:W-:Y:S01]  /*5fe0*/  IMAD.IADD R14, R9, 0x1, R14 ;  /* 0x00000001090e7824 */ /* 0x000fe200078e020e */
[----:B------:R-:W-:Y:S06]  /*5ff0*/  @!P0 BRA `(.L_x_36) ;  /* 0x0000019800ec8947 */ /* 0x000fec0003800000 */
[----:B------:R-:W1:Y:S01]  /*6000*/  LDC.64 R4, c[0x0][0x5b0] ;  /* 0x00016c00ff047b82 */ /* 0x000e620000000a00 */
[----:B------:R-:W-:Y:S01]  /*6010*/  ULDC.64 UR6, c[0x0][0x5b8] ;  /* 0x00016e0000067ab9 */ /* 0x000fe20000000a00 */
[----:B------:R-:W-:Y:S01]  /*6020*/  ISETP.GE.AND P6, PT, R220, 0x1, PT ;  /* 0x00000001dc00780c */ /* 0x000fe20003fc6270 */
[----:B------:R-:W-:Y:S02]  /*6030*/  UIMAD UR4, UR13, UR6, URZ ;  /* 0x000000060d0472a4 */ /* 0x000fe4000f8e023f */
[----:B------:R-:W-:Y:S01]  /*6040*/  IMAD.U32 R3, RZ, RZ, UR6 ;  /* 0x00000006ff037e24 */ /* 0x000fe2000f8e00ff */
[----:B------:R-:W-:Y:S01]  /*6050*/  LOP3.LUT R18, R18, 0xfffffffe, RZ, 0xc0, !PT ;  /* 0xfffffffe12127812 */ /* 0x000fe200078ec0ff */
[----:B------:R-:W-:Y:S01]  /*6060*/  BSSY B1, `(.L_x_37) ;  /* 0x000000f000017945 */ /* 0x000fe20003800000 */
[----:B------:R-:W-:Y:S01]  /*6070*/  UIMAD UR4, UR43, UR7, UR4 ;  /* 0x000000072b0472a4 */ /* 0x000fe2000f8e0204 */
[----:B------:R-:W2:Y:S01]  /*6080*/  LDC.64 R10, c[0x0][0x5a8] ;  /* 0x00016a00ff0a7b82 */ /* 0x000ea20000000a00 */
[----:B------:R-:W-:Y:S01]  /*6090*/  IMAD.WIDE.U32 R12, R3, UR43, R12 ;  /* 0x0000002b030c7c25 */ /* 0x000fe2000f8e000c */
[----:B------:R-:W-:-:S03]  /*60a0*/  ISETP.LT.OR P1, PT, R0, 0x1, !P6 ;  /* 0x000000010000780c */ /* 0x000fc60007721670 */
[----:B------:R-:W-:Y:S02]  /*60b0*/  VIADD R219, R13, UR4 ;  /* 0x000000040ddb7c36 */ /* 0x000fe40008000000 */
[----:B------:R-:W-:Y:S01]  /*60c0*/  IMAD.MOV.U32 R218, RZ, RZ, R12 ;  /* 0x000000ffffda7224 */ /* 0x000fe200078e000c */
[----:B------:R-:W-:Y:S01]  /*60d0*/  @P6 LOP3.LUT R18, R18, 0x1, RZ, 0xfc, !PT ;  /* 0x0000000112126812 */ /* 0x000fe200078efcff */
[----:B-1----:R-:W-:Y:S02]  /*60e0*/  IMAD R15, R4, UR9, RZ ;  /* 0x00000009040f7c24 */ /* 0x002fe4000f8e02ff */
[----:B0-----:R-:W-:-:S04]  /*60f0*/  IMAD.WIDE.U32 R6, R221, R4, R218 ;  /* 0x00000004dd067225 */ /* 0x001fc800078e00da */
[----:B------:R-:W-:Y:S01]  /*6100*/  IMAD R15, R221, R5, R15 ;  /* 0x00000005dd0f7224 */ /* 0x000fe200078e020f */
[----:B--2---:R-:W-:-:S04]  /*6110*/  IADD3 R216, P0, R6, R10, RZ ;  /* 0x0000000a06d87210 */ /* 0x004fc80007f1e0ff */
[----:B------:R-:W-:Y:S01]  /*6120*/  IADD3.X R217, R11, R7, R15, P0, !PT ;  /* 0x000000070bd97210 */ /* 0x000fe200007fe40f */
[----:B------:R-:W-:Y:S08]  /*6130*/  @P1 BRA `(.L_x_38) ;  /* 0x0000000000041947 */ /* 0x000ff00003800000 */
[----:B------:R0:W5:Y:S02]  /*6140*/  LDG.E.U8 R2, desc[UR36][R216.64] ;  /* 0x00000024d8027981 */ /* 0x000164000c1e1100 */
.L_x_38:
[----:B------:R-:W-:Y:S05]  /*6150*/  BSYNC B1 ;  /* 0x0000000000017941 */ /* 0x000fea0003800000 */
.L_x_37:
[----:B------:R-:W2:Y:S01]  /*6160*/  LDL.LU R6, [R1+0x480] ;  /* 0x0004800001067983 */ /* 0x000ea20000300800 */
[----:B-----5:R-:W-:Y:S01]  /*6170*/  LOP3.LUT R3, R2, 0xffff, RZ, 0xc0, !PT ;  /* 0x0000ffff02037812 */ /* 0x020fe200078ec0ff */
[----:B------:R-:W-:Y:S01]  /*6180*/  ULDC.64 UR4, c[0x0][0x5c0] ;  /* 0x0001700000047ab9 */ /* 0x000fe20000000a00 */
[----:B------:R-:W-:Y:S01]  /*6190*/  ISETP.LT.OR P2, PT, R0, 0x2, !P6 ;  /* 0x000000020000780c */ /* 0x000fe20007741670 */
[----:B------:R-:W-:Y:S01]  /*61a0*/  BSSY B1, `(.L_x_39) ;  /* 0x000000b000017945 */ /* 0x000fe20003800000 */
[----:B------:R-:W-:Y:S02]  /*61b0*/  PRMT R3, R3, 0x8880, RZ ;  /* 0x0000888003037816 */ /* 0x000fe400000000ff */
[----:B------:R-:W-:-:S03]  /*61c0*/  IADD3 R8, P0, R8, UR4, RZ ;  /* 0x0000000408087c10 */ /* 0x000fc6000ff1e0ff */
[----:B------:R-:W-:Y:S01]  /*61d0*/  IMAD R3, R3, R17, RZ ;  /* 0x0000001103037224 */ /* 0x000fe200078e02ff */
[----:B------:R-:W-:-:S03]  /*61e0*/  IADD3.X R9, R14, UR5, RZ, P0, !PT ;  /* 0x000000050e097c10 */ /* 0x000fc600087fe4ff */
[----:B--2---:R-:W-:-:S05]  /*61f0*/  @!P1 IMAD R6, R6, R16, R3 ;  /* 0x0000001006069224 */ /* 0x004fca00078e0203 */
[----:B------:R1:W-:Y:S01]  /*6200*/  @!P1 STG.E.U8 desc[UR36][R8.64], R6 ;  /* 0x0000000608009986 */ /* 0x0003e2000c101124 */
[----:B------:R-:W-:Y:S05]  /*6210*/  @P2 BRA `(.L_x_40) ;  /* 0x00000000000c2947 */ /* 0x000fea0003800000 */
[----:B------:R-:W2:Y:S02]  /*6220*/  LDG.E.U8 R2, desc[UR36][R216.64+0x1] ;  /* 0x00000124d8027981 */ /* 0x000ea4000c1e1100 */
[----:B--2---:R-:W-:-:S05]  /*6230*/  PRMT R3, R2, 0x8880, RZ ;  /* 0x0000888002037816 */ /* 0x004fca00000000ff */
[----:B------:R-:W-:-:S07]  /*6240*/  IMAD R3, R3, R17, RZ ;  /* 0x0000001103037224 */ /* 0x000fce00078e02ff */
.L_x_40:
[----:B------:R-:W-:Y:S05]  /*6250*/  BSYNC B1 ;  /* 0x0000000000017941 */ /* 0x000fea0003800000 */
.L_x_39:
[----:B-1----:R-:W2:Y:S01]  /*6260*/  LDL.LU R6, [R1+0x484] ;  /* 0x0004840001067983 */ /* 0x002ea20000300800 */
[----:B------:R-:W-:Y:S01]  /*6270*/  ISETP.GE.AND P5, PT, R220, 0x9, PT ;  /* 0x00000009dc00780c */ /* 0x000fe20003fa6270 */
[C---:B------:R-:W-:Y:S01]  /*6280*/  IMAD.SHL.U32 R222, R4.reuse, 0x8, RZ ;  /* 0x0000000804de7824 */ /* 0x040fe200078e00ff */
[----:B------:R-:W-:Y:S01]  /*6290*/  SHF.L.U64.HI R223, R4, 0x3, R5 ;  /* 0x0000000304df7819 */ /* 0x000fe20000010205 */
[----:B------:R-:W-:Y:S01]  /*62a0*/  @!P2 IMAD.MOV.U32 R7, RZ, RZ, R9 ;  /* 0x000000ffff07a224 */ /* 0x000fe200078e0009 */
[C---:B------:R-:W-:Y:S01]  /*62b0*/  ISETP.LT.OR P4, PT, R0.reuse, 0x1, !P5 ;  /* 0x000000010000780c */ /* 0x040fe20006f81670 */
[----:B------:R-:W-:Y:S01]  /*62c0*/  BSSY B1, `(.L_x_41) ;  /* 0x000000e000017945 */ /* 0x000fe20003800000 */
[----:B------:R-:W-:Y:S01]  /*62d0*/  ISETP.LT.OR P0, PT, R0, 0x2, !P5 ;  /* 0x000000020000780c */ /* 0x000fe20006f01670 */
[----:B------:R-:W-:-:S04]  /*62e0*/  IMAD.WIDE.U32 R22, R221, R4, R222 ;  /* 0x00000004dd167225 */ /* 0x000fc800078e00de */
[----:B------:R-:W-:Y:S02]  /*62f0*/  IMAD.IADD R15, R15, 0x1, R23 ;  /* 0x000000010f0f7824 */ /* 0x000fe400078e0217 */
[----:B--2---:R-:W-:Y:S02]  /*6300*/  @!P2 IMAD R14, R6, R16, R3 ;  /* 0x00000010060ea224 */ /* 0x004fe400078e0203 */
[----:B------:R-:W-:-:S05]  /*6310*/  @!P2 IMAD.MOV.U32 R6, RZ, RZ, R8 ;  /* 0x000000ffff06a224 */ /* 0x000fca00078e0008 */
[----:B------:R1:W-:Y:S01]  /*6320*/  @!P2 STG.E.U8 desc[UR36][R6.64+0x1], R14 ;  /* 0x0000010e0600a986 */ /* 0x0003e2000c101124 */
[----:B------:R-:W-:-:S04]  /*6330*/  IADD3 R22, P1, P2, R12, R10, R22 ;  /* 0x0000000a0c167210 */ /* 0x000fc80007a3e016 */
[----:B------:R-:W-:Y:S02]  /*6340*/  IADD3.X R23, R219, R11, R15, P1, P2 ;  /* 0x0000000bdb177210 */ /* 0x000fe40000fe440f */
[----:B-1----:R-:W-:Y:S01]  /*6350*/  @!P4 IADD3 R6, P3, R8, UR45, RZ ;  /* 0x0000002d0806cc10 */ /* 0x002fe2000ff7e0ff */
[----:B------:R-:W-:-:S12]  /*6360*/  @P4 BRA `(.L_x_42) ;  /* 0x00000000000c4947 */ /* 0x000fd80003800000 */
[----:B------:R-:W2:Y:S02]  /*6370*/  LDG.E.U8 R2, desc[UR36][R22.64] ;  /* 0x0000002416027981 */ /* 0x000ea4000c1e1100 */
[----:B--2---:R-:W-:-:S05]  /*6380*/  PRMT R3, R2, 0x8880, RZ ;  /* 0x0000888002037816 */ /* 0x004fca00000000ff */
[----:B------:R-:W-:-:S07]  /*6390*/  IMAD R3, R3, R17, RZ ;  /* 0x0000001103037224 */ /* 0x000fce00078e02ff */
.L_x_42:
[----:B------:R-:W-:Y:S05]  /*63a0*/  BSYNC B1 ;  /* 0x0000000000017941 */ /* 0x000fea0003800000 */
.L_x_41:
[----:B------:R-:W2:Y:S01]  /*63b0*/  LDL.LU R14, [R1+0x488] ;  /* 0x00048800010e7983 */ /* 0x000ea20000300800 */
[----:B------:R-:W-:Y:S01]  /*63c0*/  @!P4 IADD3.X R7, R9, UR44, RZ, P3, !PT ;  /* 0x0000002c0907cc10 */ /* 0x000fe20009ffe4ff */
[----:B------:R-:W-:Y:S01]  /*63d0*/  BSSY B1, `(.L_x_43) ;  /* 0x000000b000017945 */ /* 0x000fe20003800000 */
[C---:B------:R-:W-:Y:S02]  /*63e0*/  ISETP.LT.OR P2, PT, R0.reuse, 0x9, !P6 ;  /* 0x000000090000780c */ /* 0x040fe40007741670 */
[C---:B------:R-:W-:Y:S02]  /*63f0*/  ISETP.LT.OR P3, PT, R0.reuse, 0xa, !P6 ;  /* 0x0000000a0000780c */ /* 0x040fe40007761670 */
[----:B------:R-:W-:Y:S01]  /*6400*/  ISETP.LT.OR P1, PT, R0, 0x9, !P5 ;  /* 0x000000090000780c */ /* 0x000fe20006f21670 */
[----:B--2---:R-:W-:-:S05]  /*6410*/  @!P4 IMAD R14, R14, R16, R3 ;  /* 0x000000100e0ec224 */ /* 0x004fca00078e0203 */
[----:B------:R1:W-:Y:S02]  /*6420*/  @!P4 STG.E.U8 desc[UR36][R6.64], R14 ;  /* 0x0000000e0600c986 */ /* 0x0003e4000c101124 */
[----:B-1----:R-:W-:Y:S01]  /*6430*/  @!P0 IADD3 R6, P4, R8, UR45, RZ ;  /* 0x0000002d08068c10 */ /* 0x002fe2000ff9e0ff */
[----:B------:R-:W-:-:S12]  /*6440*/  @P0 BRA `(.L_x_44) ;  /* 0x00000000000c0947 */ /* 0x000fd80003800000 */
[----:B------:R-:W2:Y:S02]  /*6450*/  LDG.E.U8 R2, desc[UR36][R22.64+0x1] ;  /* 0x0000012416027981 */ /* 0x000ea4000c1e1100 */
[----:B--2---:R-:W-:-:S05]  /*6460*/  PRMT R3, R2, 0x8880, RZ ;  /* 0x0000888002037816 */ /* 0x004fca00000000ff */
[----:B------:R-:W-:-:S07]  /*6470*/  IMAD R3, R3, R17, RZ ;  /* 0x0000001103037224 */ /* 0x000fce00078e02ff */
.L_x_44:
[----:B------:R-:W-:Y:S05]  /*6480*/  BSYNC B1 ;  /* 0x0000000000017941 */ /* 0x000fea0003800000 */
.L_x_43:
[----:B------:R-:W2:Y:S01]  /*6490*/  LDL.LU R14, [R1+0x48c] ;  /* 0x00048c00010e7983 */ /* 0x000ea20000300800 */
[----:B------:R-:W-:Y:S01]  /*64a0*/  @!P0 IADD3.X R7, R9, UR44, RZ, P4, !PT ;  /* 0x0000002c09078c10 */ /* 0x000fe2000a7fe4ff */
[----:B------:R-:W-:Y:S01]  /*64b0*/  BSSY B1, `(.L_x_45) ;  /* 0x0000007000017945 */ /* 0x000fe20003800000 */
[----:B--2---:R-:W-:-:S05]  /*64c0*/  @!P0 IMAD R14, R14, R16, R3 ;  /* 0x000000100e0e8224 */ /* 0x004fca00078e0203 */
[----:B------:R1:W-:Y:S01]  /*64d0*/  @!P0 STG.E.U8 desc[UR36][R6.64+0x1], R14 ;  /* 0x0000010e06008986 */ /* 0x0003e2000c101124 */
[----:B------:R-:W-:Y:S05]  /*64e0*/  @P2 BRA `(.L_x_46) ;  /* 0x00000000000c2947 */ /* 0x000fea0003800000 */
[----:B------:R-:W2:Y:S02]  /*64f0*/  LDG.E.U8 R2, desc[UR36][R216.64+0x8] ;  /* 0x00000824d8027981 */ /* 0x000ea4000c1e1100 */
[----:B--2---:R-:W-:-:S05]  /*6500*/  PRMT R3, R2, 0x8880, RZ ;  /* 0x0000888002037816 */ /* 0x004fca00000000ff */
[----:B------:R-:W-:-:S07]  /*6510*/  IMAD R3, R3, R17, RZ ;  /* 0x0000001103037224 */ /* 0x000fce00078e02ff */
.L_x_46:
[----:B------:R-:W-:Y:S05]  /*6520*/  BSYNC B1 ;  /* 0x0000000000017941 */ /* 0x000fea0003800000 */
.L_x_45:
[----:B-1----:R-:W2:Y:S01]  /*6530*/  LDL.LU R6, [R1+0x490] ;  /* 0x0004900001067983 */ /* 0x002ea20000300800 */
[----:B------:R-:W-:Y:S01]  /*6540*/  @!P2 IMAD.MOV.U32 R7, RZ, RZ, R9 ;  /* 0x000000ffff07a224 */ /* 0x000fe200078e0009 */
[----:B------:R-:W-:Y:S01]  /*6550*/  BSSY B1, `(.L_x_47) ;  /* 0x0000008000017945 */ /* 0x000fe20003800000 */
[----:B--2---:R-:W-:Y:S02]  /*6560*/  @!P2 IMAD R14, R6, R16, R3 ;  /* 0x00000010060ea224 */ /* 0x004fe400078e0203 */
[----:B------:R-:W-:-:S05]  /*6570*/  @!P2 IMAD.MOV.U32 R6, RZ, RZ, R8 ;  /* 0x000000ffff06a224 */ /* 0x000fca00078e0008 */
[----:B------:R1:W-:Y:S01]  /*6580*/  @!P2 STG.E.U8 desc[UR36][R6.64+0x8], R14 ;  /* 0x0000080e0600a986 */ /* 0x0003e2000c101124 */
[----:B------:R-:W-:Y:S05]  /*6590*/  @P3 BRA `(.L_x_48) ;  /* 0x00000000000c3947 */ /* 0x000fea0003800000 */
[----:B------:R-:W2:Y:S02]  /*65a0*/  LDG.E.U8 R2, desc[UR36][R216.64+0x9] ;  /* 0x00000924d8027981 */ /* 0x000ea4000c1e1100 */
[----:B--2---:R-:W-:-:S05]  /*65b0*/  PRMT R3, R2, 0x8880, RZ ;  /* 0x0000888002037816 */ /* 0x004fca00000000ff */
[----:B------:R-:W-:-:S07]  /*65c0*/  IMAD R3, R3, R17, RZ ;  /* 0x0000001103037224 */ /* 0x000fce00078e02ff */
.L_x_48:
[----:B------:R-:W-:Y:S05]  /*65d0*/  BSYNC B1 ;  /* 0x0000000000017941 */ /* 0x000fea0003800000 */
.L_x_47:
[----:B-1----:R-:W2:Y:S01]  /*65e0*/  LDL.LU R6, [R1+0x494] ;  /* 0x0004940001067983 */ /* 0x002ea20000300800 */
[----:B------:R-:W-:Y:S01]  /*65f0*/  @!P3 IMAD.MOV.U32 R7, RZ, RZ, R9 ;  /* 0x000000ffff07b224 */ /* 0x000fe200078e0009 */
[----:B------:R-:W-:Y:S01]  /*6600*/  BSSY B1, `(.L_x_49) ;  /* 0x000000a000017945 */ /* 0x000fe20003800000 */
[----:B------:R-:W-:Y:S01]  /*6610*/  ISETP.LT.OR P0, PT, R0, 0xa, !P5 ;  /* 0x0000000a0000780c */ /* 0x000fe20006f01670 */
[----:B--2---:R-:W-:Y:S02]  /*6620*/  @!P3 IMAD R14, R6, R16, R3 ;  /* 0x00000010060eb224 */ /* 0x004fe400078e0203 */
[----:B------:R-:W-:-:S05]  /*6630*/  @!P3 IMAD.MOV.U32 R6, RZ, RZ, R8 ;  /* 0x000000ffff06b224 */ /* 0x000fca00078e0008 */
[----:B------:R1:W-:Y:S02]  /*6640*/  @!P3 STG.E.U8 desc[UR36][R6.64+0x9], R14 ;  /* 0x0000090e0600b986 */ /* 0x0003e4000c101124 */
[----:B-1----:R-:W-:Y:S01]  /*6650*/  @!P1 IADD3 R6, P2, R8, UR45, RZ ;  /* 0x0000002d08069c10 */ /* 0x002fe2000ff5e0ff */
[----:B------:R-:W-:-:S12]  /*6660*/  @P1 BRA `(.L_x_50) ;  /* 0x00000000000c1947 */ /* 0x000fd80003800000 */
[----:B------:R-:W2:Y:S02]  /*6670*/  LDG.E.U8 R2, desc[UR36][R22.64+0x8] ;  /* 0x0000082416027981 */ /* 0x000ea4000c1e1100 */
[----:B--2---:R-:W-:-:S05]  /*6680*/  PRMT R3, R2, 0x8880, RZ ;  /* 0x0000888002037816 */ /* 0x004fca00000000ff */
[----:B------:R-:W-:-:S07]  /*6690*/  IMAD R3, R3, R17, RZ ;  /* 0x0000001103037224 */ /* 0x000fce00078e02ff */
.L_x_50:
[----:B------:R-:W-:Y:S05]  /*66a0*/  BSYNC B1 ;  /* 0x0000000000017941 */ /* 0x000fea0003800000 */
.L_x_49:
[----:B------:R-:W2:Y:S01]  /*66b0*/  LDL.LU R14, [R1+0x498] ;  /* 0x00049800010e7983 */ /* 0x000ea20000300800 */
[----:B------:R-:W-:Y:S01]  /*66c0*/  @!P1 IADD3.X R7, R9, UR44, RZ, P2, !PT ;  /* 0x0000002c09079c10 */ /* 0x000fe200097fe4ff */
[----:B------:R-:W-:Y:S01]  /*66d0*/  BSSY B1, `(.L_x_51) ;  /* 0x000000b000017945 */ /* 0x000fe20003800000 */
[C---:B------:R-:W-:Y:S02]  /*66e0*/  ISETP.LT.OR P2, PT, R0.reuse, 0x11, !P6 ;  /* 0x000000110000780c */ /* 0x040fe40007741670 */
[----:B------:R-:W-:Y:S01]  /*66f0*/  ISETP.LT.OR P3, PT, R0, 0x12, !P6 ;  /* 0x000000120000780c */ /* 0x000fe20007761670 */
[----:B--2---:R-:W-:-:S05]  /*6700*/  @!P1 IMAD R14, R14, R16, R3 ;  /* 0x000000100e0e9224 */ /* 0x004fca00078e0203 */
[----:B------:R1:W-:Y:S01]  /*6710*/  @!P1 STG.E.U8 desc[UR36][R6.64+0x8], R14 ;  /* 0x0000080e06009986 */ /* 0x0003e2000c101124 */
[----:B------:R-:W-:Y:S02]  /*6720*/  ISETP.LT.OR P1, PT, R0, 0x11, !P5 ;  /* 0x000000110000780c */ /* 0x000fe40006f21670 */
[----:B-1----:R-:W-:Y:S01]  /*6730*/  @!P0 IADD3 R6, P4, R8, UR45, RZ ;  /* 0x0000002d08068c10 */ /* 0x002fe2000ff9e0ff */
[----:B------:R-:W-:-:S12]  /*6740*/  @P0 BRA `(.L_x_52) ;  /* 0x00000000000c0947 */ /* 0x000fd80003800000 */
[----:B------:R-:W2:Y:S02]  /*6750*/  LDG.E.U8 R2, desc[UR36][R22.64+0x9] ;  /* 0x0000092416027981 */ /* 0x000ea4000c1e1100 */
[----:B--2---:R-:W-:-:S05]  /*6760*/  PRMT R3, R2, 0x8880, RZ ;  /* 0x0000888002037816 */ /* 0x004fca00000000ff */
[----:B------:R-:W-:-:S07]  /*6770*/  IMAD R3, R3, R17, RZ ;  /* 0x0000001103037224 */ /* 0x000fce00078e02ff */
.L_x_52:
[----:B------:R-:W-:Y:S05]  /*6780*/  BSYNC B1 ;  /* 0x0000000000017941 */ /* 0x000fea0003800000 */
.L_x_51:
        /* <DEDUP_REMOVED lines=9> */
.L_x_54:
[----:B------:R-:W-:Y:S05]  /*6820*/  BSYNC B1 ;  /* 0x0000000000017941 */ /* 0x000fea0003800000 */
.L_x_53:
        /* <DEDUP_REMOVED lines=10> */
.L_x_56:
[----:B------:R-:W-:Y:S05]  /*68d0*/  BSYNC B1 ;  /* 0x0000000000017941 */ /* 0x000fea0003800000 */
.L_x_55:
        /* <DEDUP_REMOVED lines=12> */
.L_x_58:
[----:B------:R-:W-:Y:S05]  /*69a0*/  BSYNC B1 ;  /* 0x0000000000017941 */ /* 0x000fea0003800000 */
.L_x_57:
        /* <DEDUP_REMOVED lines=13> */
.L_x_60:
[----:B------:R-:W-:Y:S05]  /*6a80*/  BSYNC B1 ;  /* 0x0000000000017941 */ /* 0x000fea0003800000 */
.L_x_59:
        /* <DEDUP_REMOVED lines=9> */
.L_x_62:
[----:B------:R-:W-:Y:S05]  /*6b20*/  BSYNC B1 ;  /* 0x0000000000017941 */ /* 0x000fea0003800000 */
.L_x_61:
        /* <DEDUP_REMOVED lines=10> */
.L_x_64:
[----:B------:R-:W-:Y:S05]  /*6bd0*/  BSYNC B1 ;  /* 0x0000000000017941 */ /* 0x000fea0003800000 */
.L_x_63:
        /* <DEDUP_REMOVED lines=12> */
.L_x_66:
[----:B------:R-:W-:Y:S05]  /*6ca0*/  BSYNC B1 ;  /* 0x0000000000017941 */ /* 0x000fea0003800000 */
.L_x_65:
        /* <DEDUP_REMOVED lines=13> */
.L_x_68:
[----:B------:R-:W-:Y:S05]  /*6d80*/  BSYNC B1 ;  /* 0x0000000000017941 */ /* 0x000fea0003800000 */
.L_x_67:
        /* <DEDUP_REMOVED lines=9> */
.L_x_70:
[----:B------:R-:W-:Y:S05]  /*6e20*/  BSYNC B1 ;  /* 0x0000000000017941 */ /* 0x000fea0003800000 */
.L_x_69:
        /* <DEDUP_REMOVED lines=10> */
.L_x_72:
[----:B------:R-:W-:Y:S05]  /*6ed0*/  BSYNC B1 ;  /* 0x0000000000017941 */ /* 0x000fea0003800000 */
.L_x_71:
        /* <DEDUP_REMOVED lines=12> */
.L_x_74:
[----:B------:R-:W-:Y:S05]  /*6fa0*/  BSYNC B1 ;  /* 0x0000000000017941 */ /* 0x000fea0003800000 */
.L_x_73:
        /* <DEDUP_REMOVED lines=13> */
.L_x_76:
[----:B------:R-:W-:Y:S05]  /*7080*/  BSYNC B1 ;  /* 0x0000000000017941 */ /* 0x000fea0003800000 */
.L_x_75:
        /* <DEDUP_REMOVED lines=9> */
.L_x_78:
[----:B------:R-:W-:Y:S05]  /*7120*/  BSYNC B1 ;  /* 0x0000000000017941 */ /* 0x000fea0003800000 */
.L_x_77:
        /* <DEDUP_REMOVED lines=10> */
.L_x_80:
[----:B------:R-:W-:Y:S05]  /*71d0*/  BSYNC B1 ;  /* 0x0000000000017941 */ /* 0x000fea0003800000 */
.L_x_79:
        /* <DEDUP_REMOVED lines=12> */
.L_x_82:
[----:B------:R-:W-:Y:S05]  /*72a0*/  BSYNC B1 ;  /* 0x0000000000017941 */ /* 0x000fea0003800000 */
.L_x_81:
        /* <DEDUP_REMOVED lines=13> */
.L_x_84:
[----:B------:R-:W-:Y:S05]  /*7380*/  BSYNC B1 ;  /* 0x0000000000017941 */ /* 0x000fea0003800000 */
.L_x_83:
        /* <DEDUP_REMOVED lines=9> */
.L_x_86:
[----:B------:R-:W-:Y:S05]  /*7420*/  BSYNC B1 ;  /* 0x0000000000017941 */ /* 0x000fea0003800000 */
.L_x_85:
        /* <DEDUP_REMOVED lines=10> */
.L_x_88:
[----:B------:R-:W-:Y:S05]  /*74d0*/  BSYNC B1 ;  /* 0x0000000000017941 */ /* 0x000fea0003800000 */
.L_x_87:
        /* <DEDUP_REMOVED lines=12> */
.L_x_90:
[----:B------:R-:W-:Y:S05]  /*75a0*/  BSYNC B1 ;  /* 0x0000000000017941 */ /* 0x000fea0003800000 */
.L_x_89:
        /* <DEDUP_REMOVED lines=13> */
.L_x_92:
[----:B------:R-:W-:Y:S05]  /*7680*/  BSYNC B1 ;  /* 0x0000000000017941 */ /* 0x000fea0003800000 */
.L_x_91:
        /* <DEDUP_REMOVED lines=9> */
.L_x_94:
[----:B------:R-:W-:Y:S05]  /*7720*/  BSYNC B1 ;  /* 0x0000000000017941 */ /* 0x000fea0003800000 */
.L_x_93:
        /* <DEDUP_REMOVED lines=10> */
.L_x_96:
[----:B------:R-:W-:Y:S05]  /*77d0*/  BSYNC B1 ;  /* 0x0000000000017941 */ /* 0x000fea0003800000 */
.L_x_95:
        /* <DEDUP_REMOVED lines=12> */
.L_x_98:
[----:B------:R-:W-:Y:S05]  /*78a0*/  BSYNC B1 ;  /* 0x0000000000017941 */ /* 0x000fea0003800000 */
.L_x_97:
        /* <DEDUP_REMOVED lines=13> */
.L_x_100:
[----:B------:R-:W-:Y:S05]  /*7980*/  BSYNC B1 ;  /* 0x0000000000017941 */ /* 0x000fea0003800000 */
.L_x_99:
        /* <DEDUP_REMOVED lines=9> */
.L_x_102:
[----:B------:R-:W-:Y:S05]  /*7a20*/  BSYNC B1 ;  /* 0x0000000000017941 */ /* 0x000fea0003800000 */
.L_x_101:
        /* <DEDUP_REMOVED lines=10> */
.L_x_104:
[----:B------:R-:W-:Y:S05]  /*7ad0*/  BSYNC B1 ;  /* 0x0000000000017941 */ /* 0x000fea0003800000 */
.L_x_103:
        /* <DEDUP_REMOVED lines=12> */
.L_x_106:
[----:B------:R-:W-:Y:S05]  /*7ba0*/  BSYNC B1 ;  /* 0x0000000000017941 */ /* 0x000fea0003800000 */
.L_x_105:
[----:B------:R-:W2:Y:S01]  /*7bb0*/  LDL.LU R14, [R1+0x508] ;  /* 0x00050800010e7983 */ /* 0x000ea20000300800 */
[----:B------:R-:W-:Y:S01]  /*7bc0*/  @!P1 IADD3.X R7, R9, UR44, RZ, P0, !PT ;  /* 0x0000002c09079c10 */ /* 0x000fe200087fe4ff */
[----:B------:R-:W-:Y:S01]  /*7bd0*/  BSSY B1, `(.L_x_107) ;  /* 0x000000a000017945 */ /* 0x000fe20003800000 */
        /* <DEDUP_REMOVED lines=9> */
.L_x_108:
[----:B------:R-:W-:Y:S05]  /*7c70*/  BSYNC B1 ;  /* 0x0000000000017941 */ /* 0x000fea0003800000 */
.L_x_107:
        /* <DEDUP_REMOVED lines=9> */
.L_x_110:
[----:B------:R-:W-:Y:S05]  /*7d10*/  BSYNC B1 ;  /* 0x0000000000017941 */ /* 0x000fea0003800000 */
.L_x_109:
[----:B-1----:R-:W2:Y:S01]  /*7d20*/  LDL.LU R6, [R1+0x510] ;  /* 0x0005100001067983 */ /* 0x002ea20000300800 */
[----:B------:R-:W-:Y:S01]  /*7d30*/  ISETP.LT.OR P2, PT, R0, 0x4a, !P6 ;  /* 0x0000004a0000780c */ /* 0x000fe20007741670 */
[----:B------:R-:W-:Y:S01]  /*7d40*/  @!P1 IMAD.MOV.U32 R7, RZ, RZ, R9 ;  /* 0x000000ffff079224 */ /* 0x000fe200078e0009 */
[----:B------:R-:W-:Y:S01]  /*7d50*/  BSSY B1, `(.L_x_111) ;  /* 0x000000a000017945 */ /* 0x000fe20003800000 */
[----:B--2---:R-:W-:Y:S02]  /*7d60*/  @!P1 IMAD R14, R6, R16, R3 ;  /* 0x00000010060e9224 */ /* 0x004fe400078e0203 */
[----:B------:R-:W-:-:S05]  /*7d70*/  @!P1 IMAD.MOV.U32 R6, RZ, RZ, R8 ;  /* 0x000000ffff069224 */ /* 0x000fca00078e0008 */
[----:B------:R1:W-:Y:S01]  /*7d80*/  @!P1 STG.E.U8 desc[UR36][R6.64+0x48], R14 ;  /* 0x0000480e06009986 */ /* 0x0003e2000c101124 */
[----:B------:R-:W-:Y:S02]  /*7d90*/  ISETP.LT.OR P1, PT, R0, 0x4a, !P5 ;  /* 0x0000004a0000780c */ /* 0x000fe40006f21670 */
[----:B-1----:R-:W-:Y:S01]  /*7da0*/  @!P0 IADD3 R6, P3, R8, UR45, RZ ;  /* 0x0000002d08068c10 */ /* 0x002fe2000ff7e0ff */
[----:B------:R-:W-:-:S12]  /*7db0*/  @P2 BRA `(.L_x_112) ;  /* 0x00000000000c2947 */ /* 0x000fd80003800000 */
[----:B------:R-:W2:Y:S02]  /*7dc0*/  LDG.E.U8 R2, desc[UR36][R216.64+0x49] ;  /* 0x00004924d8027981 */ /* 0x000ea4000c1e1100 */
[----:B--2---:R-:W-:-:S05]  /*7dd0*/  PRMT R3, R2, 0x8880, RZ ;  /* 0x0000888002037816 */ /* 0x004fca00000000ff */
[----:B------:R-:W-:-:S07]  /*7de0*/  IMAD R3, R3, R17, RZ ;  /* 0x0000001103037224 */ /* 0x000fce00078e02ff */
.L_x_112:
[----:B------:R-:W-:Y:S05]  /*7df0*/  BSYNC B1 ;  /* 0x0000000000017941 */ /* 0x000fea0003800000 */
.L_x_111:
[----:B------:R-:W2:Y:S01]  /*7e00*/  LDL.LU R14, [R1+0x514] ;  /* 0x00051400010e7983 */ /* 0x000ea20000300800 */
[----:B------:R-:W-:Y:S01]  /*7e10*/  BSSY B1, `(.L_x_113) ;  /* 0x0000007000017945 */ /* 0x000fe20003800000 */
[----:B--2---:R-:W-:-:S05]  /*7e20*/  @!P2 IMAD R14, R14, R16, R3 ;  /* 0x000000100e0ea224 */ /* 0x004fca00078e0203 */
[----:B------:R1:W-:Y:S01]  /*7e30*/  @!P2 STG.E.U8 desc[UR36][R8.64+0x49], R14 ;  /* 0x0000490e0800a986 */ /* 0x0003e2000c101124 */
[----:B------:R-:W-:Y:S05]  /*7e40*/  @P0 BRA `(.L_x_114) ;  /* 0x00000000000c0947 */ /* 0x000fea0003800000 */
[----:B------:R-:W2:Y:S02]  /*7e50*/  LDG.E.U8 R2, desc[UR36][R22.64+0x48] ;  /* 0x0000482416027981 */ /* 0x000ea4000c1e1100 */
[----:B--2---:R-:W-:-:S05]  /*7e60*/  PRMT R3, R2, 0x8880, RZ ;  /* 0x0000888002037816 */ /* 0x004fca00000000ff */
[----:B------:R-:W-:-:S07]  /*7e70*/  IMAD R3, R3, R17, RZ ;  /* 0x0000001103037224 */ /* 0x000fce00078e02ff */
.L_x_114:
[----:B------:R-:W-:Y:S05]  /*7e80*/  BSYNC B1 ;  /* 0x0000000000017941 */ /* 0x000fea0003800000 */
.L_x_113:
[----:B-1----:R-:W2:Y:S01]  /*7e90*/  LDL.LU R14, [R1+0x518] ;  /* 0x00051800010e7983 */ /* 0x002ea20000300800 */
[----:B------:R-:W-:Y:S01]  /*7ea0*/  @!P0 IADD3.X R7, R9, UR44, RZ, P3, !PT ;  /* 0x0000002c09078c10 */ /* 0x000fe20009ffe4ff */
[----:B------:R-:W-:Y:S01]  /*7eb0*/  BSSY B1, `(.L_x_115) ;  /* 0x000000a000017945 */ /* 0x000fe20003800000 */
[----:B--2---:R-:W-:-:S05]  /*7ec0*/  @!P0 IMAD R14, R14, R16, R3 ;  /* 0x000000100e0e8224 */ /* 0x004fca00078e0203 */
[----:B------:R1:W-:Y:S01]  /*7ed0*/  @!P0 STG.E.U8 desc[UR36][R6.64+0x48], R14 ;  /* 0x0000480e06008986 */ /* 0x0003e2000c101124 */
[----:B------:R-:W-:Y:S02]  /*7ee0*/  ISETP.LT.OR P0, PT, R0, 0x51, !P5 ;  /* 0x000000510000780c */ /* 0x000fe40006f01670 */
[----:B-1----:R-:W-:-:S04]  /*7ef0*/  @!P1 IADD3 R6, P2, R8, UR45, RZ ;  /* 0x0000002d08069c10 */ /* 0x002fc8000ff5e0ff */
[----:B------:R-:W-:Y:S01]  /*7f00*/  @!P1 IADD3.X R7, R9, UR44, RZ, P2, !PT ;  /* 0x0000002c09079c10 */ /* 0x000fe200097fe4ff */
[----:B------:R-:W-:Y:S08]  /*7f10*/  @P1 BRA `(.L_x_116) ;  /* 0x00000000000c1947 */ /* 0x000ff00003800000 */
[----:B------:R-:W2:Y:S02]  /*7f20*/  LDG.E.U8 R2, desc[UR36][R22.64+0x49] ;  /* 0x0000492416027981 */ /* 0x000ea4000c1e1100 */
[----:B--2---:R-:W-:-:S05]  /*7f30*/  PRMT R3, R2, 0x8880, RZ ;  /* 0x0000888002037816 */ /* 0x004fca00000000ff */
[----:B------:R-:W-:-:S07]  /*7f40*/  IMAD R3, R3, R17, RZ ;  /* 0x0000001103037224 */ /* 0x000fce00078e02ff */
.L_x_116:
[----:B------:R-:W-:Y:S05]  /*7f50*/  BSYNC B1 ;  /* 0x0000000000017941 */ /* 0x000fea0003800000 */
.L_x_115:
[----:B------:R-:W2:Y:S01]  /*7f60*/  LDL.LU R14, [R1+0x51c] ;  /* 0x00051c00010e7983 */ /* 0x000ea20000300800 */
[C---:B------:R-:W-:Y:S01]  /*7f70*/  ISETP.LT.OR P2, PT, R0.reuse, 0x51, !P6 ;  /* 0x000000510000780c */ /* 0x040fe20007741670 */
[----:B------:R-:W-:Y:S01]  /*7f80*/  BSSY B1, `(.L_x_117) ;  /* 0x000000a000017945 */ /* 0x000fe20003800000 */
[----:B------:R-:W-:Y:S01]  /*7f90*/  ISETP.LT.OR P3, PT, R0, 0x52, !P6 ;  /* 0x000000520000780c */ /* 0x000fe20007761670 */
[----:B--2---:R-:W-:-:S05]  /*7fa0*/  @!P1 IMAD R14, R14, R16, R3 ;  /* 0x000000100e0e9224 */ /* 0x004fca00078e0203 */
[----:B------:R1:W-:Y:S01]  /*7fb0*/  @!P1 STG.E.U8 desc[UR36][R6.64+0x49], R14 ;  /* 0x0000490e06009986 */ /* 0x0003e2000c101124 */
[----:B------:R-:W-:Y:S02]  /*7fc0*/  ISETP.LT.OR P1, PT, R0, 0x52, !P5 ;  /* 0x000000520000780c */ /* 0x000fe40006f21670 */
[----:B-1----:R-:W-:Y:S02]  /*7fd0*/  @!P0 IADD3 R14, P4, R8, UR45, RZ ;  /* 0x0000002d080e8c10 */ /* 0x002fe4000ff9e0ff */
[----:B------:R-:W-:Y:S11]  /*7fe0*/  @P2 BRA `(.L_x_118) ;  /* 0x00000000000c2947 */ /* 0x000ff60003800000 */
[----:B------:R-:W2:Y:S02]  /*7ff0*/  LDG.E.U8 R2, desc[UR36][R216.64+0x50] ;  /* 0x00005024d8027981 */ /* 0x000ea4000c1e1100 */
[----:B--2---:R-:W-:-:S05]  /*8000*/  PRMT R3, R2, 0x8880, RZ ;  /* 0x0000888002037816 */ /* 0x004fca00000000ff */
[----:B------:R-:W-:-:S07]  /*8010*/  IMAD R3, R3, R17, RZ ;  /* 0x0000001103037224 */ /* 0x000fce00078e02ff */
.L_x_118:
[----:B------:R-:W-:Y:S05]  /*8020*/  BSYNC B1 ;  /* 0x0000000000017941 */ /* 0x000fea0003800000 */
.L_x_117:
[----:B------:R-:W2:Y:S01]  /*8030*/  LDL.LU R6, [R1+0x520] ;  /* 0x0005200001067983 */ /* 0x000ea20000300800 */
        /* <DEDUP_REMOVED lines=9> */
.L_x_120:
[----:B------:R-:W-:Y:S05]  /*80d0*/  BSYNC B1 ;  /* 0x0000000000017941 */ /* 0x000fea0003800000 */
.L_x_119:
[----:B-1----:R-:W2:Y:S01]  /*80e0*/  LDL.LU R6, [R1+0x524] ;  /* 0x0005240001067983 */ /* 0x002ea20000300800 */
[----:B------:R-:W-:Y:S01]  /*80f0*/  @!P3 IMAD.MOV.U32 R7, RZ, RZ, R9 ;  /* 0x000000ffff07b224 */ /* 0x000fe200078e0009 */
[----:B------:R-:W-:Y:S01]  /*8100*/  BSSY B1, `(.L_x_121) ;  /* 0x0000009000017945 */ /* 0x000fe20003800000 */
[----:B------:R-:W-:Y:S01]  /*8110*/  @!P0 IADD3.X R15, R9, UR44, RZ, P4, !PT ;  /* 0x0000002c090f8c10 */ /* 0x000fe2000a7fe4ff */
[----:B--2---:R-:W-:Y:S02]  /*8120*/  @!P3 IMAD R20, R6, R16, R3 ;  /* 0x000000100614b224 */ /* 0x004fe400078e0203 */
[----:B------:R-:W-:-:S05]  /*8130*/  @!P3 IMAD.MOV.U32 R6, RZ, RZ, R8 ;  /* 0x000000ffff06b224 */ /* 0x000fca00078e0008 */
[----:B------:R1:W-:Y:S01]  /*8140*/  @!P3 STG.E.U8 desc[UR36][R6.64+0x51], R20 ;  /* 0x000051140600b986 */ /* 0x0003e2000c101124 */
[----:B------:R-:W-:Y:S05]  /*8150*/  @P0 BRA `(.L_x_122) ;  /* 0x00000000000c0947 */ /* 0x000fea0003800000 */
[----:B------:R-:W2:Y:S02]  /*8160*/  LDG.E.U8 R2, desc[UR36][R22.64+0x50] ;  /* 0x0000502416027981 */ /* 0x000ea4000c1e1100 */
[----:B--2---:R-:W-:-:S05]  /*8170*/  PRMT R3, R2, 0x8880, RZ ;  /* 0x0000888002037816 */ /* 0x004fca00000000ff */
[----:B------:R-:W-:-:S07]  /*8180*/  IMAD R3, R3, R17, RZ ;  /* 0x0000001103037224 */ /* 0x000fce00078e02ff */
.L_x_122:
[----:B------:R-:W-:Y:S05]  /*8190*/  BSYNC B1 ;  /* 0x0000000000017941 */ /* 0x000fea0003800000 */
.L_x_121:
[----:B-1----:R-:W2:Y:S01]  /*81a0*/  LDL.LU R6, [R1+0x528] ;  /* 0x0005280001067983 */ /* 0x002ea20000300800 */
[----:B------:R-:W-:Y:S01]  /*81b0*/  BSSY B1, `(.L_x_123) ;  /* 0x000000d000017945 */ /* 0x000fe20003800000 */
[C---:B------:R-:W-:Y:S02]  /*81c0*/  ISETP.LT.OR P4, PT, R0.reuse, 0x59, !P6 ;  /* 0x000000590000780c */ /* 0x040fe40007781670 */
[----:B------:R-:W-:Y:S01]  /*81d0*/  ISETP.LT.OR P2, PT, R0, 0x59, !P5 ;  /* 0x000000590000780c */ /* 0x000fe20006f41670 */
[----:B--2---:R-:W-:Y:S01]  /*81e0*/  @!P0 IMAD R7, R6, R16, R3 ;  /* 0x0000001006078224 */ /* 0x004fe200078e0203 */
[----:B------:R-:W-:-:S04]  /*81f0*/  @!P1 IADD3 R6, P3, R8, UR45, RZ ;  /* 0x0000002d08069c10 */ /* 0x000fc8000ff7e0ff */
[----:B------:R1:W-:Y:S01]  /*8200*/  @!P0 STG.E.U8 desc[UR36][R14.64+0x50], R7 ;  /* 0x000050070e008986 */ /* 0x0003e2000c101124 */
[C---:B------:R-:W-:Y:S02]  /*8210*/  ISETP.LT.OR P0, PT, R0.reuse, 0x5a, !P6 ;  /* 0x0000005a0000780c */ /* 0x040fe40007701670 */
[----:B-1----:R-:W-:Y:S02]  /*8220*/  @!P1 IADD3.X R7, R9, UR44, RZ, P3, !PT ;  /* 0x0000002c09079c10 */ /* 0x002fe40009ffe4ff */
[----:B------:R-:W-:Y:S01]  /*8230*/  ISETP.LT.OR P3, PT, R0, 0x5a, !P5 ;  /* 0x0000005a0000780c */ /* 0x000fe20006f61670 */
[----:B------:R-:W-:-:S12]  /*8240*/  @P1 BRA `(.L_x_124) ;  /* 0x00000000000c1947 */ /* 0x000fd80003800000 */
[----:B------:R-:W2:Y:S02]  /*8250*/  LDG.E.U8 R2, desc[UR36][R22.64+0x51] ;  /* 0x0000512416027981 */ /* 0x000ea4000c1e1100 */
[----:B--2---:R-:W-:-:S05]  /*8260*/  PRMT R3, R2, 0x8880, RZ ;  /* 0x0000888002037816 */ /* 0x004fca00000000ff */
[----:B------:R-:W-:-:S07]  /*8270*/  IMAD R3, R3, R17, RZ ;  /* 0x0000001103037224 */ /* 0x000fce00078e02ff */
.L_x_124:
[----:B------:R-:W-:Y:S05]  /*8280*/  BSYNC B1 ;  /* 0x0000000000017941 */ /* 0x000fea0003800000 */
.L_x_123:
        /* <DEDUP_REMOVED lines=8> */
.L_x_126:
[----:B------:R-:W-:Y:S05]  /*8310*/  BSYNC B1 ;  /* 0x0000000000017941 */ /* 0x000fea0003800000 */
.L_x_125:
        /* <DEDUP_REMOVED lines=10> */
.L_x_128:
[----:B------:R-:W-:Y:S05]  /*83c0*/  BSYNC B1 ;  /* 0x0000000000017941 */ /* 0x000fea0003800000 */
.L_x_127:
[----:B-1----:R-:W2:Y:S01]  /*83d0*/  LDL.LU R6, [R1+0x534] ;  /* 0x0005340001067983 */ /* 0x002ea20000300800 */
[----:B------:R-:W-:Y:S01]  /*83e0*/  BSSY B1, `(.L_x_129) ;  /* 0x000000b000017945 */ /* 0x000fe20003800000 */
[----:B------:R-:W-:Y:S01]  /*83f0*/  ISETP.LT.OR P1, PT, R0, 0x61, !P5 ;  /* 0x000000610000780c */ /* 0x000fe20006f21670 */
[----:B--2---:R-:W-:Y:S01]  /*8400*/  @!P0 IMAD R7, R6, R16, R3 ;  /* 0x0000001006078224 */ /* 0x004fe200078e0203 */
[----:B------:R-:W-:-:S04]  /*8410*/  @!P3 IADD3 R6, P4, R8, UR45, RZ ;  /* 0x0000002d0806bc10 */ /* 0x000fc8000ff9e0ff */
[----:B------:R1:W-:Y:S01]  /*8420*/  @!P0 STG.E.U8 desc[UR36][R8.64+0x59], R7 ;  /* 0x0000590708008986 */ /* 0x0003e2000c101124 */
[----:B------:R-:W-:-:S04]  /*8430*/  @!P2 IADD3 R14, P0, R8, UR45, RZ ;  /* 0x0000002d080eac10 */ /* 0x000fc8000ff1e0ff */
[----:B------:R-:W-:Y:S01]  /*8440*/  @!P2 IADD3.X R15, R9, UR44, RZ, P0, !PT ;  /* 0x0000002c090fac10 */ /* 0x000fe200087fe4ff */
[----:B------:R-:W-:Y:S08]  /*8450*/  @P2 BRA `(.L_x_130) ;  /* 0x00000000000c2947 */ /* 0x000ff00003800000 */
[----:B------:R-:W2:Y:S02]  /*8460*/  LDG.E.U8 R2, desc[UR36][R22.64+0x58] ;  /* 0x0000582416027981 */ /* 0x000ea4000c1e1100 */
[----:B--2---:R-:W-:-:S05]  /*8470*/  PRMT R3, R2, 0x8880, RZ ;  /* 0x0000888002037816 */ /* 0x004fca00000000ff */
[----:B------:R-:W-:-:S07]  /*8480*/  IMAD R3, R3, R17, RZ ;  /* 0x0000001103037224 */ /* 0x000fce00078e02ff */
.L_x_130:
[----:B------:R-:W-:Y:S05]  /*8490*/  BSYNC B1 ;  /* 0x0000000000017941 */ /* 0x000fea0003800000 */
.L_x_129:
[----:B------:R-:W2:Y:S01]  /*84a0*/  LDL.LU R20, [R1+0x538] ;  /* 0x0005380001147983 */ /* 0x000ea20000300800 */
[----:B------:R-:W-:Y:S01]  /*84b0*/  BSSY B1, `(.L_x_131) ;  /* 0x0000008000017945 */ /* 0x000fe20003800000 */
[----:B-1----:R-:W-:Y:S01]  /*84c0*/  @!P3 IADD3.X R7, R9, UR44, RZ, P4, !PT ;  /* 0x0000002c0907bc10 */ /* 0x002fe2000a7fe4ff */
[----:B--2---:R-:W-:-:S05]  /*84d0*/  @!P2 IMAD R20, R20, R16, R3 ;  /* 0x000000101414a224 */ /* 0x004fca00078e0203 */
[----:B------:R1:W-:Y:S01]  /*84e0*/  @!P2 STG.E.U8 desc[UR36][R14.64+0x58], R20 ;  /* 0x000058140e00a986 */ /* 0x0003e2000c101124 */
[----:B------:R-:W-:Y:S05]  /*84f0*/  @P3 BRA `(.L_x_132) ;  /* 0x00000000000c3947 */ /* 0x000fea0003800000 */
[----:B------:R-:W2:Y:S02]  /*8500*/  LDG.E.U8 R2, desc[UR36][R22.64+0x59] ;  /* 0x0000592416027981 */ /* 0x000ea4000c1e1100 */
[----:B--2---:R-:W-:-:S05]  /*8510*/  PRMT R3, R2, 0x8880, RZ ;  /* 0x0000888002037816 */ /* 0x004fca00000000ff */
[----:B------:R-:W-:-:S07]  /*8520*/  IMAD R3, R3, R17, RZ ;  /* 0x0000001103037224 */ /* 0x000fce00078e02ff */
.L_x_132:
[----:B------:R-:W-:Y:S05]  /*8530*/  BSYNC B1 ;  /* 0x0000000000017941 */ /* 0x000fea0003800000 */
.L_x_131:
[----:B-1----:R-:W2:Y:S01]  /*8540*/  LDL.LU R14, [R1+0x53c] ;  /* 0x00053c00010e7983 */ /* 0x002ea20000300800 */
        /* <DEDUP_REMOVED lines=11> */
.L_x_134:
[----:B------:R-:W-:Y:S05]  /*8600*/  BSYNC B1 ;  /* 0x0000000000017941 */ /* 0x000fea0003800000 */
.L_x_133:
        /* <DEDUP_REMOVED lines=10> */
.L_x_136:
[----:B------:R-:W-:Y:S05]  /*86b0*/  BSYNC B1 ;  /* 0x0000000000017941 */ /* 0x000fea0003800000 */
.L_x_135:
        /* <DEDUP_REMOVED lines=11> */
.L_x_138:
[----:B------:R-:W-:Y:S05]  /*8770*/  BSYNC B1 ;  /* 0x0000000000017941 */ /* 0x000fea0003800000 */
.L_x_137:
        /* <DEDUP_REMOVED lines=14> */
.L_x_140:
[----:B------:R-:W-:Y:S05]  /*8860*/  BSYNC B1 ;  /* 0x0000000000017941 */ /* 0x000fea0003800000 */
.L_x_139:
        /* <DEDUP_REMOVED lines=8> */
.L_x_142:
[----:B------:R-:W-:Y:S05]  /*88f0*/  BSYNC B1 ;  /* 0x0000000000017941 */ /* 0x000fea0003800000 */
.L_x_141:
        /* <DEDUP_REMOVED lines=10> */
.L_x_144:
[----:B------:R-:W-:Y:S05]  /*89a0*/  BSYNC B1 ;  /* 0x0000000000017941 */ /* 0x000fea0003800000 */
.L_x_143:
        /* <DEDUP_REMOVED lines=12> */
.L_x_146:
[----:B------:R-:W-:Y:S05]  /*8a70*/  BSYNC B1 ;  /* 0x0000000000017941 */ /* 0x000fea0003800000 */
.L_x_145:
        /* <DEDUP_REMOVED lines=9> */
.L_x_148:
[----:B------:R-:W-:Y:S05]  /*8b10*/  BSYNC B1 ;  /* 0x0000000000017941 */ /* 0x000fea0003800000 */
.L_x_147:
        /* <DEDUP_REMOVED lines=12> */
.L_x_150:
[----:B------:R-:W-:Y:S05]  /*8be0*/  BSYNC B1 ;  /* 0x0000000000017941 */ /* 0x000fea0003800000 */
.L_x_149:
        /* <DEDUP_REMOVED lines=10> */
.L_x_152:
[----:B------:R-:W-:Y:S05]  /*8c90*/  BSYNC B1 ;  /* 0x0000000000017941 */ /* 0x000fea0003800000 */
.L_x_151:
        /* <DEDUP_REMOVED lines=11> */
.L_x_154:
[----:B------:R-:W-:Y:S05]  /*8d50*/  BSYNC B1 ;  /* 0x0000000000017941 */ /* 0x000fea0003800000 */
.L_x_153:
        /* <DEDUP_REMOVED lines=14> */
.L_x_156:
[----:B------:R-:W-:Y:S05]  /*8e40*/  BSYNC B1 ;  /* 0x0000000000017941 */ /* 0x000fea0003800000 */
.L_x_155:
        /* <DEDUP_REMOVED lines=8> */
.L_x_158:
[----:B------:R-:W-:Y:S05]  /*8ed0*/  BSYNC B1 ;  /* 0x0000000000017941 */ /* 0x000fea0003800000 */
.L_x_157:
        /* <DEDUP_REMOVED lines=10> */
.L_x_160:
[----:B------:R-:W-:Y:S05]  /*8f80*/  BSYNC B1 ;  /* 0x0000000000017941 */ /* 0x000fea0003800000 */
.L_x_159:
        /* <DEDUP_REMOVED lines=12> */
.L_x_162:
[----:B------:R-:W-:Y:S05]  /*9050*/  BSYNC B1 ;  /* 0x0000000000017941 */ /* 0x000fea0003800000 */
.L_x_161:
        /* <DEDUP_REMOVED lines=9> */
.L_x_164:
[----:B------:R-:W-:Y:S05]  /*90f0*/  BSYNC B1 ;  /* 0x0000000000017941 */ /* 0x000fea0003800000 */
.L_x_163:
        /* <DEDUP_REMOVED lines=12> */
.L_x_166:
[----:B------:R-:W-:Y:S05]  /*91c0*/  BSYNC B1 ;  /* 0x0000000000017941 */ /* 0x000fea0003800000 */
.L_x_165:
        /* <DEDUP_REMOVED lines=10> */
.L_x_168:
[----:B------:R-:W-:Y:S05]  /*9270*/  BSYNC B1 ;  /* 0x0000000000017941 */ /* 0x000fea0003800000 */
.L_x_167:
        /* <DEDUP_REMOVED lines=11> */
.L_x_170:
[----:B------:R-:W-:Y:S05]  /*9330*/  BSYNC B1 ;  /* 0x0000000000017941 */ /* 0x000fea0003800000 */
.L_x_169:
        /* <DEDUP_REMOVED lines=14> */
.L_x_172:
[----:B------:R-:W-:Y:S05]  /*9420*/  BSYNC B1 ;  /* 0x0000000000017941 */ /* 0x000fea0003800000 */
.L_x_171:
        /* <DEDUP_REMOVED lines=8> */
.L_x_174:
[----:B------:R-:W-:Y:S05]  /*94b0*/  BSYNC B1 ;  /* 0x0000000000017941 */ /* 0x000fea0003800000 */
.L_x_173:
        /* <DEDUP_REMOVED lines=10> */
.L_x_176:
[----:B------:R-:W-:Y:S05]  /*9560*/  BSYNC B1 ;  /* 0x0000000000017941 */ /* 0x000fea0003800000 */
.L_x_175:
        /* <DEDUP_REMOVED lines=12> */
.L_x_178:
[----:B------:R-:W-:Y:S05]  /*9630*/  BSYNC B1 ;  /* 0x0000000000017941 */ /* 0x000fea0003800000 */
.L_x_177:
        /* <DEDUP_REMOVED lines=9> */
.L_x_180:
[----:B------:R-:W-:Y:S05]  /*96d0*/  BSYNC B1 ;  /* 0x0000000000017941 */ /* 0x000fea0003800000 */
.L_x_179:
        /* <DEDUP_REMOVED lines=12> */
.L_x_182:
[----:B------:R-:W-:Y:S05]  /*97a0*/  BSYNC B1 ;  /* 0x0000000000017941 */ /* 0x000fea0003800000 */
.L_x_181:
        /* <DEDUP_REMOVED lines=10> */
.L_x_184:
[----:B------:R-:W-:Y:S05]  /*9850*/  BSYNC B1 ;  /* 0x0000000000017941 */ /* 0x000fea0003800000 */
.L_x_183:
        /* <DEDUP_REMOVED lines=11> */
.L_x_186:
[----:B------:R-:W-:Y:S05]  /*9910*/  BSYNC B1 ;  /* 0x0000000000017941 */ /* 0x000fea0003800000 */
.L_x_185:
        /* <DEDUP_REMOVED lines=14> */
.L_x_188:
[----:B------:R-:W-:Y:S05]  /*9a00*/  BSYNC B1 ;  /* 0x0000000000017941 */ /* 0x000fea0003800000 */
.L_x_187:
        /* <DEDUP_REMOVED lines=8> */
.L_x_190:
[----:B------:R-:W-:Y:S05]  /*9a90*/  BSYNC B1 ;  /* 0x0000000000017941 */ /* 0x000fea0003800000 */
.L_x_189:
        /* <DEDUP_REMOVED lines=10> */
.L_x_192:
[----:B------:R-:W-:Y:S05]  /*9b40*/  BSYNC B1 ;  /* 0x0000000000017941 */ /* 0x000fea0003800000 */
.L_x_191:
        /* <DEDUP_REMOVED lines=12> */
.L_x_194:
[----:B------:R-:W-:Y:S05]  /*9c10*/  BSYNC B1 ;  /* 0x0000000000017941 */ /* 0x000fea0003800000 */
.L_x_193:
        /* <DEDUP_REMOVED lines=9> */
.L_x_196:
[----:B------:R-:W-:Y:S05]  /*9cb0*/  BSYNC B1 ;  /* 0x0000000000017941 */ /* 0x000fea0003800000 */
.L_x_195:
        /* <DEDUP_REMOVED lines=12> */
.L_x_198:
[----:B------:R-:W-:Y:S05]  /*9d80*/  BSYNC B1 ;  /* 0x0000000000017941 */ /* 0x000fea0003800000 */
.L_x_197:
        /* <DEDUP_REMOVED lines=10> */
.L_x_200:
[----:B------:R-:W-:Y:S05]  /*9e30*/  BSYNC B1 ;  /* 0x0000000000017941 */ /* 0x000fea0003800000 */
.L_x_199:
        /* <DEDUP_REMOVED lines=11> */
.L_x_202:
[----:B------:R-:W-:Y:S05]  /*9ef0*/  BSYNC B1 ;  /* 0x0000000000017941 */ /* 0x000fea0003800000 */
.L_x_201:
        /* <DEDUP_REMOVED lines=14> */
.L_x_204:
[----:B------:R-:W-:Y:S05]  /*9fe0*/  BSYNC B1 ;  /* 0x0000000000017941 */ /* 0x000fea0003800000 */
.L_x_203:
        /* <DEDUP_REMOVED lines=8> */
.L_x_206:
[----:B------:R-:W-:Y:S05]  /*a070*/  BSYNC B1 ;  /* 0x0000000000017941 */ /* 0x000fea0003800000 */
.L_x_205:
        /* <DEDUP_REMOVED lines=10> */
.L_x_208:
[----:B------:R-:W-:Y:S05]  /*a120*/  BSYNC B1 ;  /* 0x0000000000017941 */ /* 0x000fea0003800000 */
.L_x_207:
        /* <DEDUP_REMOVED lines=12> */
.L_x_210:
[----:B------:R-:W-:Y:S05]  /*a1f0*/  BSYNC B1 ;  /* 0x0000000000017941 */ /* 0x000fea0003800000 */
.L_x_209:
        /* <DEDUP_REMOVED lines=9> */
.L_x_212:
[----:B------:R-:W-:Y:S05]  /*a290*/  BSYNC B1 ;  /* 0x0000000000017941 */ /* 0x000fea0003800000 */
.L_x_211:
        /* <DEDUP_REMOVED lines=12> */
.L_x_214:
[----:B------:R-:W-:Y:S05]  /*a360*/  BSYNC B1 ;  /* 0x0000000000017941 */ /* 0x000fea0003800000 */
.L_x_213:
        /* <DEDUP_REMOVED lines=10> */
.L_x_216:
[----:B------:R-:W-:Y:S05]  /*a410*/  BSYNC B1 ;  /* 0x0000000000017941 */ /* 0x000fea0003800000 */
.L_x_215:
        /* <DEDUP_REMOVED lines=11> */
.L_x_218:
[----:B------:R-:W-:Y:S05]  /*a4d0*/  BSYNC B1 ;  /* 0x0000000000017941 */ /* 0x000fea0003800000 */
.L_x_217:
        /* <DEDUP_REMOVED lines=14> */
.L_x_220:
[----:B------:R-:W-:Y:S05]  /*a5c0*/  BSYNC B1 ;  /* 0x0000000000017941 */ /* 0x000fea0003800000 */
.L_x_219:
        /* <DEDUP_REMOVED lines=8> */
.L_x_222:
[----:B------:R-:W-:Y:S05]  /*a650*/  BSYNC B1 ;  /* 0x0000000000017941 */ /* 0x000fea0003800000 */
.L_x_221:
        /* <DEDUP_REMOVED lines=10> */
.L_x_224:
[----:B------:R-:W-:Y:S05]  /*a700*/  BSYNC B1 ;  /* 0x0000000000017941 */ /* 0x000fea0003800000 */
.L_x_223:
[----:B-1----:R-:W2:Y:S01]  /*a710*/  LDL.LU R6, [R1+0x5f4] ;  /* 0x0005f40001067983 */ /* 0x002ea20000300800 */
[----:B------:R-:W-:Y:S01]  /*a720*/  IADD3 R226, P2, R221, 0x80, RZ ;  /* 0x00000080dde27810 */ /* 0x000fe20007f5e0ff */
[----:B------:R-:W-:Y:S01]  /*a730*/  @!P4 IMAD.MOV.U32 R7, RZ, RZ, R9 ;  /* 0x000000ffff07c224 */ /* 0x000fe200078e0009 */
[----:B------:R-:W-:Y:S01]  /*a740*/  @!P0 IADD3 R14, P3, R8, UR45, RZ ;  /* 0x0000002d080e8c10 */ /* 0x000fe2000ff7e0ff */
[----:B------:R-:W-:Y:S02]  /*a750*/  BSSY B1, `(.L_x_225) ;  /* 0x0000012000017945 */ /* 0x000fe40003800000 */
[----:B------:R-:W-:Y:S02]  /*a760*/  IMAD.X R21, RZ, RZ, UR9, P2 ;  /* 0x00000009ff157e24 */ /* 0x000fe400090e06ff */
[----:B------:R-:W-:-:S04]  /*a770*/  IMAD.WIDE.U32 R224, R226, R4, R218 ;  /* 0x00000004e2e07225 */ /* 0x000fc800078e00da */
[----:B------:R-:W-:-:S04]  /*a780*/  IMAD R227, R21, R4, RZ ;  /* 0x0000000415e37224 */ /* 0x000fc800078e02ff */
[----:B------:R-:W-:Y:S02]  /*a790*/  IMAD R227, R226, R5, R227 ;  /* 0x00000005e2e37224 */ /* 0x000fe400078e02e3 */
[----:B--2---:R-:W-:Y:S02]  /*a7a0*/  @!P4 IMAD R15, R6, R16, R3 ;  /* 0x00000010060fc224 */ /* 0x004fe400078e0203 */
[----:B------:R-:W-:-:S05]  /*a7b0*/  @!P4 IMAD.MOV.U32 R6, RZ, RZ, R8 ;  /* 0x000000ffff06c224 */ /* 0x000fca00078e0008 */
[----:B------:R1:W-:Y:S01]  /*a7c0*/  @!P4 STG.E.U8 desc[UR36][R6.64+0xb9], R15 ;  /* 0x0000b90f0600c986 */ /* 0x0003e2000c101124 */
[----:B------:R-:W-:-:S04]  /*a7d0*/  ISETP.GE.AND P4, PT, R220, 0x81, PT ;  /* 0x00000081dc00780c */ /* 0x000fc80003f86270 */
[----:B------:R-:W-:Y:S02]  /*a7e0*/  ISETP.LT.OR P2, PT, R0, 0x1, !P4 ;  /* 0x000000010000780c */ /* 0x000fe40006741670 */
[----:B-1----:R-:W-:Y:S02]  /*a7f0*/  @!P0 IADD3.X R15, R9, UR44, RZ, P3, !PT ;  /* 0x0000002c090f8c10 */ /* 0x002fe40009ffe4ff */
[----:B------:R-:W-:-:S04]  /*a800*/  @!P1 IADD3 R6, P3, R8, UR45, RZ ;  /* 0x0000002d08069c10 */ /* 0x000fc8000ff7e0ff */
[----:B------:R-:W-:Y:S02]  /*a810*/  @!P1 IADD3.X R7, R9, UR44, RZ, P3, !PT ;  /* 0x0000002c09079c10 */ /* 0x000fe40009ffe4ff */
[----:B------:R-:W-:Y:S01]  /*a820*/  IADD3 R20, P3, R224, R10, RZ ;  /* 0x0000000ae0147210 */ /* 0x000fe20007f7e0ff */
[----:B------:R-:W-:-:S12]  /*a830*/  @P0 BRA `(.L_x_226) ;  /* 0x00000000000c0947 */ /* 0x000fd80003800000 */
[----:B------:R-:W2:Y:S02]  /*a840*/  LDG.E.U8 R2, desc[UR36][R22.64+0xb8] ;  /* 0x0000b82416027981 */ /* 0x000ea4000c1e1100 */
[----:B--2---:R-:W-:-:S05]  /*a850*/  PRMT R3, R2, 0x8880, RZ ;  /* 0x0000888002037816 */ /* 0x004fca00000000ff */
[----:B------:R-:W-:-:S07]  /*a860*/  IMAD R3, R3, R17, RZ ;  /* 0x0000001103037224 */ /* 0x000fce00078e02ff */
.L_x_226:
[----:B------:R-:W-:Y:S05]  /*a870*/  BSYNC B1 ;  /* 0x0000000000017941 */ /* 0x000fea0003800000 */
.L_x_225:
[----:B------:R-:W2:Y:S01]  /*a880*/  LDL.LU R228, [R1+0x5f8] ;  /* 0x0005f80001e47983 */ /* 0x000ea20000300800 */
[----:B------:R-:W-:Y:S01]  /*a890*/  BSSY B1, `(.L_x_227) ;  /* 0x0000008000017945 */ /* 0x000fe20003800000 */
[----:B------:R-:W-:Y:S01]  /*a8a0*/  IADD3.X R21, R11, R225, R227, P3, !PT ;  /* 0x000000e10b157210 */ /* 0x000fe20001ffe4e3 */
[----:B--2---:R-:W-:-:S05]  /*a8b0*/  @!P0 IMAD R224, R228, R16, R3 ;  /* 0x00000010e4e08224 */ /* 0x004fca00078e0203 */
[----:B------:R1:W-:Y:S01]  /*a8c0*/  @!P0 STG.E.U8 desc[UR36][R14.64+0xb8], R224 ;  /* 0x0000b8e00e008986 */ /* 0x0003e2000c101124 */
[----:B------:R-:W-:Y:S05]  /*a8d0*/  @P1 BRA `(.L_x_228) ;  /* 0x00000000000c1947 */ /* 0x000fea0003800000 */
[----:B------:R-:W2:Y:S02]  /*a8e0*/  LDG.E.U8 R2, desc[UR36][R22.64+0xb9] ;  /* 0x0000b92416027981 */ /* 0x000ea4000c1e1100 */
[----:B--2---:R-:W-:-:S05]  /*a8f0*/  PRMT R3, R2, 0x8880, RZ ;  /* 0x0000888002037816 */ /* 0x004fca00000000ff */
[----:B------:R-:W-:-:S07]  /*a900*/  IMAD R3, R3, R17, RZ ;  /* 0x0000001103037224 */ /* 0x000fce00078e02ff */
.L_x_228:
[----:B------:R-:W-:Y:S05]  /*a910*/  BSYNC B1 ;  /* 0x0000000000017941 */ /* 0x000fea0003800000 */
.L_x_227:
[----:B-1----:R-:W2:Y:S04]  /*a920*/  LDL.LU R14, [R1+0x5fc] ;  /* 0x0005fc00010e7983 */ /* 0x002ea80000300800 */
[----:B------:R-:W3:Y:S01]  /*a930*/  LDL.LU R224, [R1+0x300] ;  /* 0x0003000001e07983 */ /* 0x000ee20000300800 */
[----:B--2---:R-:W-:-:S05]  /*a940*/  @!P1 IMAD R14, R14, R16, R3 ;  /* 0x000000100e0e9224 */ /* 0x004fca00078e0203 */
[----:B------:R1:W-:Y:S04]  /*a950*/  @!P1 STG.E.U8 desc[UR36][R6.64+0xb9], R14 ;  /* 0x0000b90e06009986 */ /* 0x0003e8000c101124 */
[----:B------:R-:W2:Y:S01]  /*a960*/  @!P2 LDG.E.U8 R2, desc[UR36][R20.64] ;  /* 0x000000241402a981 */ /* 0x000ea2000c1e1100 */
[----:B------:R-:W-:Y:S01]  /*a970*/  USHF.L.U64.HI UR4, UR10, 0x7, UR11 ;  /* 0x000000070a047899 */ /* 0x000fe2000801020b */
[----:B------:R-:W-:Y:S01]  /*a980*/  ISETP.GE.AND P3, PT, R220, 0x89, PT ;  /* 0x00000089dc00780c */ /* 0x000fe20003f66270 */
[----:B------:R-:W-:Y:S01]  /*a990*/  BSSY B1, `(.L_x_229) ;  /* 0x0000012000017945 */ /* 0x000fe20003800000 */
[----:B-1----:R-:W-:-:S04]  /*a9a0*/  IMAD.WIDE.U32 R14, R226, R4, R222 ;  /* 0x00000004e20e7225 */ /* 0x002fc800078e00de */
[----:B------:R-:W-:Y:S01]  /*a9b0*/  IMAD.IADD R227, R227, 0x1, R15 ;  /* 0x00000001e3e37824 */ /* 0x000fe200078e020f */
[----:B------:R-:W-:Y:S01]  /*a9c0*/  IADD3 R14, P0, P1, R12, R10, R14 ;  /* 0x0000000a0c0e7210 */ /* 0x000fe2000791e00e */
[----:B------:R-:W-:-:S03]  /*a9d0*/  IMAD.U32 R6, RZ, RZ, UR10 ;  /* 0x0000000aff067e24 */ /* 0x000fc6000f8e00ff */
[----:B------:R-:W-:Y:S02]  /*a9e0*/  IADD3.X R15, R219, R11, R227, P0, P1 ;  /* 0x0000000bdb0f7210 */ /* 0x000fe400007e24e3 */
[----:B------:R-:W-:Y:S02]  /*a9f0*/  LEA R6, P0, R6, R8, 0x7 ;  /* 0x0000000806067211 */ /* 0x000fe400078038ff */
[----:B------:R-:W-:Y:S02]  /*aa00*/  ISETP.LT.OR P1, PT, R0, 0x2, !P4 ;  /* 0x000000020000780c */ /* 0x000fe40006721670 */
[----:B--2---:R-:W-:-:S05]  /*aa10*/  @!P2 PRMT R7, R2, 0x8880, RZ ;  /* 0x000088800207a816 */ /* 0x004fca00000000ff */
[----:B------:R-:W-:Y:S01]  /*aa20*/  @!P2 IMAD R3, R7, R17, RZ ;  /* 0x000000110703a224 */ /* 0x000fe200078e02ff */
[----:B------:R-:W-:Y:S02]  /*aa30*/  IADD3.X R7, R9, UR4, RZ, P0, !PT ;  /* 0x0000000409077c10 */ /* 0x000fe400087fe4ff */
[----:B------:R-:W-:Y:S01]  /*aa40*/  ISETP.LT.OR P0, PT, R0, 0x1, !P3 ;  /* 0x000000010000780c */ /* 0x000fe20005f01670 */
[----:B---3--:R-:W-:-:S05]  /*aa50*/  @!P2 IMAD R224, R224, R16, R3 ;  /* 0x00000010e0e0a224 */ /* 0x008fca00078e0203 */
[----:B------:R1:W-:Y:S01]  /*aa60*/  @!P2 STG.E.U8 desc[UR36][R6.64], R224 ;  /* 0x000000e00600a986 */ /* 0x0003e2000c101124 */
[----:B------:R-:W-:Y:S06]  /*aa70*/  @P1 BRA `(.L_x_230) ;  /* 0x00000000000c1947 */ /* 0x000fec0003800000 */
[----:B------:R-:W2:Y:S02]  /*aa80*/  LDG.E.U8 R2, desc[UR36][R20.64+0x1] ;  /* 0x0000012414027981 */ /* 0x000ea4000c1e1100 */
[----:B--2---:R-:W-:-:S05]  /*aa90*/  PRMT R3, R2, 0x8880, RZ ;  /* 0x0000888002037816 */ /* 0x004fca00000000ff */
[----:B------:R-:W-:-:S07]  /*aaa0*/  IMAD R3, R3, R17, RZ ;  /* 0x0000001103037224 */ /* 0x000fce00078e02ff */
.L_x_230:
[----:B------:R-:W-:Y:S05]  /*aab0*/  BSYNC B1 ;  /* 0x0000000000017941 */ /* 0x000fea0003800000 */
.L_x_229:
[----:B-1----:R-:W2:Y:S01]  /*aac0*/  LDL.LU R224, [R1+0x304] ;  /* 0x0003040001e07983 */ /* 0x002ea20000300800 */
[----:B------:R-:W-:Y:S01]  /*aad0*/  BSSY B1, `(.L_x_231) ;  /* 0x000000a000017945 */ /* 0x000fe20003800000 */
[----:B------:R-:W-:Y:S01]  /*aae0*/  ISETP.LT.OR P2, PT, R0, 0x2, !P3 ;  /* 0x000000020000780c */ /* 0x000fe20005f41670 */
[----:B--2---:R-:W-:-:S05]  /*aaf0*/  @!P1 IMAD R224, R224, R16, R3 ;  /* 0x00000010e0e09224 */ /* 0x004fca00078e0203 */
[----:B------:R1:W-:Y:S02]  /*ab00*/  @!P1 STG.E.U8 desc[UR36][R6.64+0x1], R224 ;  /* 0x000001e006009986 */ /* 0x0003e4000c101124 */
[----:B-1----:R-:W-:-:S04]  /*ab10*/  @!P0 IADD3 R224, P1, R6, UR45, RZ ;  /* 0x0000002d06e08c10 */ /* 0x002fc8000ff3e0ff */
[----:B------:R-:W-:Y:S01]  /*ab20*/  @!P0 IADD3.X R225, R7, UR44, RZ, P1, !PT ;  /* 0x0000002c07e18c10 */ /* 0x000fe20008ffe4ff */
[----:B------:R-:W-:Y:S08]  /*ab30*/  @P0 BRA `(.L_x_232) ;  /* 0x00000000000c0947 */ /* 0x000ff00003800000 */
[----:B------:R-:W2:Y:S02]  /*ab40*/  LDG.E.U8 R2, desc[UR36][R14.64] ;  /* 0x000000240e027981 */ /* 0x000ea4000c1e1100 */
[----:B--2---:R-:W-:-:S05]  /*ab50*/  PRMT R3, R2, 0x8880, RZ ;  /* 0x0000888002037816 */ /* 0x004fca00000000ff */
[----:B------:R-:W-:-:S07]  /*ab60*/  IMAD R3, R3, R17, RZ ;  /* 0x0000001103037224 */ /* 0x000fce00078e02ff */
.L_x_232:
[----:B------:R-:W-:Y:S05]  /*ab70*/  BSYNC B1 ;  /* 0x0000000000017941 */ /* 0x000fea0003800000 */
.L_x_231:
[----:B------:R-:W2:Y:S01]  /*ab80*/  LDL.LU R226, [R1+0x308] ;  /* 0x0003080001e27983 */ /* 0x000ea20000300800 */
        /* <DEDUP_REMOVED lines=10> */
.L_x_234:
[----:B------:R-:W-:Y:S05]  /*ac30*/  BSYNC B1 ;  /* 0x0000000000017941 */ /* 0x000fea0003800000 */
.L_x_233:
        /* <DEDUP_REMOVED lines=8> */
.L_x_236:
[----:B------:R-:W-:Y:S05]  /*acc0*/  BSYNC B1 ;  /* 0x0000000000017941 */ /* 0x000fea0003800000 */
.L_x_235:
[----:B-1----:R-:W2:Y:S01]  /*acd0*/  LDL.LU R224, [R1+0x310] ;  /* 0x0003100001e07983 */ /* 0x002ea20000300800 */
[C---:B------:R-:W-:Y:S01]  /*ace0*/  ISETP.LT.OR P0, PT, R0.reuse, 0xa, !P4 ;  /* 0x0000000a0000780c */ /* 0x040fe20006701670 */
[----:B------:R-:W-:Y:S01]  /*acf0*/  BSSY B1, `(.L_x_237) ;  /* 0x0000009000017945 */ /* 0x000fe20003800000 */
[----:B------:R-:W-:Y:S01]  /*ad00*/  ISETP.LT.OR P2, PT, R0, 0x9, !P3 ;  /* 0x000000090000780c */ /* 0x000fe20005f41670 */
[----:B--2---:R-:W-:-:S05]  /*ad10*/  @!P1 IMAD R224, R224, R16, R3 ;  /* 0x00000010e0e09224 */ /* 0x004fca00078e0203 */
[----:B------:R1:W-:Y:S01]  /*ad20*/  @!P1 STG.E.U8 desc[UR36][R6.64+0x8], R224 ;  /* 0x000008e006009986 */ /* 0x0003e2000c101124 */
[----:B------:R-:W-:-:S04]  /*ad30*/  ISETP.LT.OR P1, PT, R0, 0xa, !P3 ;  /* 0x0000000a0000780c */ /* 0x000fc80005f21670 */
[----:B------:R-:W-:Y:S09]  /*ad40*/  @P0 BRA `(.L_x_238) ;  /* 0x00000000000c0947 */ /* 0x000ff20003800000 */
[----:B------:R-:W2:Y:S02]  /*ad50*/  LDG.E.U8 R2, desc[UR36][R20.64+0x9] ;  /* 0x0000092414027981 */ /* 0x000ea4000c1e1100 */
[----:B--2---:R-:W-:-:S05]  /*ad60*/  PRMT R3, R2, 0x8880, RZ ;  /* 0x0000888002037816 */ /* 0x004fca00000000ff */
[----:B------:R-:W-:-:S07]  /*ad70*/  IMAD R3, R3, R17, RZ ;  /* 0x0000001103037224 */ /* 0x000fce00078e02ff */
.L_x_238:
[----:B------:R-:W-:Y:S05]  /*ad80*/  BSYNC B1 ;  /* 0x0000000000017941 */ /* 0x000fea0003800000 */
.L_x_237:
[----:B-1----:R-:W2:Y:S01]  /*ad90*/  LDL.LU R224, [R1+0x314] ;  /* 0x0003140001e07983 */ /* 0x002ea20000300800 */
[----:B------:R-:W-:Y:S01]  /*ada0*/  BSSY B1, `(.L_x_239) ;  /* 0x000000a000017945 */ /* 0x000fe20003800000 */
[----:B--2---:R-:W-:-:S05]  /*adb0*/  @!P0 IMAD R224, R224, R16, R3 ;  /* 0x00000010e0e08224 */ /* 0x004fca00078e0203 */
[----:B------:R1:W-:Y:S01]  /*adc0*/  @!P0 STG.E.U8 desc[UR36][R6.64+0x9], R224 ;  /* 0x000009e006008986 */ /* 0x0003e2000c101124 */
[----:B------:R-:W-:-:S04]  /*add0*/  @!P2 IADD3 R226, P0, R6, UR45, RZ ;  /* 0x0000002d06e2ac10 */ /* 0x000fc8000ff1e0ff */
[----:B------:R-:W-:Y:S02]  /*ade0*/  @!P2 IADD3.X R227, R7, UR44, RZ, P0, !PT ;  /* 0x0000002c07e3ac10 */ /* 0x000fe400087fe4ff */
[----:B-1----:R-:W-:Y:S01]  /*adf0*/  @!P1 IADD3 R224, P0, R6, UR45, RZ ;  /* 0x0000002d06e09c10 */ /* 0x002fe2000ff1e0ff */
[----:B------:R-:W-:-:S12]  /*ae00*/  @P2 BRA `(.L_x_240) ;  /* 0x00000000000c2947 */ /* 0x000fd80003800000 */
[----:B------:R-:W2:Y:S02]  /*ae10*/  LDG.E.U8 R2, desc[UR36][R14.64+0x8] ;  /* 0x000008240e027981 */ /* 0x000ea4000c1e1100 */
[----:B--2---:R-:W-:-:S05]  /*ae20*/  PRMT R3, R2, 0x8880, RZ ;  /* 0x0000888002037816 */ /* 0x004fca00000000ff */
[----:B------:R-:W-:-:S07]  /*ae30*/  IMAD R3, R3, R17, RZ ;  /* 0x0000001103037224 */ /* 0x000fce00078e02ff */
.L_x_240:
[----:B------:R-:W-:Y:S05]  /*ae40*/  BSYNC B1 ;  /* 0x0000000000017941 */ /* 0x000fea0003800000 */
.L_x_239:
[----:B------:R-:W2:Y:S01]  /*ae50*/  LDL.LU R228, [R1+0x318] ;  /* 0x0003180001e47983 */ /* 0x000ea20000300800 */
[----:B------:R-:W-:Y:S01]  /*ae60*/  BSSY B1, `(.L_x_241) ;  /* 0x0000008000017945 */ /* 0x000fe20003800000 */
[----:B------:R-:W-:Y:S01]  /*ae70*/  @!P1 IADD3.X R225, R7, UR44, RZ, P0, !PT ;  /* 0x0000002c07e19c10 */ /* 0x000fe200087fe4ff */
[----:B--2---:R-:W-:-:S05]  /*ae80*/  @!P2 IMAD R228, R228, R16, R3 ;  /* 0x00000010e4e4a224 */ /* 0x004fca00078e0203 */
[----:B------:R1:W-:Y:S01]  /*ae90*/  @!P2 STG.E.U8 desc[UR36][R226.64+0x8], R228 ;  /* 0x000008e4e200a986 */ /* 0x0003e2000c101124 */
[----:B------:R-:W-:Y:S05]  /*aea0*/  @P1 BRA `(.L_x_242) ;  /* 0x00000000000c1947 */ /* 0x000fea0003800000 */
[----:B------:R-:W2:Y:S02]  /*aeb0*/  LDG.E.U8 R2, desc[UR36][R14.64+0x9] ;  /* 0x000009240e027981 */ /* 0x000ea4000c1e1100 */
[----:B--2---:R-:W-:-:S05]  /*aec0*/  PRMT R3, R2, 0x8880, RZ ;  /* 0x0000888002037816 */ /* 0x004fca00000000ff */
[----:B------:R-:W-:-:S07]  /*aed0*/  IMAD R3, R3, R17, RZ ;  /* 0x0000001103037224 */ /* 0x000fce00078e02ff */
.L_x_242:
[----:B------:R-:W-:Y:S05]  /*aee0*/  BSYNC B1 ;  /* 0x0000000000017941 */ /* 0x000fea0003800000 */
.L_x_241:
        /* <DEDUP_REMOVED lines=11> */
.L_x_244:
[----:B------:R-:W-:Y:S05]  /*afa0*/  BSYNC B1 ;  /* 0x0000000000017941 */ /* 0x000fea0003800000 */
.L_x_243:
[----:B-1----:R-:W2:Y:S01]  /*afb0*/  LDL.LU R224, [R1+0x320] ;  /* 0x0003200001e07983 */ /* 0x002ea20000300800 */
[----:B------:R-:W-:Y:S01]  /*afc0*/  BSSY B1, `(.L_x_245) ;  /* 0x0000007000017945 */ /* 0x000fe20003800000 */
[----:B--2---:R-:W-:-:S05]  /*afd0*/  @!P2 IMAD R224, R224, R16, R3 ;  /* 0x00000010e0e0a224 */ /* 0x004fca00078e0203 */
[----:B------:R1:W-:Y:S01]  /*afe0*/  @!P2 STG.E.U8 desc[UR36][R6.64+0x10], R224 ;  /* 0x000010e00600a986 */ /* 0x0003e2000c101124 */
[----:B------:R-:W-:Y:S05]  /*aff0*/  @P0 BRA `(.L_x_246) ;  /* 0x00000000000c0947 */ /* 0x000fea0003800000 */
[----:B------:R-:W2:Y:S02]  /*b000*/  LDG.E.U8 R2, desc[UR36][R20.64+0x11] ;  /* 0x0000112414027981 */ /* 0x000ea4000c1e1100 */
[----:B--2---:R-:W-:-:S05]  /*b010*/  PRMT R3, R2, 0x8880, RZ ;  /* 0x0000888002037816 */ /* 0x004fca00000000ff */
[----:B------:R-:W-:-:S07]  /*b020*/  IMAD R3, R3, R17, RZ ;  /* 0x0000001103037224 */ /* 0x000fce00078e02ff */
.L_x_246:
[----:B------:R-:W-:Y:S05]  /*b030*/  BSYNC B1 ;  /* 0x0000000000017941 */ /* 0x000fea0003800000 */
.L_x_245:
        /* <DEDUP_REMOVED lines=11> */
.L_x_248:
[----:B------:R-:W-:Y:S05]  /*b0f0*/  BSYNC B1 ;  /* 0x0000000000017941 */ /* 0x000fea0003800000 */
.L_x_247:
        /* <DEDUP_REMOVED lines=11> */
.L_x_250:
[----:B------:R-:W-:Y:S05]  /*b1b0*/  BSYNC B1 ;  /* 0x0000000000017941 */ /* 0x000fea0003800000 */
.L_x_249:
        /* <DEDUP_REMOVED lines=8> */
.L_x_252:
[----:B------:R-:W-:Y:S05]  /*b240*/  BSYNC B1 ;  /* 0x0000000000017941 */ /* 0x000fea0003800000 */
.L_x_251:
        /* <DEDUP_REMOVED lines=11> */
.L_x_254:
[----:B------:R-:W-:Y:S05]  /*b300*/  BSYNC B1 ;  /* 0x0000000000017941 */ /* 0x000fea0003800000 */
.L_x_253:
        /* <DEDUP_REMOVED lines=11> */
.L_x_256:
[----:B------:R-:W-:Y:S05]  /*b3c0*/  BSYNC B1 ;  /* 0x0000000000017941 */ /* 0x000fea0003800000 */
.L_x_255:
        /* <DEDUP_REMOVED lines=9> */
.L_x_258:
[----:B------:R-:W-:Y:S05]  /*b460*/  BSYNC B1 ;  /* 0x0000000000017941 */ /* 0x000fea0003800000 */
.L_x_257:
        /* <DEDUP_REMOVED lines=11> */
.L_x_260:
[----:B------:R-:W-:Y:S05]  /*b520*/  BSYNC B1 ;  /* 0x0000000000017941 */ /* 0x000fea0003800000 */
.L_x_259:
        /* <DEDUP_REMOVED lines=8> */
.L_x_262:
[----:B------:R-:W-:Y:S05]  /*b5b0*/  BSYNC B1 ;  /* 0x0000000000017941 */ /* 0x000fea0003800000 */
.L_x_261:
        /* <DEDUP_REMOVED lines=11> */
.L_x_264:
[----:B------:R-:W-:Y:S05]  /*b670*/  BSYNC B1 ;  /* 0x0000000000017941 */ /* 0x000fea0003800000 */
.L_x_263:
        /* <DEDUP_REMOVED lines=11> */
.L_x_266:
[----:B------:R-:W-:Y:S05]  /*b730*/  BSYNC B1 ;  /* 0x0000000000017941 */ /* 0x000fea0003800000 */
.L_x_265:
        /* <DEDUP_REMOVED lines=8> */
.L_x_268:
[----:B------:R-:W-:Y:S05]  /*b7c0*/  BSYNC B1 ;  /* 0x0000000000017941 */ /* 0x000fea0003800000 */
.L_x_267:
        /* <DEDUP_REMOVED lines=11> */
.L_x_270:
[----:B------:R-:W-:Y:S05]  /*b880*/  BSYNC B1 ;  /* 0x0000000000017941 */ /* 0x000fea0003800000 */
.L_x_269:
        /* <DEDUP_REMOVED lines=11> */
.L_x_272:
[----:B------:R-:W-:Y:S05]  /*b940*/  BSYNC B1 ;  /* 0x0000000000017941 */ /* 0x000fea0003800000 */
.L_x_271:
        /* <DEDUP_REMOVED lines=9> */
.L_x_274:
[----:B------:R-:W-:Y:S05]  /*b9e0*/  BSYNC B1 ;  /* 0x0000000000017941 */ /* 0x000fea0003800000 */
.L_x_273:
        /* <DEDUP_REMOVED lines=11> */
.L_x_276:
[----:B------:R-:W-:Y:S05]  /*baa0*/  BSYNC B1 ;  /* 0x0000000000017941 */ /* 0x000fea0003800000 */
.L_x_275:
        /* <DEDUP_REMOVED lines=8> */
.L_x_278:
[----:B------:R-:W-:Y:S05]  /*bb30*/  BSYNC B1 ;  /* 0x0000000000017941 */ /* 0x000fea0003800000 */
.L_x_277:
        /* <DEDUP_REMOVED lines=11> */
.L_x_280:
[----:B------:R-:W-:Y:S05]  /*bbf0*/  BSYNC B1 ;  /* 0x0000000000017941 */ /* 0x000fea0003800000 */
.L_x_279:
        /* <DEDUP_REMOVED lines=11> */
.L_x_282:
[----:B------:R-:W-:Y:S05]  /*bcb0*/  BSYNC B1 ;  /* 0x0000000000017941 */ /* 0x000fea0003800000 */
.L_x_281:
        /* <DEDUP_REMOVED lines=8> */
.L_x_284:
[----:B------:R-:W-:Y:S05]  /*bd40*/  BSYNC B1 ;  /* 0x0000000000017941 */ /* 0x000fea0003800000 */
.L_x_283:
        /* <DEDUP_REMOVED lines=11> */
.L_x_286:
[----:B------:R-:W-:Y:S05]  /*be00*/  BSYNC B1 ;  /* 0x0000000000017941 */ /* 0x000fea0003800000 */
.L_x_285:
        /* <DEDUP_REMOVED lines=11> */
.L_x_288:
[----:B------:R-:W-:Y:S05]  /*bec0*/  BSYNC B1 ;  /* 0x0000000000017941 */ /* 0x000fea0003800000 */
.L_x_287:
        /* <DEDUP_REMOVED lines=9> */
.L_x_290:
[----:B------:R-:W-:Y:S05]  /*bf60*/  BSYNC B1 ;  /* 0x0000000000017941 */ /* 0x000fea0003800000 */
.L_x_289:
        /* <DEDUP_REMOVED lines=11> */
.L_x_292:
[----:B------:R-:W-:Y:S05]  /*c020*/  BSYNC B1 ;  /* 0x0000000000017941 */ /* 0x000fea0003800000 */
.L_x_291:
        /* <DEDUP_REMOVED lines=8> */
.L_x_294:
[----:B------:R-:W-:Y:S05]  /*c0b0*/  BSYNC B1 ;  /* 0x0000000000017941 */ /* 0x000fea0003800000 */
.L_x_293:
        /* <DEDUP_REMOVED lines=11> */
.L_x_296:
[----:B------:R-:W-:Y:S05]  /*c170*/  BSYNC B1 ;  /* 0x0000000000017941 */ /* 0x000fea0003800000 */
.L_x_295:
        /* <DEDUP_REMOVED lines=11> */
.L_x_298:
[----:B------:R-:W-:Y:S05]  /*c230*/  BSYNC B1 ;  /* 0x0000000000017941 */ /* 0x000fea0003800000 */
.L_x_297:
        /* <DEDUP_REMOVED lines=8> */
.L_x_300:
[----:B------:R-:W-:Y:S05]  /*c2c0*/  BSYNC B1 ;  /* 0x0000000000017941 */ /* 0x000fea0003800000 */
.L_x_299:
        /* <DEDUP_REMOVED lines=11> */
.L_x_302:
[----:B------:R-:W-:Y:S05]  /*c380*/  BSYNC B1 ;  /* 0x0000000000017941 */ /* 0x000fea0003800000 */
.L_x_301:
        /* <DEDUP_REMOVED lines=11> */
.L_x_304:
[----:B------:R-:W-:Y:S05]  /*c440*/  BSYNC B1 ;  /* 0x0000000000017941 */ /* 0x000fea0003800000 */
.L_x_303:
        /* <DEDUP_REMOVED lines=9> */
.L_x_306:
[----:B------:R-:W-:Y:S05]  /*c4e0*/  BSYNC B1 ;  /* 0x0000000000017941 */ /* 0x000fea0003800000 */
.L_x_305:
        /* <DEDUP_REMOVED lines=11> */
.L_x_308:
[----:B------:R-:W-:Y:S05]  /*c5a0*/  BSYNC B1 ;  /* 0x0000000000017941 */ /* 0x000fea0003800000 */
.L_x_307:
        /* <DEDUP_REMOVED lines=8> */
.L_x_310:
[----:B------:R-:W-:Y:S05]  /*c630*/  BSYNC B1 ;  /* 0x0000000000017941 */ /* 0x000fea0003800000 */
.L_x_309:
        /* <DEDUP_REMOVED lines=11> */
.L_x_312:
[----:B------:R-:W-:Y:S05]  /*c6f0*/  BSYNC B1 ;  /* 0x0000000000017941 */ /* 0x000fea0003800000 */
.L_x_311:
        /* <DEDUP_REMOVED lines=11> */
.L_x_314:
[----:B------:R-:W-:Y:S05]  /*c7b0*/  BSYNC B1 ;  /* 0x0000000000017941 */ /* 0x000fea0003800000 */
.L_x_313:
        /* <DEDUP_REMOVED lines=8> */
.L_x_316:
[----:B------:R-:W-:Y:S05]  /*c840*/  BSYNC B1 ;  /* 0x0000000000017941 */ /* 0x000fea0003800000 */
.L_x_315:
        /* <DEDUP_REMOVED lines=11> */
.L_x_318:
[----:B------:R-:W-:Y:S05]  /*c900*/  BSYNC B1 ;  /* 0x0000000000017941 */ /* 0x000fea0003800000 */
.L_x_317:
        /* <DEDUP_REMOVED lines=11> */
.L_x_320:
[----:B------:R-:W-:Y:S05]  /*c9c0*/  BSYNC B1 ;  /* 0x0000000000017941 */ /* 0x000fea0003800000 */
.L_x_319:
        /* <DEDUP_REMOVED lines=9> */
.L_x_322:
[----:B------:R-:W-:Y:S05]  /*ca60*/  BSYNC B1 ;  /* 0x0000000000017941 */ /* 0x000fea0003800000 */
.L_x_321:
        /* <DEDUP_REMOVED lines=11> */
.L_x_324:
[----:B------:R-:W-:Y:S05]  /*cb20*/  BSYNC B1 ;  /* 0x0000000000017941 */ /* 0x000fea0003800000 */
.L_x_323:
        /* <DEDUP_REMOVED lines=8> */
.L_x_326:
[----:B------:R-:W-:Y:S05]  /*cbb0*/  BSYNC B1 ;  /* 0x0000000000017941 */ /* 0x000fea0003800000 */
.L_x_325:
        /* <DEDUP_REMOVED lines=11> */
.L_x_328:
[----:B------:R-:W-:Y:S05]  /*cc70*/  BSYNC B1 ;  /* 0x0000000000017941 */ /* 0x000fea0003800000 */
.L_x_327:
        /* <DEDUP_REMOVED lines=11> */
.L_x_330:
[----:B------:R-:W-:Y:S05]  /*cd30*/  BSYNC B1 ;  /* 0x0000000000017941 */ /* 0x000fea0003800000 */
.L_x_329:
        /* <DEDUP_REMOVED lines=8> */
.L_x_332:
[----:B------:R-:W-:Y:S05]  /*cdc0*/  BSYNC B1 ;  /* 0x0000000000017941 */ /* 0x000fea0003800000 */
.L_x_331:
        /* <DEDUP_REMOVED lines=11> */
.L_x_334:
[----:B------:R-:W-:Y:S05]  /*ce80*/  BSYNC B1 ;  /* 0x0000000000017941 */ /* 0x000fea0003800000 */
.L_x_333:
        /* <DEDUP_REMOVED lines=11> */
.L_x_336:
[----:B------:R-:W-:Y:S05]  /*cf40*/  BSYNC B1 ;  /* 0x0000000000017941 */ /* 0x000fea0003800000 */
.L_x_335:
        /* <DEDUP_REMOVED lines=9> */
.L_x_338:
[----:B------:R-:W-:Y:S05]  /*cfe0*/  BSYNC B1 ;  /* 0x0000000000017941 */ /* 0x000fea0003800000 */
.L_x_337:
        /* <DEDUP_REMOVED lines=11> */
.L_x_340:
[----:B------:R-:W-:Y:S05]  /*d0a0*/  BSYNC B1 ;  /* 0x0000000000017941 */ /* 0x000fea0003800000 */
.L_x_339:
        /* <DEDUP_REMOVED lines=8> */
.L_x_342:
[----:B------:R-:W-:Y:S05]  /*d130*/  BSYNC B1 ;  /* 0x0000000000017941 */ /* 0x000fea0003800000 */
.L_x_341:
        /* <DEDUP_REMOVED lines=11> */
.L_x_344:
[----:B------:R-:W-:Y:S05]  /*d1f0*/  BSYNC B1 ;  /* 0x0000000000017941 */ /* 0x000fea0003800000 */
.L_x_343:
        /* <DEDUP_REMOVED lines=11> */
.L_x_346:
[----:B------:R-:W-:Y:S05]  /*d2b0*/  BSYNC B1 ;  /* 0x0000000000017941 */ /* 0x000fea0003800000 */
.L_x_345:
        /* <DEDUP_REMOVED lines=8> */
.L_x_348:
[----:B------:R-:W-:Y:S05]  /*d340*/  BSYNC B1 ;  /* 0x0000000000017941 */ /* 0x000fea0003800000 */
.L_x_347:
        /* <DEDUP_REMOVED lines=11> */
.L_x_350:
[----:B------:R-:W-:Y:S05]  /*d400*/  BSYNC B1 ;  /* 0x0000000000017941 */ /* 0x000fea0003800000 */
.L_x_349:
        /* <DEDUP_REMOVED lines=11> */
.L_x_352:
[----:B------:R-:W-:Y:S05]  /*d4c0*/  BSYNC B1 ;  /* 0x0000000000017941 */ /* 0x000fea0003800000 */
.L_x_351:
        /* <DEDUP_REMOVED lines=9> */
.L_x_354:
[----:B------:R-:W-:Y:S05]  /*d560*/  BSYNC B1 ;  /* 0x0000000000017941 */ /* 0x000fea0003800000 */
.L_x_353:
        /* <DEDUP_REMOVED lines=11> */
.L_x_356:
[----:B------:R-:W-:Y:S05]  /*d620*/  BSYNC B1 ;  /* 0x0000000000017941 */ /* 0x000fea0003800000 */
.L_x_355:
        /* <DEDUP_REMOVED lines=8> */
.L_x_358:
[----:B------:R-:W-:Y:S05]  /*d6b0*/  BSYNC B1 ;  /* 0x0000000000017941 */ /* 0x000fea0003800000 */
.L_x_357:
        /* <DEDUP_REMOVED lines=11> */
.L_x_360:
[----:B------:R-:W-:Y:S05]  /*d770*/  BSYNC B1 ;  /* 0x0000000000017941 */ /* 0x000fea0003800000 */
.L_x_359:
        /* <DEDUP_REMOVED lines=11> */
.L_x_362:
[----:B------:R-:W-:Y:S05]  /*d830*/  BSYNC B1 ;  /* 0x0000000000017941 */ /* 0x000fea0003800000 */
.L_x_361:
        /* <DEDUP_REMOVED lines=8> */
.L_x_364:
[----:B------:R-:W-:Y:S05]  /*d8c0*/  BSYNC B1 ;  /* 0x0000000000017941 */ /* 0x000fea0003800000 */
.L_x_363:
        /* <DEDUP_REMOVED lines=11> */
.L_x_366:
[----:B------:R-:W-:Y:S05]  /*d980*/  BSYNC B1 ;  /* 0x0000000000017941 */ /* 0x000fea0003800000 */
.L_x_365:
        /* <DEDUP_REMOVED lines=11> */
.L_x_368:
[----:B------:R-:W-:Y:S05]  /*da40*/  BSYNC B1 ;  /* 0x0000000000017941 */ /* 0x000fea0003800000 */
.L_x_367:
        /* <DEDUP_REMOVED lines=9> */
.L_x_370:
[----:B------:R-:W-:Y:S05]  /*dae0*/  BSYNC B1 ;  /* 0x0000000000017941 */ /* 0x000fea0003800000 */
.L_x_369:
        /* <DEDUP_REMOVED lines=11> */
.L_x_372:
[----:B------:R-:W-:Y:S05]  /*dba0*/  BSYNC B1 ;  /* 0x0000000000017941 */ /* 0x000fea0003800000 */
.L_x_371:
        /* <DEDUP_REMOVED lines=8> */
.L_x_374:
[----:B------:R-:W-:Y:S05]  /*dc30*/  BSYNC B1 ;  /* 0x0000000000017941 */ /* 0x000fea0003800000 */
.L_x_373:
        /* <DEDUP_REMOVED lines=11> */
.L_x_376:
[----:B------:R-:W-:Y:S05]  /*dcf0*/  BSYNC B1 ;  /* 0x0000000000017941 */ /* 0x000fea0003800000 */
.L_x_375:
        /* <DEDUP_REMOVED lines=11> */
.L_x_378:
[----:B------:R-:W-:Y:S05]  /*ddb0*/  BSYNC B1 ;  /* 0x0000000000017941 */ /* 0x000fea0003800000 */
.L_x_377:
        /* <DEDUP_REMOVED lines=8> */
.L_x_380:
[----:B------:R-:W-:Y:S05]  /*de40*/  BSYNC B1 ;  /* 0x0000000000017941 */ /* 0x000fea0003800000 */
.L_x_379:
        /* <DEDUP_REMOVED lines=11> */
.L_x_382:
[----:B------:R-:W-:Y:S05]  /*df00*/  BSYNC B1 ;  /* 0x0000000000017941 */ /* 0x000fea0003800000 */
.L_x_381:
        /* <DEDUP_REMOVED lines=11> */
.L_x_384:
[----:B------:R-:W-:Y:S05]  /*dfc0*/  BSYNC B1 ;  /* 0x0000000000017941 */ /* 0x000fea0003800000 */
.L_x_383:
        /* <DEDUP_REMOVED lines=9> */
.L_x_386:
[----:B------:R-:W-:Y:S05]  /*e060*/  BSYNC B1 ;  /* 0x0000000000017941 */ /* 0x000fea0003800000 */
.L_x_385:
        /* <DEDUP_REMOVED lines=11> */
.L_x_388:
[----:B------:R-:W-:Y:S05]  /*e120*/  BSYNC B1 ;  /* 0x0000000000017941 */ /* 0x000fea0003800000 */
.L_x_387:
        /* <DEDUP_REMOVED lines=8> */
.L_x_390:
[----:B------:R-:W-:Y:S05]  /*e1b0*/  BSYNC B1 ;  /* 0x0000000000017941 */ /* 0x000fea0003800000 */
.L_x_389:
        /* <DEDUP_REMOVED lines=11> */
.L_x_392:
[----:B------:R-:W-:Y:S05]  /*e270*/  BSYNC B1 ;  /* 0x0000000000017941 */ /* 0x000fea0003800000 */
.L_x_391:
        /* <DEDUP_REMOVED lines=11> */
.L_x_394:
[----:B------:R-:W-:Y:S05]  /*e330*/  BSYNC B1 ;  /* 0x0000000000017941 */ /* 0x000fea0003800000 */
.L_x_393:
        /* <DEDUP_REMOVED lines=8> */
.L_x_396:
[----:B------:R-:W-:Y:S05]  /*e3c0*/  BSYNC B1 ;  /* 0x0000000000017941 */ /* 0x000fea0003800000 */
.L_x_395:
        /* <DEDUP_REMOVED lines=11> */
.L_x_398:
[----:B------:R-:W-:Y:S05]  /*e480*/  BSYNC B1 ;  /* 0x0000000000017941 */ /* 0x000fea0003800000 */
.L_x_397:
        /* <DEDUP_REMOVED lines=11> */
.L_x_400:
[----:B------:R-:W-:Y:S05]  /*e540*/  BSYNC B1 ;  /* 0x0000000000017941 */ /* 0x000fea0003800000 */
.L_x_399:
        /* <DEDUP_REMOVED lines=9> */
.L_x_402:
[----:B------:R-:W-:Y:S05]  /*e5e0*/  BSYNC B1 ;  /* 0x0000000000017941 */ /* 0x000fea0003800000 */
.L_x_401:
        /* <DEDUP_REMOVED lines=11> */
.L_x_404:
[----:B------:R-:W-:Y:S05]  /*e6a0*/  BSYNC B1 ;  /* 0x0000000000017941 */ /* 0x000fea0003800000 */
.L_x_403:
        /* <DEDUP_REMOVED lines=8> */
.L_x_406:
[----:B------:R-:W-:Y:S05]  /*e730*/  BSYNC B1 ;  /* 0x0000000000017941 */ /* 0x000fea0003800000 */
.L_x_405:
[----:B-1----:R-:W2:Y:S01]  /*e740*/  LDL.LU R224, [R1+0x464] ;  /* 0x0004640001e07983 */ /* 0x002ea20000300800 */
[----:B------:R-:W-:Y:S01]  /*e750*/  @!P1 IADD3 R226, P2, R6, UR45, RZ ;  /* 0x0000002d06e29c10 */ /* 0x000fe2000ff5e0ff */
[----:B------:R-:W-:Y:S03]  /*e760*/  BSSY B1, `(.L_x_407) ;  /* 0x000000b000017945 */ /* 0x000fe60003800000 */
[----:B------:R-:W-:Y:S02]  /*e770*/  @!P1 IADD3.X R227, R7, UR44, RZ, P2, !PT ;  /* 0x0000002c07e39c10 */ /* 0x000fe400097fe4ff */
[----:B------:R-:W-:-:S05]  /*e780*/  IADD3 R221, P2, R221, 0x100, RZ ;  /* 0x00000100dddd7810 */ /* 0x000fca0007f5e0ff */
[----:B------:R-:W-:Y:S02]  /*e790*/  IMAD.X R228, RZ, RZ, UR9, P2 ;  /* 0x00000009ffe47e24 */ /* 0x000fe400090e06ff */
[----:B--2---:R-:W-:-:S05]  /*e7a0*/  @!P0 IMAD R224, R224, R16, R3 ;  /* 0x00000010e0e08224 */ /* 0x004fca00078e0203 */
[----:B------:R1:W-:Y:S01]  /*e7b0*/  @!P0 STG.E.U8 desc[UR36][R6.64+0xb1], R224 ;  /* 0x0000b1e006008986 */ /* 0x0003e2000c101124 */
[----:B------:R-:W-:Y:S01]  /*e7c0*/  ISETP.LT.OR P0, PT, R0, 0xb2, !P3 ;  /* 0x000000b20000780c */ /* 0x000fe20005f01670 */
[----:B------:R-:W-:-:S12]  /*e7d0*/  @P1 BRA `(.L_x_408) ;  /* 0x00000000000c1947 */ /* 0x000fd80003800000 */
[----:B------:R-:W2:Y:S02]  /*e7e0*/  LDG.E.U8 R2, desc[UR36][R14.64+0xb0] ;  /* 0x0000b0240e027981 */ /* 0x000ea4000c1e1100 */
[----:B--2---:R-:W-:-:S05]  /*e7f0*/  PRMT R3, R2, 0x8880, RZ ;  /* 0x0000888002037816 */ /* 0x004fca00000000ff */
[----:B------:R-:W-:-:S07]  /*e800*/  IMAD R3, R3, R17, RZ ;  /* 0x0000001103037224 */ /* 0x000fce00078e02ff */
.L_x_408:
[----:B------:R-:W-:Y:S05]  /*e810*/  BSYNC B1 ;  /* 0x0000000000017941 */ /* 0x000fea0003800000 */
.L_x_407:
[----:B-1----:R-:W2:Y:S01]  /*e820*/  LDL.LU R224, [R1+0x468] ;  /* 0x0004680001e07983 */ /* 0x002ea20000300800 */
[-C--:B------:R-:W-:Y:S01]  /*e830*/  IMAD R13, R228, R4.reuse, RZ ;  /* 0x00000004e40d7224 */ /* 0x080fe200078e02ff */
[----:B------:R-:W-:Y:S01]  /*e840*/  BSSY B1, `(.L_x_409) ;  /* 0x000000d000017945 */ /* 0x000fe20003800000 */
[----:B------:R-:W-:-:S04]  /*e850*/  IMAD.WIDE.U32 R222, R221, R4, R222 ;  /* 0x00000004ddde7225 */ /* 0x000fc800078e00de */
[----:B--2---:R-:W-:Y:S01]  /*e860*/  @!P1 IMAD R225, R224, R16, R3 ;  /* 0x00000010e0e19224 */ /* 0x004fe200078e0203 */
[----:B------:R-:W-:-:S04]  /*e870*/  @!P0 IADD3 R224, P2, R6, UR45, RZ ;  /* 0x0000002d06e08c10 */ /* 0x000fc8000ff5e0ff */
[----:B------:R1:W-:Y:S02]  /*e880*/  @!P1 STG.E.U8 desc[UR36][R226.64+0xb0], R225 ;  /* 0x0000b0e1e2009986 */ /* 0x0003e4000c101124 */
[----:B-1----:R-:W-:Y:S01]  /*e890*/  IMAD R226, R221, R5, R13 ;  /* 0x00000005dde27224 */ /* 0x002fe200078e020d */
[----:B------:R-:W-:Y:S02]  /*e8a0*/  @!P0 IADD3.X R225, R7, UR44, RZ, P2, !PT ;  /* 0x0000002c07e18c10 */ /* 0x000fe400097fe4ff */
[----:B------:R-:W-:Y:S01]  /*e8b0*/  IADD3 R12, P1, P2, R12, R10, R222 ;  /* 0x0000000a0c0c7210 */ /* 0x000fe20007a3e0de */
[----:B------:R-:W-:Y:S01]  /*e8c0*/  IMAD.IADD R222, R226, 0x1, R223 ;  /* 0x00000001e2de7824 */ /* 0x000fe200078e02df */
[----:B------:R-:W-:Y:S11]  /*e8d0*/  @P0 BRA `(.L_x_410) ;  /* 0x00000000000c0947 */ /* 0x000ff60003800000 */
[----:B------:R-:W2:Y:S02]  /*e8e0*/  LDG.E.U8 R2, desc[UR36][R14.64+0xb1] ;  /* 0x0000b1240e027981 */ /* 0x000ea4000c1e1100 */
[----:B--2---:R-:W-:-:S05]  /*e8f0*/  PRMT R3, R2, 0x8880, RZ ;  /* 0x0000888002037816 */ /* 0x004fca00000000ff */
[----:B------:R-:W-:-:S07]  /*e900*/  IMAD R3, R3, R17, RZ ;  /* 0x0000001103037224 */ /* 0x000fce00078e02ff */
.L_x_410:
[----:B------:R-:W-:Y:S05]  /*e910*/  BSYNC B1 ;  /* 0x0000000000017941 */ /* 0x000fea0003800000 */
.L_x_409:
[----:B------:R-:W2:Y:S01]  /*e920*/  LDL.LU R5, [R1+0x46c] ;  /* 0x00046c0001057983 */ /* 0x000ea20000300800 */
[----:B------:R-:W-:Y:S01]  /*e930*/  IADD3.X R13, R219, R11, R222, P1, P2 ;  /* 0x0000000bdb0d7210 */ /* 0x000fe20000fe44de */
[----:B------:R-:W-:Y:S01]  /*e940*/  BSSY B1, `(.L_x_411) ;  /* 0x000000a000017945 */ /* 0x000fe20003800000 */
[C---:B------:R-:W-:Y:S02]  /*e950*/  ISETP.LT.OR P1, PT, R0.reuse, 0xb9, !P4 ;  /* 0x000000b90000780c */ /* 0x040fe40006721670 */
        /* <DEDUP_REMOVED lines=8> */
.L_x_412:
[----:B------:R-:W-:Y:S05]  /*e9e0*/  BSYNC B1 ;  /* 0x0000000000017941 */ /* 0x000fea0003800000 */
.L_x_411:
        /* <DEDUP_REMOVED lines=8> */
.L_x_414:
[----:B------:R-:W-:Y:S05]  /*ea70*/  BSYNC B1 ;  /* 0x0000000000017941 */ /* 0x000fea0003800000 */
.L_x_413:
[----:B-1----:R-:W2:Y:S01]  /*ea80*/  LDL.LU R5, [R1+0x474] ;  /* 0x0004740001057983 */ /* 0x002ea20000300800 */
[----:B------:R-:W-:Y:S01]  /*ea90*/  BSSY B1, `(.L_x_415) ;  /* 0x000000a000017945 */ /* 0x000fe20003800000 */
[----:B------:R-:W-:Y:S01]  /*eaa0*/  ISETP.LT.OR P1, PT, R0, 0xba, !P3 ;  /* 0x000000ba0000780c */ /* 0x000fe20005f21670 */
[----:B--2---:R-:W-:-:S05]  /*eab0*/  @!P2 IMAD R5, R5, R16, R3 ;  /* 0x000000100505a224 */ /* 0x004fca00078e0203 */
[----:B------:R1:W-:Y:S01]  /*eac0*/  @!P2 STG.E.U8 desc[UR36][R6.64+0xb9], R5 ;  /* 0x0000b9050600a986 */ /* 0x0003e2000c101124 */
[----:B------:R-:W-:-:S04]  /*ead0*/  @!P0 IADD3 R222, P2, R6, UR45, RZ ;  /* 0x0000002d06de8c10 */ /* 0x000fc8000ff5e0ff */
[----:B------:R-:W-:Y:S01]  /*eae0*/  @!P0 IADD3.X R223, R7, UR44, RZ, P2, !PT ;  /* 0x0000002c07df8c10 */ /* 0x000fe200097fe4ff */
[----:B------:R-:W-:Y:S08]  /*eaf0*/  @P0 BRA `(.L_x_416) ;  /* 0x00000000000c0947 */ /* 0x000ff00003800000 */
[----:B------:R-:W2:Y:S02]  /*eb00*/  LDG.E.U8 R2, desc[UR36][R14.64+0xb8] ;  /* 0x0000b8240e027981 */ /* 0x000ea4000c1e1100 */
[----:B--2---:R-:W-:-:S05]  /*eb10*/  PRMT R3, R2, 0x8880, RZ ;  /* 0x0000888002037816 */ /* 0x004fca00000000ff */
[----:B------:R-:W-:-:S07]  /*eb20*/  IMAD R3, R3, R17, RZ ;  /* 0x0000001103037224 */ /* 0x000fce00078e02ff */
.L_x_416:
[----:B------:R-:W-:Y:S05]  /*eb30*/  BSYNC B1 ;  /* 0x0000000000017941 */ /* 0x000fea0003800000 */
.L_x_415:
[----:B-1----:R-:W2:Y:S01]  /*eb40*/  LDL.LU R5, [R1+0x478] ;  /* 0x0004780001057983 */ /* 0x002ea20000300800 */
[----:B------:R-:W-:Y:S01]  /*eb50*/  BSSY B1, `(.L_x_417) ;  /* 0x000000a000017945 */ /* 0x000fe20003800000 */
[----:B------:R-:W-:Y:S01]  /*eb60*/  ISETP.GE.AND P2, PT, R220, 0x101, PT ;  /* 0x00000101dc00780c */ /* 0x000fe20003f46270 */
        /* <DEDUP_REMOVED lines=8> */
.L_x_418:
[----:B------:R-:W-:Y:S05]  /*ebf0*/  BSYNC B1 ;  /* 0x0000000000017941 */ /* 0x000fea0003800000 */
.L_x_417:
[----:B------:R-:W2:Y:S01]  /*ec00*/  LDL.LU R5, [R1+0x47c] ;  /* 0x00047c0001057983 */ /* 0x000ea20000300800 */
[----:B------:R-:W-:-:S03]  /*ec10*/  ISETP.LT.OR P0, PT, R0, 0x1, !P2 ;  /* 0x000000010000780c */ /* 0x000fc60005701670 */
[----:B------:R-:W3:Y:S01]  /*ec20*/  LDL.LU R225, [R1+0x180] ;  /* 0x0001800001e17983 */ /* 0x000ee20000300800 */
[----:B--2---:R-:W-:Y:S02]  /*ec30*/  @!P1 IMAD R224, R5, R16, R3 ;  /* 0x0000001005e09224 */ /* 0x004fe400078e0203 */
[----:B------:R-:W-:-:S03]  /*ec40*/  IMAD.WIDE.U32 R4, R221, R4, R218 ;  /* 0x00000004dd047225 */ /* 0x000fc600078e00da */
[----:B------:R1:W-:Y:S01]  /*ec50*/  @!P1 STG.E.U8 desc[UR36][R222.64+0xb9], R224 ;  /* 0x0000b9e0de009986 */ /* 0x0003e2000c101124 */
[----:B------:R-:W-:-:S04]  /*ec60*/  IADD3 R10, P1, R4, R10, RZ ;  /* 0x0000000a040a7210 */ /* 0x000fc80007f3e0ff */
[----:B------:R-:W-:-:S05]  /*ec70*/  IADD3.X R11, R11, R5, R226, P1, !PT ;  /* 0x000000050b0b7210 */ /* 0x000fca0000ffe4e2 */
[----:B------:R-:W2:Y:S01]  /*ec80*/  @!P0 LDG.E.U8 R2, desc[UR36][R10.64] ;  /* 0x000000240a028981 */ /* 0x000ea2000c1e1100 */
[----:B------:R-:W-:Y:S01]  /*ec90*/  IMAD.U32 R218, RZ, RZ, UR10 ;  /* 0x0000000affda7e24 */ /* 0x000fe2000f8e00ff */
[----:B------:R-:W-:Y:S01]  /*eca0*/  USHF.L.U64.HI UR4, UR10, 0x8, UR11 ;  /* 0x000000080a047899 */ /* 0x000fe2000801020b */
[----:B------:R-:W-:Y:S01]  /*ecb0*/  ISETP.LT.OR P6, PT, R0, 0x2, !P2 ;  /* 0x000000020000780c */ /* 0x000fe200057c1670 */
[----:B------:R-:W-:Y:S01]  /*ecc0*/  BSSY B1, `(.L_x_419) ;  /* 0x000000d000017945 */ /* 0x000fe20003800000 */
[----:B--2---:R-:W-:-:S05]  /*ecd0*/  @!P0 PRMT R4, R2, 0x8880, RZ ;  /* 0x0000888002048816 */ /* 0x004fca00000000ff */
[----:B------:R-:W-:Y:S01]  /*ece0*/  @!P0 IMAD.MOV.U32 R5, RZ, RZ, R4 ;  /* 0x000000ffff058224 */ /* 0x000fe200078e0004 */
[----:B------:R-:W-:-:S03]  /*ecf0*/  LEA R4, P1, R218, R8, 0x8 ;  /* 0x00000008da047211 */ /* 0x000fc600078240ff */
[----:B------:R-:W-:Y:S01]  /*ed00*/  @!P0 IMAD R3, R5, R17, RZ ;  /* 0x0000001105038224 */ /* 0x000fe200078e02ff */
[----:B------:R-:W-:Y:S02]  /*ed10*/  IADD3.X R5, R9, UR4, RZ, P1, !PT ;  /* 0x0000000409057c10 */ /* 0x000fe40008ffe4ff */
[----:B------:R-:W-:Y:S01]  /*ed20*/  ISETP.GE.AND P1, PT, R220, 0x109, PT ;  /* 0x00000109dc00780c */ /* 0x000fe20003f26270 */
[----:B---3--:R-:W-:-:S05]  /*ed30*/  @!P0 IMAD R218, R225, R16, R3 ;  /* 0x00000010e1da8224 */ /* 0x008fca00078e0203 */
[----:B------:R1:W-:Y:S01]  /*ed40*/  @!P0 STG.E.U8 desc[UR36][R4.64], R218 ;  /* 0x000000da04008986 */ /* 0x0003e2000c101124 */
[----:B------:R-:W-:Y:S06]  /*ed50*/  @P6 BRA `(.L_x_420) ;  /* 0x00000000000c6947 */ /* 0x000fec0003800000 */
[----:B------:R-:W2:Y:S02]  /*ed60*/  LDG.E.U8 R2, desc[UR36][R10.64+0x1] ;  /* 0x000001240a027981 */ /* 0x000ea4000c1e1100 */
[----:B--2---:R-:W-:-:S05]  /*ed70*/  PRMT R3, R2, 0x8880, RZ ;  /* 0x0000888002037816 */ /* 0x004fca00000000ff */
[----:B------:R-:W-:-:S07]  /*ed80*/  IMAD R3, R3, R17, RZ ;  /* 0x0000001103037224 */ /* 0x000fce00078e02ff */
.L_x_420:
[----:B------:R-:W-:Y:S05]  /*ed90*/  BSYNC B1 ;  /* 0x0000000000017941 */ /* 0x000fea0003800000 */
.L_x_419:
[----:B-1----:R-:W2:Y:S01]  /*eda0*/  LDL.LU R218, [R1+0x184] ;  /* 0x0001840001da7983 */ /* 0x002ea20000300800 */
[----:B------:R-:W-:Y:S01]  /*edb0*/  ISETP.LT.OR P0, PT, R0, 0x1, !P1 ;  /* 0x000000010000780c */ /* 0x000fe20004f01670 */
[----:B------:R-:W-:Y:S01]  /*edc0*/  BSSY B1, `(.L_x_421) ;  /* 0x000000c000017945 */ /* 0x000fe20003800000 */
[----:B------:R-:W-:-:S04]  /*edd0*/  LOP3.LUT R18, R18, 0xfffffff7, RZ, 0xc0, !PT ;  /* 0xfffffff712127812 */ /* 0x000fc800078ec0ff */
[----:B------:R-:W-:-:S07]  /*ede0*/  @P2 LOP3.LUT R18, R18, 0x8, RZ, 0xfc, !PT ;  /* 0x0000000812122812 */ /* 0x000fce00078efcff */
[----:B------:R-:W-:-:S04]  /*edf0*/  @!P0 IADD3 R220, P2, R4, UR45, RZ ;  /* 0x0000002d04dc8c10 */ /* 0x000fc8000ff5e0ff */
[----:B------:R-:W-:Y:S02]  /*ee00*/  @!P0 IADD3.X R221, R5, UR44, RZ, P2, !PT ;  /* 0x0000002c05dd8c10 */ /* 0x000fe400097fe4ff */
[----:B------:R-:W-:Y:S01]  /*ee10*/  LOP3.LUT P2, RZ, R18, 0x8, RZ, 0xc0, !PT ;  /* 0x0000000812ff7812 */ /* 0x000fe2000784c0ff */
[----:B--2---:R-:W-:-:S05]  /*ee20*/  @!P6 IMAD R218, R218, R16, R3 ;  /* 0x00000010dadae224 */ /* 0x004fca00078e0203 */
[----:B------:R1:W-:Y:S01]  /*ee30*/  @!P6 STG.E.U8 desc[UR36][R4.64+0x1], R218 ;  /* 0x000001da0400e986 */ /* 0x0003e2000c101124 */
[----:B------:R-:W-:Y:S06]  /*ee40*/  @P0 BRA `(.L_x_422) ;  /* 0x00000000000c0947 */ /* 0x000fec0003800000 */
[----:B------:R-:W2:Y:S02]  /*ee50*/  LDG.E.U8 R2, desc[UR36][R12.64] ;  /* 0x000000240c027981 */ /* 0x000ea4000c1e1100 */
[----:B--2---:R-:W-:-:S05]  /*ee60*/  PRMT R3, R2, 0x8880, RZ ;  /* 0x0000888002037816 */ /* 0x004fca00000000ff */
[----:B------:R-:W-:-:S07]  /*ee70*/  IMAD R3, R3, R17, RZ ;  /* 0x0000001103037224 */ /* 0x000fce00078e02ff */
.L_x_422:
[----:B------:R-:W-:Y:S05]  /*ee80*/  BSYNC B1 ;  /* 0x0000000000017941 */ /* 0x000fea0003800000 */
.L_x_421:
[----:B------:R-:W2:Y:S01]  /*ee90*/  LDL.LU R222, [R1+0x188] ;  /* 0x0001880001de7983 */ /* 0x000ea20000300800 */
[----:B------:R-:W-:Y:S01]  /*eea0*/  ISETP.LT.OR P6, PT, R0, 0x2, !P1 ;  /* 0x000000020000780c */ /* 0x000fe20004fc1670 */
[----:B------:R-:W-:Y:S01]  /*eeb0*/  BSSY B1, `(.L_x_423) ;  /* 0x000000c000017945 */ /* 0x000fe20003800000 */
[----:B------:R-:W-:-:S04]  /*eec0*/  LOP3.LUT R18, R18, 0xfffffff7, RZ, 0xc0, !PT ;  /* 0xfffffff712127812 */ /* 0x000fc800078ec0ff */
[----:B------:R-:W-:-:S07]  /*eed0*/  @P2 LOP3.LUT R18, R18, 0x8, RZ, 0xfc, !PT ;  /* 0x0000000812122812 */ /* 0x000fce00078efcff */
[----:B-1----:R-:W-:-:S04]  /*eee0*/  @!P6 IADD3 R218, P2, R4, UR45, RZ ;  /* 0x0000002d04daec10 */ /* 0x002fc8000ff5e0ff */
        /* <DEDUP_REMOVED lines=8> */
.L_x_424:
[----:B------:R-:W-:Y:S05]  /*ef70*/  BSYNC B1 ;  /* 0x0000000000017941 */ /* 0x000fea0003800000 */
.L_x_423:
[----:B-1----:R-:W2:Y:S01]  /*ef80*/  LDL.LU R220, [R1+0x18c] ;  /* 0x00018c0001dc7983 */ /* 0x002ea20000300800 */
[----:B------:R-:W-:Y:S01]  /*ef90*/  ISETP.LT.OR P0, PT, R0, 0x9, !P2 ;  /* 0x000000090000780c */ /* 0x000fe20005701670 */
[----:B------:R-:W-:Y:S01]  /*efa0*/  BSSY B1, `(.L_x_425) ;  /* 0x0000007000017945 */ /* 0x000fe20003800000 */
[----:B--2---:R-:W-:-:S05]  /*efb0*/  @!P6 IMAD R220, R220, R16, R3 ;  /* 0x00000010dcdce224 */ /* 0x004fca00078e0203 */
[----:B------:R1:W-:Y:S06]  /*efc0*/  @!P6 STG.E.U8 desc[UR36][R218.64+0x1], R220 ;  /* 0x000001dcda00e986 */ /* 0x0003ec000c101124 */
[----:B------:R-:W-:Y:S05]  /*efd0*/  @P0 BRA `(.L_x_426) ;  /* 0x00000000000c0947 */ /* 0x000fea0003800000 */
[----:B------:R-:W2:Y:S02]  /*efe0*/  LDG.E.U8 R2, desc[UR36][R10.64+0x8] ;  /* 0x000008240a027981 */ /* 0x000ea4000c1e1100 */
[----:B--2---:R-:W-:-:S05]  /*eff0*/  PRMT R3, R2, 0x8880, RZ ;  /* 0x0000888002037816 */ /* 0x004fca00000000ff */
[----:B------:R-:W-:-:S07]  /*f000*/  IMAD R3, R3, R17, RZ ;  /* 0x0000001103037224 */ /* 0x000fce00078e02ff */
.L_x_426:
[----:B------:R-:W-:Y:S05]  /*f010*/  BSYNC B1 ;  /* 0x0000000000017941 */ /* 0x000fea0003800000 */
.L_x_425:
        /* <DEDUP_REMOVED lines=9> */
.L_x_428:
[----:B------:R-:W-:Y:S05]  /*f0b0*/  BSYNC B1 ;  /* 0x0000000000017941 */ /* 0x000fea0003800000 */
.L_x_427:
        /* <DEDUP_REMOVED lines=14> */
.L_x_430:
[----:B------:R-:W-:Y:S05]  /*f1a0*/  BSYNC B1 ;  /* 0x0000000000017941 */ /* 0x000fea0003800000 */
.L_x_429:
        /* <DEDUP_REMOVED lines=14> */
.L_x_432:
[----:B------:R-:W-:Y:S05]  /*f290*/  BSYNC B1 ;  /* 0x0000000000017941 */ /* 0x000fea0003800000 */
.L_x_431:
        /* <DEDUP_REMOVED lines=9> */
.L_x_434:
[----:B------:R-:W-:Y:S05]  /*f330*/  BSYNC B1 ;  /* 0x0000000000017941 */ /* 0x000fea0003800000 */
.L_x_433:
        /* <DEDUP_REMOVED lines=9> */
.L_x_436:
[----:B------:R-:W-:Y:S05]  /*f3d0*/  BSYNC B1 ;  /* 0x0000000000017941 */ /* 0x000fea0003800000 */
.L_x_435:
        /* <DEDUP_REMOVED lines=14> */
.L_x_438:
[----:B------:R-:W-:Y:S05]  /*f4c0*/  BSYNC B1 ;  /* 0x0000000000017941 */ /* 0x000fea0003800000 */
.L_x_437:
        /* <DEDUP_REMOVED lines=14> */
.L_x_440:
[----:B------:R-:W-:Y:S05]  /*f5b0*/  BSYNC B1 ;  /* 0x0000000000017941 */ /* 0x000fea0003800000 */
.L_x_439:
        /* <DEDUP_REMOVED lines=9> */
.L_x_442:
[----:B------:R-:W-:Y:S05]  /*f650*/  BSYNC B1 ;  /* 0x0000000000017941 */ /* 0x000fea0003800000 */
.L_x_441:
        /* <DEDUP_REMOVED lines=9> */
.L_x_444:
[----:B------:R-:W-:Y:S05]  /*f6f0*/  BSYNC B1 ;  /* 0x0000000000017941 */ /* 0x000fea0003800000 */
.L_x_443:
        /* <DEDUP_REMOVED lines=14> */
.L_x_446:
[----:B------:R-:W-:Y:S05]  /*f7e0*/  BSYNC B1 ;  /* 0x0000000000017941 */ /* 0x000fea0003800000 */
.L_x_445:
        /* <DEDUP_REMOVED lines=14> */
.L_x_448:
[----:B------:R-:W-:Y:S05]  /*f8d0*/  BSYNC B1 ;  /* 0x0000000000017941 */ /* 0x000fea0003800000 */
.L_x_447:
        /* <DEDUP_REMOVED lines=9> */
.L_x_450:
[----:B------:R-:W-:Y:S05]  /*f970*/  BSYNC B1 ;  /* 0x0000000000017941 */ /* 0x000fea0003800000 */
.L_x_449:
        /* <DEDUP_REMOVED lines=9> */
.L_x_452:
[----:B------:R-:W-:Y:S05]  /*fa10*/  BSYNC B1 ;  /* 0x0000000000017941 */ /* 0x000fea0003800000 */
.L_x_451:
        /* <DEDUP_REMOVED lines=14> */
.L_x_454:
[----:B------:R-:W-:Y:S05]  /*fb00*/  BSYNC B1 ;  /* 0x0000000000017941 */ /* 0x000fea0003800000 */
.L_x_453:
        /* <DEDUP_REMOVED lines=14> */
.L_x_456:
[----:B------:R-:W-:Y:S05]  /*fbf0*/  BSYNC B1 ;  /* 0x0000000000017941 */ /* 0x000fea0003800000 */
.L_x_455:
        /* <DEDUP_REMOVED lines=9> */
.L_x_458:
[----:B------:R-:W-:Y:S05]  /*fc90*/  BSYNC B1 ;  /* 0x0000000000017941 */ /* 0x000fea0003800000 */
.L_x_457:
        /* <DEDUP_REMOVED lines=9> */
.L_x_460:
[----:B------:R-:W-:Y:S05]  /*fd30*/  BSYNC B1 ;  /* 0x0000000000017941 */ /* 0x000fea0003800000 */
.L_x_459:
        /* <DEDUP_REMOVED lines=14> */
.L_x_462:
[----:B------:R-:W-:Y:S05]  /*fe20*/  BSYNC B1 ;  /* 0x0000000000017941 */ /* 0x000fea0003800000 */
.L_x_461:
        /* <DEDUP_REMOVED lines=14> */
.L_x_464:
[----:B------:R-:W-:Y:S05]  /*ff10*/  BSYNC B1 ;  /* 0x0000000000017941 */ /* 0x000fea0003800000 */
.L_x_463:
        /* <DEDUP_REMOVED lines=9> */
.L_x_466:
[----:B------:R-:W-:Y:S05]  /*ffb0*/  BSYNC B1 ;  /* 0x0000000000017941 */ /* 0x000fea0003800000 */
.L_x_465:
        /* <DEDUP_REMOVED lines=9> */
.L_x_468:
[----:B------:R-:W-:Y:S05]  /*10050*/  BSYNC B1 ;  /* 0x0000000000017941 */ /* 0x000fea0003800000 */
.L_x_467:
        /* <DEDUP_REMOVED lines=14> */
.L_x_470:
[----:B------:R-:W-:Y:S05]  /*10140*/  BSYNC B1 ;  /* 0x0000000000017941 */ /* 0x000fea0003800000 */
.L_x_469:
        /* <DEDUP_REMOVED lines=14> */
.L_x_472:
[----:B------:R-:W-:Y:S05]  /*10230*/  BSYNC B1 ;  /* 0x0000000000017941 */ /* 0x000fea0003800000 */
.L_x_471:
        /* <DEDUP_REMOVED lines=9> */
.L_x_474:
[----:B------:R-:W-:Y:S05]  /*102d0*/  BSYNC B1 ;  /* 0x0000000000017941 */ /* 0x000fea0003800000 */
.L_x_473:
        /* <DEDUP_REMOVED lines=9> */
.L_x_476:
[----:B------:R-:W-:Y:S05]  /*10370*/  BSYNC B1 ;  /* 0x0000000000017941 */ /* 0x000fea0003800000 */
.L_x_475:
        /* <DEDUP_REMOVED lines=14> */
.L_x_478:
[----:B------:R-:W-:Y:S05]  /*10460*/  BSYNC B1 ;  /* 0x0000000000017941 */ /* 0x000fea0003800000 */
.L_x_477:
        /* <DEDUP_REMOVED lines=14> */
.L_x_480:
[----:B------:R-:W-:Y:S05]  /*10550*/  BSYNC B1 ;  /* 0x0000000000017941 */ /* 0x000fea0003800000 */
.L_x_479:
        /* <DEDUP_REMOVED lines=9> */
.L_x_482:
[----:B------:R-:W-:Y:S05]  /*105f0*/  BSYNC B1 ;  /* 0x0000000000017941 */ /* 0x000fea0003800000 */
.L_x_481:
        /* <DEDUP_REMOVED lines=9> */
.L_x_484:
[----:B------:R-:W-:Y:S05]  /*10690*/  BSYNC B1 ;  /* 0x0000000000017941 */ /* 0x000fea0003800000 */
.L_x_483:
        /* <DEDUP_REMOVED lines=14> */
.L_x_486:
[----:B------:R-:W-:Y:S05]  /*10780*/  BSYNC B1 ;  /* 0x0000000000017941 */ /* 0x000fea0003800000 */
.L_x_485:
        /* <DEDUP_REMOVED lines=14> */
.L_x_488:
[----:B------:R-:W-:Y:S05]  /*10870*/  BSYNC B1 ;  /* 0x0000000000017941 */ /* 0x000fea0003800000 */
.L_x_487:
        /* <DEDUP_REMOVED lines=9> */
.L_x_490:
[----:B------:R-:W-:Y:S05]  /*10910*/  BSYNC B1 ;  /* 0x0000000000017941 */ /* 0x000fea0003800000 */
.L_x_489:
        /* <DEDUP_REMOVED lines=9> */
.L_x_492:
[----:B------:R-:W-:Y:S05]  /*109b0*/  BSYNC B1 ;  /* 0x0000000000017941 */ /* 0x000fea0003800000 */
.L_x_491:
        /* <DEDUP_REMOVED lines=14> */
.L_x_494:
[----:B------:R-:W-:Y:S05]  /*10aa0*/  BSYNC B1 ;  /* 0x0000000000017941 */ /* 0x000fea0003800000 */
.L_x_493:
        /* <DEDUP_REMOVED lines=14> */
.L_x_496:
[----:B------:R-:W-:Y:S05]  /*10b90*/  BSYNC B1 ;  /* 0x0000000000017941 */ /* 0x000fea0003800000 */
.L_x_495:
        /* <DEDUP_REMOVED lines=9> */
.L_x_498:
[----:B------:R-:W-:Y:S05]  /*10c30*/  BSYNC B1 ;  /* 0x0000000000017941 */ /* 0x000fea0003800000 */
.L_x_497:
        /* <DEDUP_REMOVED lines=9> */
.L_x_500:
[----:B------:R-:W-:Y:S05]  /*10cd0*/  BSYNC B1 ;  /* 0x0000000000017941 */ /* 0x000fea0003800000 */
.L_x_499:
        /* <DEDUP_REMOVED lines=14> */
.L_x_502:
[----:B------:R-:W-:Y:S05]  /*10dc0*/  BSYNC B1 ;  /* 0x0000000000017941 */ /* 0x000fea0003800000 */
.L_x_501:
        /* <DEDUP_REMOVED lines=14> */
.L_x_504:
[----:B------:R-:W-:Y:S05]  /*10eb0*/  BSYNC B1 ;  /* 0x0000000000017941 */ /* 0x000fea0003800000 */
.L_x_503:
        /* <DEDUP_REMOVED lines=9> */
.L_x_506:
[----:B------:R-:W-:Y:S05]  /*10f50*/  BSYNC B1 ;  /* 0x0000000000017941 */ /* 0x000fea0003800000 */
.L_x_505:
        /* <DEDUP_REMOVED lines=9> */
.L_x_508:
[----:B------:R-:W-:Y:S05]  /*10ff0*/  BSYNC B1 ;  /* 0x0000000000017941 */ /* 0x000fea0003800000 */
.L_x_507:
        /* <DEDUP_REMOVED lines=14> */
.L_x_510:
[----:B------:R-:W-:Y:S05]  /*110e0*/  BSYNC B1 ;  /* 0x0000000000017941 */ /* 0x000fea0003800000 */
.L_x_509:
        /* <DEDUP_REMOVED lines=14> */
.L_x_512:
[----:B------:R-:W-:Y:S05]  /*111d0*/  BSYNC B1 ;  /* 0x0000000000017941 */ /* 0x000fea0003800000 */
.L_x_511:
        /* <DEDUP_REMOVED lines=9> */
.L_x_514:
[----:B------:R-:W-:Y:S05]  /*11270*/  BSYNC B1 ;  /* 0x0000000000017941 */ /* 0x000fea0003800000 */
.L_x_513:
        /* <DEDUP_REMOVED lines=9> */
.L_x_516:
[----:B------:R-:W-:Y:S05]  /*11310*/  BSYNC B1 ;  /* 0x0000000000017941 */ /* 0x000fea0003800000 */
.L_x_515:
        /* <DEDUP_REMOVED lines=14> */
.L_x_518:
[----:B------:R-:W-:Y:S05]  /*11400*/  BSYNC B1 ;  /* 0x0000000000017941 */ /* 0x000fea0003800000 */
.L_x_517:
        /* <DEDUP_REMOVED lines=14> */
.L_x_520:
[----:B------:R-:W-:Y:S05]  /*114f0*/  BSYNC B1 ;  /* 0x0000000000017941 */ /* 0x000fea0003800000 */
.L_x_519:
        /* <DEDUP_REMOVED lines=9> */
.L_x_522:
[----:B------:R-:W-:Y:S05]  /*11590*/  BSYNC B1 ;  /* 0x0000000000017941 */ /* 0x000fea0003800000 */
.L_x_521:
        /* <DEDUP_REMOVED lines=9> */
.L_x_524:
[----:B------:R-:W-:Y:S05]  /*11630*/  BSYNC B1 ;  /* 0x0000000000017941 */ /* 0x000fea0003800000 */
.L_x_523:
        /* <DEDUP_REMOVED lines=14> */
.L_x_526:
[----:B------:R-:W-:Y:S05]  /*11720*/  BSYNC B1 ;  /* 0x0000000000017941 */ /* 0x000fea0003800000 */
.L_x_525:
        /* <DEDUP_REMOVED lines=14> */
.L_x_528:
[----:B------:R-:W-:Y:S05]  /*11810*/  BSYNC B1 ;  /* 0x0000000000017941 */ /* 0x000fea0003800000 */
.L_x_527:
        /* <DEDUP_REMOVED lines=9> */
.L_x_530:
[----:B------:R-:W-:Y:S05]  /*118b0*/  BSYNC B1 ;  /* 0x0000000000017941 */ /* 0x000fea0003800000 */
.L_x_529:
        /* <DEDUP_REMOVED lines=9> */
.L_x_532:
[----:B------:R-:W-:Y:S05]  /*11950*/  BSYNC B1 ;  /* 0x0000000000017941 */ /* 0x000fea0003800000 */
.L_x_531:
        /* <DEDUP_REMOVED lines=14> */
.L_x_534:
[----:B------:R-:W-:Y:S05]  /*11a40*/  BSYNC B1 ;  /* 0x0000000000017941 */ /* 0x000fea0003800000 */
.L_x_533:
        /* <DEDUP_REMOVED lines=14> */
.L_x_536:
[----:B------:R-:W-:Y:S05]  /*11b30*/  BSYNC B1 ;  /* 0x0000000000017941 */ /* 0x000fea0003800000 */
.L_x_535:
        /* <DEDUP_REMOVED lines=9> */
.L_x_538:
[----:B------:R-:W-:Y:S05]  /*11bd0*/  BSYNC B1 ;  /* 0x0000000000017941 */ /* 0x000fea0003800000 */
.L_x_537:
        /* <DEDUP_REMOVED lines=9> */
.L_x_540:
[----:B------:R-:W-:Y:S05]  /*11c70*/  BSYNC B1 ;  /* 0x0000000000017941 */ /* 0x000fea0003800000 */
.L_x_539:
        /* <DEDUP_REMOVED lines=14> */
.L_x_542:
[----:B------:R-:W-:Y:S05]  /*11d60*/  BSYNC B1 ;  /* 0x0000000000017941 */ /* 0x000fea0003800000 */
.L_x_541:
        /* <DEDUP_REMOVED lines=14> */
.L_x_544:
[----:B------:R-:W-:Y:S05]  /*11e50*/  BSYNC B1 ;  /* 0x0000000000017941 */ /* 0x000fea0003800000 */
.L_x_543:
        /* <DEDUP_REMOVED lines=9> */
.L_x_546:
[----:B------:R-:W-:Y:S05]  /*11ef0*/  BSYNC B1 ;  /* 0x0000000000017941 */ /* 0x000fea0003800000 */
.L_x_545:
        /* <DEDUP_REMOVED lines=9> */
.L_x_548:
[----:B------:R-:W-:Y:S05]  /*11f90*/  BSYNC B1 ;  /* 0x0000000000017941 */ /* 0x000fea0003800000 */
.L_x_547:
        /* <DEDUP_REMOVED lines=14> */
.L_x_550:
[----:B------:R-:W-:Y:S05]  /*12080*/  BSYNC B1 ;  /* 0x0000000000017941 */ /* 0x000fea0003800000 */
.L_x_549:
        /* <DEDUP_REMOVED lines=14> */
.L_x_552:
[----:B------:R-:W-:Y:S05]  /*12170*/  BSYNC B1 ;  /* 0x0000000000017941 */ /* 0x000fea0003800000 */
.L_x_551:
        /* <DEDUP_REMOVED lines=9> */
.L_x_554:
[----:B------:R-:W-:Y:S05]  /*12210*/  BSYNC B1 ;  /* 0x0000000000017941 */ /* 0x000fea0003800000 */
.L_x_553:
        /* <DEDUP_REMOVED lines=9> */
.L_x_556:
[----:B------:R-:W-:Y:S05]  /*122b0*/  BSYNC B1 ;  /* 0x0000000000017941 */ /* 0x000fea0003800000 */
.L_x_555:
        /* <DEDUP_REMOVED lines=14> */
.L_x_558:
[----:B------:R-:W-:Y:S05]  /*123a0*/  BSYNC B1 ;  /* 0x0000000000017941 */ /* 0x000fea0003800000 */
.L_x_557:
        /* <DEDUP_REMOVED lines=14> */
.L_x_560:
[----:B------:R-:W-:Y:S05]  /*12490*/  BSYNC B1 ;  /* 0x0000000000017941 */ /* 0x000fea0003800000 */
.L_x_559:
        /* <DEDUP_REMOVED lines=9> */
.L_x_562:
[----:B------:R-:W-:Y:S05]  /*12530*/  BSYNC B1 ;  /* 0x0000000000017941 */ /* 0x000fea0003800000 */
.L_x_561:
        /* <DEDUP_REMOVED lines=9> */
.L_x_564:
[----:B------:R-:W-:Y:S05]  /*125d0*/  BSYNC B1 ;  /* 0x0000000000017941 */ /* 0x000fea0003800000 */
.L_x_563:
        /* <DEDUP_REMOVED lines=14> */
.L_x_566:
[----:B------:R-:W-:Y:S05]  /*126c0*/  BSYNC B1 ;  /* 0x0000000000017941 */ /* 0x000fea0003800000 */
.L_x_565:
        /* <DEDUP_REMOVED lines=14> */
.L_x_568:
[----:B------:R-:W-:Y:S05]  /*127b0*/  BSYNC B1 ;  /* 0x0000000000017941 */ /* 0x000fea0003800000 */
.L_x_567:
        /* <DEDUP_REMOVED lines=9> */
.L_x_570:
[----:B------:R-:W-:Y:S05]  /*12850*/  BSYNC B1 ;  /* 0x0000000000017941 */ /* 0x000fea0003800000 */
.L_x_569:
        /* <DEDUP_REMOVED lines=9> */
.L_x_572:
[----:B------:R-:W-:Y:S05]  /*128f0*/  BSYNC B1 ;  /* 0x0000000000017941 */ /* 0x000fea0003800000 */
.L_x_571:
        /* <DEDUP_REMOVED lines=14> */
.L_x_574:
[----:B------:R-:W-:Y:S05]  /*129e0*/  BSYNC B1 ;  /* 0x0000000000017941 */ /* 0x000fea0003800000 */
.L_x_573:
        /* <DEDUP_REMOVED lines=14> */
.L_x_576:
[----:B------:R-:W-:Y:S05]  /*12ad0*/  BSYNC B1 ;  /* 0x0000000000017941 */ /* 0x000fea0003800000 */
.L_x_575:
        /* <DEDUP_REMOVED lines=9> */
.L_x_578:
[----:B------:R-:W-:Y:S05]  /*12b70*/  BSYNC B1 ;  /* 0x0000000000017941 */ /* 0x000fea0003800000 */
.L_x_577:
        /* <DEDUP_REMOVED lines=9> */
.L_x_580:
[----:B------:R-:W-:Y:S05]  /*12c10*/  BSYNC B1 ;  /* 0x0000000000017941 */ /* 0x000fea0003800000 */
.L_x_579:
        /* <DEDUP_REMOVED lines=14> */
.L_x_582:
[----:B------:R-:W-:Y:S05]  /*12d00*/  BSYNC B1 ;  /* 0x0000000000017941 */ /* 0x000fea0003800000 */
.L_x_581:
        /* <DEDUP_REMOVED lines=14> */
.L_x_584:
[----:B------:R-:W-:Y:S05]  /*12df0*/  BSYNC B1 ;  /* 0x0000000000017941 */ /* 0x000fea0003800000 */
.L_x_583:
        /* <DEDUP_REMOVED lines=9> */
.L_x_586:
[----:B------:R-:W-:Y:S05]  /*12e90*/  BSYNC B1 ;  /* 0x0000000000017941 */ /* 0x000fea0003800000 */
.L_x_585:
        /* <DEDUP_REMOVED lines=9> */
.L_x_588:
[----:B------:R-:W-:Y:S05]  /*12f30*/  BSYNC B1 ;  /* 0x0000000000017941 */ /* 0x000fea0003800000 */
.L_x_587:
        /* <DEDUP_REMOVED lines=14> */
.L_x_590:
[----:B------:R-:W-:Y:S05]  /*13020*/  BSYNC B1 ;  /* 0x0000000000017941 */ /* 0x000fea0003800000 */
.L_x_589:
        /* <DEDUP_REMOVED lines=14> */
.L_x_592:
[----:B------:R-:W-:Y:S05]  /*13110*/  BSYNC B1 ;  /* 0x0000000000017941 */ /* 0x000fea0003800000 */
.L_x_591:
        /* <DEDUP_REMOVED lines=9> */
.L_x_594:
[----:B------:R-:W-:Y:S05]  /*131b0*/  BSYNC B1 ;  /* 0x0000000000017941 */ /* 0x000fea0003800000 */
.L_x_593:
        /* <DEDUP_REMOVED lines=9> */
.L_x_596:
[----:B------:R-:W-:Y:S05]  /*13250*/  BSYNC B1 ;  /* 0x0000000000017941 */ /* 0x000fea0003800000 */
.L_x_595:
        /* <DEDUP_REMOVED lines=14> */
.L_x_598:
[----:B------:R-:W-:Y:S05]  /*13340*/  BSYNC B1 ;  /* 0x0000000000017941 */ /* 0x000fea0003800000 */
.L_x_597:
        /* <DEDUP_REMOVED lines=14> */
.L_x_600:
[----:B------:R-:W-:Y:S05]  /*13430*/  BSYNC B1 ;  /* 0x0000000000017941 */ /* 0x000fea0003800000 */
.L_x_599:
        /* <DEDUP_REMOVED lines=9> */
.L_x_602:
[----:B------:R-:W-:Y:S05]  /*134d0*/  BSYNC B1 ;  /* 0x0000000000017941 */ /* 0x000fea0003800000 */
.L_x_601:
        /* <DEDUP_REMOVED lines=9> */
.L_x_604:
[----:B------:R-:W-:Y:S05]  /*13570*/  BSYNC B1 ;  /* 0x0000000000017941 */ /* 0x000fea0003800000 */
.L_x_603:
        /* <DEDUP_REMOVED lines=14> */
.L_x_606:
[----:B------:R-:W-:Y:S05]  /*13660*/  BSYNC B1 ;  /* 0x0000000000017941 */ /* 0x000fea0003800000 */
.L_x_605:
        /* <DEDUP_REMOVED lines=14> */
.L_x_608:
[----:B------:R-:W-:Y:S05]  /*13750*/  BSYNC B1 ;  /* 0x0000000000017941 */ /* 0x000fea0003800000 */
.L_x_607:
[----:B-1----:R-:W2:Y:S01]  /*13760*/  LDL.LU R220, [R1+0x2fc] ;  /* 0x0002fc0001dc7983 */ /* 0x002ea20000300800 */
[----:B------:R-:W-:Y:S01]  /*13770*/  BSSY B1, `(.L_x_609) ;  /* 0x0000009000017945 */ /* 0x000fe20003800000 */
[----:B--2---:R-:W-:-:S05]  /*13780*/  @!P6 IMAD R220, R220, R16, R3 ;  /* 0x00000010dcdce224 */ /* 0x004fca00078e0203 */
[----:B------:R1:W-:Y:S01]  /*13790*/  @!P6 STG.E.U8 desc[UR36][R218.64+0xb9], R220 ;  /* 0x0000b9dcda00e986 */ /* 0x0003e2000c101124 */
[----:B------:R-:W-:-:S04]  /*137a0*/  LOP3.LUT P6, RZ, R18, 0x1, RZ, 0xc0, !PT ;  /* 0x0000000112ff7812 */ /* 0x000fc800078cc0ff */
[----:B------:R-:W-:-:S13]  /*137b0*/  ISETP.LT.OR P0, PT, R0, 0xc1, !P6 ;  /* 0x000000c10000780c */ /* 0x000fda0007701670 */
[----:B-1----:R-:W-:Y:S05]  /*137c0*/  @P0 BRA `(.L_x_610) ;  /* 0x00000000000c0947 */ /* 0x002fea0003800000 */
[----:B------:R-:W2:Y:S02]  /*137d0*/  LDG.E.U8 R2, desc[UR36][R216.64+0xc0] ;  /* 0x0000c024d8027981 */ /* 0x000ea4000c1e1100 */
[----:B--2---:R-:W-:-:S05]  /*137e0*/  PRMT R3, R2, 0x8880, RZ ;  /* 0x0000888002037816 */ /* 0x004fca00000000ff */
[----:B------:R-:W-:-:S07]  /*137f0*/  IMAD R3, R3, R17, RZ ;  /* 0x0000001103037224 */ /* 0x000fce00078e02ff */
.L_x_610:
[----:B------:R-:W-:Y:S05]  /*13800*/  BSYNC B1 ;  /* 0x0000000000017941 */ /* 0x000fea0003800000 */
.L_x_609:
[----:B------:R-:W2:Y:S01]  /*13810*/  LDL.LU R218, [R1] ;  /* 0x0000000001da7983 */ /* 0x000ea20000300800 */
        /* <DEDUP_REMOVED lines=8> */
.L_x_612:
[----:B------:R-:W-:Y:S05]  /*138a0*/  BSYNC B1 ;  /* 0x0000000000017941 */ /* 0x000fea0003800000 */
.L_x_611:
        /* <DEDUP_REMOVED lines=14> */
.L_x_614:
[----:B------:R-:W-:Y:S05]  /*13990*/  BSYNC B1 ;  /* 0x0000000000017941 */ /* 0x000fea0003800000 */
.L_x_613:
        /* <DEDUP_REMOVED lines=14> */
.L_x_616:
[----:B------:R-:W-:Y:S05]  /*13a80*/  BSYNC B1 ;  /* 0x0000000000017941 */ /* 0x000fea0003800000 */
.L_x_615:
        /* <DEDUP_REMOVED lines=10> */
.L_x_618:
[----:B------:R-:W-:Y:S05]  /*13b30*/  BSYNC B1 ;  /* 0x0000000000017941 */ /* 0x000fea0003800000 */
.L_x_617:
[----:B------:R-:W2:Y:S01]  /*13b40*/  LDL.LU R218, [R1+0x10] ;  /* 0x0000100001da7983 */ /* 0x000ea20000300800 */
        /* <DEDUP_REMOVED lines=8> */
.L_x_620:
[----:B------:R-:W-:Y:S05]  /*13bd0*/  BSYNC B1 ;  /* 0x0000000000017941 */ /* 0x000fea0003800000 */
.L_x_619:
        /* <DEDUP_REMOVED lines=14> */
.L_x_622:
[----:B------:R-:W-:Y:S05]  /*13cc0*/  BSYNC B1 ;  /* 0x0000000000017941 */ /* 0x000fea0003800000 */
.L_x_621:
        /* <DEDUP_REMOVED lines=14> */
.L_x_624:
[----:B------:R-:W-:Y:S05]  /*13db0*/  BSYNC B1 ;  /* 0x0000000000017941 */ /* 0x000fea0003800000 */
.L_x_623:
        /* <DEDUP_REMOVED lines=10> */
.L_x_626:
[----:B------:R-:W-:Y:S05]  /*13e60*/  BSYNC B1 ;  /* 0x0000000000017941 */ /* 0x000fea0003800000 */
.L_x_625:
        /* <DEDUP_REMOVED lines=9> */
.L_x_628:
[----:B------:R-:W-:Y:S05]  /*13f00*/  BSYNC B1 ;  /* 0x0000000000017941 */ /* 0x000fea0003800000 */
.L_x_627:
        /* <DEDUP_REMOVED lines=14> */
.L_x_630:
[----:B------:R-:W-:Y:S05]  /*13ff0*/  BSYNC B1 ;  /* 0x0000000000017941 */ /* 0x000fea0003800000 */
.L_x_629:
        /* <DEDUP_REMOVED lines=14> */
.L_x_632:
[----:B------:R-:W-:Y:S05]  /*140e0*/  BSYNC B1 ;  /* 0x0000000000017941 */ /* 0x000fea0003800000 */
.L_x_631:
        /* <DEDUP_REMOVED lines=10> */
.L_x_634:
[----:B------:R-:W-:Y:S05]  /*14190*/  BSYNC B1 ;  /* 0x0000000000017941 */ /* 0x000fea0003800000 */
.L_x_633:
        /* <DEDUP_REMOVED lines=9> */
.L_x_636:
[----:B------:R-:W-:Y:S05]  /*14230*/  BSYNC B1 ;  /* 0x0000000000017941 */ /* 0x000fea0003800000 */
.L_x_635:
        /* <DEDUP_REMOVED lines=14> */
.L_x_638:
[----:B------:R-:W-:Y:S05]  /*14320*/  BSYNC B1 ;  /* 0x0000000000017941 */ /* 0x000fea0003800000 */
.L_x_637:
        /* <DEDUP_REMOVED lines=14> */
.L_x_640:
[----:B------:R-:W-:Y:S05]  /*14410*/  BSYNC B1 ;  /* 0x0000000000017941 */ /* 0x000fea0003800000 */
.L_x_639:
        /* <DEDUP_REMOVED lines=10> */
.L_x_642:
[----:B------:R-:W-:Y:S05]  /*144c0*/  BSYNC B1 ;  /* 0x0000000000017941 */ /* 0x000fea0003800000 */
.L_x_641:
        /* <DEDUP_REMOVED lines=9> */
.L_x_644:
[----:B------:R-:W-:Y:S05]  /*14560*/  BSYNC B1 ;  /* 0x0000000000017941 */ /* 0x000fea0003800000 */
.L_x_643:
        /* <DEDUP_REMOVED lines=14> */
.L_x_646:
[----:B------:R-:W-:Y:S05]  /*14650*/  BSYNC B1 ;  /* 0x0000000000017941 */ /* 0x000fea0003800000 */
.L_x_645:
        /* <DEDUP_REMOVED lines=14> */
.L_x_648:
[----:B------:R-:W-:Y:S05]  /*14740*/  BSYNC B1 ;  /* 0x0000000000017941 */ /* 0x000fea0003800000 */
.L_x_647:
        /* <DEDUP_REMOVED lines=10> */
.L_x_650:
[----:B------:R-:W-:Y:S05]  /*147f0*/  BSYNC B1 ;  /* 0x0000000000017941 */ /* 0x000fea0003800000 */
.L_x_649:
        /* <DEDUP_REMOVED lines=9> */
.L_x_652:
[----:B------:R-:W-:Y:S05]  /*14890*/  BSYNC B1 ;  /* 0x0000000000017941 */ /* 0x000fea0003800000 */
.L_x_651:
        /* <DEDUP_REMOVED lines=14> */
.L_x_654:
[----:B------:R-:W-:Y:S05]  /*14980*/  BSYNC B1 ;  /* 0x0000000000017941 */ /* 0x000fea0003800000 */
.L_x_653:
        /* <DEDUP_REMOVED lines=14> */
.L_x_656:
[----:B------:R-:W-:Y:S05]  /*14a70*/  BSYNC B1 ;  /* 0x0000000000017941 */ /* 0x000fea0003800000 */
.L_x_655:
        /* <DEDUP_REMOVED lines=10> */
.L_x_658:
[----:B------:R-:W-:Y:S05]  /*14b20*/  BSYNC B1 ;  /* 0x0000000000017941 */ /* 0x000fea0003800000 */
.L_x_657:
        /* <DEDUP_REMOVED lines=9> */
.L_x_660:
[----:B------:R-:W-:Y:S05]  /*14bc0*/  BSYNC B1 ;  /* 0x0000000000017941 */ /* 0x000fea0003800000 */
.L_x_659:
        /* <DEDUP_REMOVED lines=14> */
.L_x_662:
[----:B------:R-:W-:Y:S05]  /*14cb0*/  BSYNC B1 ;  /* 0x0000000000017941 */ /* 0x000fea0003800000 */
.L_x_661:
        /* <DEDUP_REMOVED lines=14> */
.L_x_664:
[----:B------:R-:W-:Y:S05]  /*14da0*/  BSYNC B1 ;  /* 0x0000000000017941 */ /* 0x000fea0003800000 */
.L_x_663:
        /* <DEDUP_REMOVED lines=10> */
.L_x_666:
[----:B------:R-:W-:Y:S05]  /*14e50*/  BSYNC B1 ;  /* 0x0000000000017941 */ /* 0x000fea0003800000 */
.L_x_665:
        /* <DEDUP_REMOVED lines=9> */
.L_x_668:
[----:B------:R-:W-:Y:S05]  /*14ef0*/  BSYNC B1 ;  /* 0x0000000000017941 */ /* 0x000fea0003800000 */
.L_x_667:
        /* <DEDUP_REMOVED lines=14> */
.L_x_670:
[----:B------:R-:W-:Y:S05]  /*14fe0*/  BSYNC B1 ;  /* 0x0000000000017941 */ /* 0x000fea0003800000 */
.L_x_669:
        /* <DEDUP_REMOVED lines=14> */
.L_x_672:
[----:B------:R-:W-:Y:S05]  /*150d0*/  BSYNC B1 ;  /* 0x0000000000017941 */ /* 0x000fea0003800000 */
.L_x_671:
        /* <DEDUP_REMOVED lines=10> */
.L_x_674:
[----:B------:R-:W-:Y:S05]  /*15180*/  BSYNC B1 ;  /* 0x0000000000017941 */ /* 0x000fea0003800000 */
.L_x_673:
        /* <DEDUP_REMOVED lines=9> */
.L_x_676:
[----:B------:R-:W-:Y:S05]  /*15220*/  BSYNC B1 ;  /* 0x0000000000017941 */ /* 0x000fea0003800000 */
.L_x_675:
        /* <DEDUP_REMOVED lines=14> */
.L_x_678:
[----:B------:R-:W-:Y:S05]  /*15310*/  BSYNC B1 ;  /* 0x0000000000017941 */ /* 0x000fea0003800000 */
.L_x_677:
        /* <DEDUP_REMOVED lines=14> */
.L_x_680:
[----:B------:R-:W-:Y:S05]  /*15400*/  BSYNC B1 ;  /* 0x0000000000017941 */ /* 0x000fea0003800000 */
.L_x_679:
        /* <DEDUP_REMOVED lines=10> */
.L_x_682:
[----:B------:R-:W-:Y:S05]  /*154b0*/  BSYNC B1 ;  /* 0x0000000000017941 */ /* 0x000fea0003800000 */
.L_x_681:
        /* <DEDUP_REMOVED lines=9> */
.L_x_684:
[----:B------:R-:W-:Y:S05]  /*15550*/  BSYNC B1 ;  /* 0x0000000000017941 */ /* 0x000fea0003800000 */
.L_x_683:
        /* <DEDUP_REMOVED lines=14> */
.L_x_686:
[----:B------:R-:W-:Y:S05]  /*15640*/  BSYNC B1 ;  /* 0x0000000000017941 */ /* 0x000fea0003800000 */
.L_x_685:
        /* <DEDUP_REMOVED lines=14> */
.L_x_688:
[----:B------:R-:W-:Y:S05]  /*15730*/  BSYNC B1 ;  /* 0x0000000000017941 */ /* 0x000fea0003800000 */
.L_x_687:
        /* <DEDUP_REMOVED lines=10> */
.L_x_690:
[----:B------:R-:W-:Y:S05]  /*157e0*/  BSYNC B1 ;  /* 0x0000000000017941 */ /* 0x000fea0003800000 */
.L_x_689:
        /* <DEDUP_REMOVED lines=9> */
.L_x_692:
[----:B------:R-:W-:Y:S05]  /*15880*/  BSYNC B1 ;  /* 0x0000000000017941 */ /* 0x000fea0003800000 */
.L_x_691:
        /* <DEDUP_REMOVED lines=14> */
.L_x_694:
[----:B------:R-:W-:Y:S05]  /*15970*/  BSYNC B1 ;  /* 0x0000000000017941 */ /* 0x000fea0003800000 */
.L_x_693:
        /* <DEDUP_REMOVED lines=14> */
.L_x_696:
[----:B------:R-:W-:Y:S05]  /*15a60*/  BSYNC B1 ;  /* 0x0000000000017941 */ /* 0x000fea0003800000 */
.L_x_695:
        /* <DEDUP_REMOVED lines=10> */
.L_x_698:
[----:B------:R-:W-:Y:S05]  /*15b10*/  BSYNC B1 ;  /* 0x0000000000017941 */ /* 0x000fea0003800000 */
.L_x_697:
        /* <DEDUP_REMOVED lines=9> */
.L_x_700:
[----:B------:R-:W-:Y:S05]  /*15bb0*/  BSYNC B1 ;  /* 0x0000000000017941 */ /* 0x000fea0003800000 */
.L_x_699:
        /* <DEDUP_REMOVED lines=14> */
.L_x_702:
[----:B------:R-:W-:Y:S05]  /*15ca0*/  BSYNC B1 ;  /* 0x0000000000017941 */ /* 0x000fea0003800000 */
.L_x_701:
        /* <DEDUP_REMOVED lines=14> */
.L_x_704:
[----:B------:R-:W-:Y:S05]  /*15d90*/  BSYNC B1 ;  /* 0x0000000000017941 */ /* 0x000fea0003800000 */
.L_x_703:
        /* <DEDUP_REMOVED lines=10> */
.L_x_706:
[----:B------:R-:W-:Y:S05]  /*15e40*/  BSYNC B1 ;  /* 0x0000000000017941 */ /* 0x000fea0003800000 */
.L_x_705:
        /* <DEDUP_REMOVED lines=9> */
.L_x_708:
[----:B------:R-:W-:Y:S05]  /*15ee0*/  BSYNC B1 ;  /* 0x0000000000017941 */ /* 0x000fea0003800000 */
.L_x_707:
        /* <DEDUP_REMOVED lines=14> */
.L_x_710:
[----:B------:R-:W-:Y:S05]  /*15fd0*/  BSYNC B1 ;  /* 0x0000000000017941 */ /* 0x000fea0003800000 */
.L_x_709:
        /* <DEDUP_REMOVED lines=14> */
.L_x_712:
[----:B------:R-:W-:Y:S05]  /*160c0*/  BSYNC B1 ;  /* 0x0000000000017941 */ /* 0x000fea0003800000 */
.L_x_711:
        /* <DEDUP_REMOVED lines=10> */
.L_x_714:
[----:B------:R-:W-:Y:S05]  /*16170*/  BSYNC B1 ;  /* 0x0000000000017941 */ /* 0x000fea0003800000 */
.L_x_713:
        /* <DEDUP_REMOVED lines=9> */
.L_x_716:
[----:B------:R-:W-:Y:S05]  /*16210*/  BSYNC B1 ;  /* 0x0000000000017941 */ /* 0x000fea0003800000 */
.L_x_715:
        /* <DEDUP_REMOVED lines=14> */
.L_x_718:
[----:B------:R-:W-:Y:S05]  /*16300*/  BSYNC B1 ;  /* 0x0000000000017941 */ /* 0x000fea0003800000 */
.L_x_717:
        /* <DEDUP_REMOVED lines=14> */
.L_x_720:
[----:B------:R-:W-:Y:S05]  /*163f0*/  BSYNC B1 ;  /* 0x0000000000017941 */ /* 0x000fea0003800000 */
.L_x_719:
        /* <DEDUP_REMOVED lines=10> */
.L_x_722:
[----:B------:R-:W-:Y:S05]  /*164a0*/  BSYNC B1 ;  /* 0x0000000000017941 */ /* 0x000fea0003800000 */
.L_x_721:
        /* <DEDUP_REMOVED lines=9> */
.L_x_724:
[----:B------:R-:W-:Y:S05]  /*16540*/  BSYNC B1 ;  /* 0x0000000000017941 */ /* 0x000fea0003800000 */
.L_x_723:
        /* <DEDUP_REMOVED lines=14> */
.L_x_726:
[----:B------:R-:W-:Y:S05]  /*16630*/  BSYNC B1 ;  /* 0x0000000000017941 */ /* 0x000fea0003800000 */
.L_x_725:
        /* <DEDUP_REMOVED lines=14> */
.L_x_728:
[----:B------:R-:W-:Y:S05]  /*16720*/  BSYNC B1 ;  /* 0x0000000000017941 */ /* 0x000fea0003800000 */
.L_x_727:
        /* <DEDUP_REMOVED lines=10> */
.L_x_730:
[----:B------:R-:W-:Y:S05]  /*167d0*/  BSYNC B1 ;  /* 0x0000000000017941 */ /* 0x000fea0003800000 */
.L_x_729:
        /* <DEDUP_REMOVED lines=9> */
.L_x_732:
[----:B------:R-:W-:Y:S05]  /*16870*/  BSYNC B1 ;  /* 0x0000000000017941 */ /* 0x000fea0003800000 */
.L_x_731:
        /* <DEDUP_REMOVED lines=14> */
.L_x_734:
[----:B------:R-:W-:Y:S05]  /*16960*/  BSYNC B1 ;  /* 0x0000000000017941 */ /* 0x000fea0003800000 */
.L_x_733:
        /* <DEDUP_REMOVED lines=14> */
.L_x_736:
[----:B------:R-:W-:Y:S05]  /*16a50*/  BSYNC B1 ;  /* 0x0000000000017941 */ /* 0x000fea0003800000 */
.L_x_735:
        /* <DEDUP_REMOVED lines=10> */
.L_x_738:
[----:B------:R-:W-:Y:S05]  /*16b00*/  BSYNC B1 ;  /* 0x0000000000017941 */ /* 0x000fea0003800000 */
.L_x_737:
        /* <DEDUP_REMOVED lines=9> */
.L_x_740:
[----:B------:R-:W-:Y:S05]  /*16ba0*/  BSYNC B1 ;  /* 0x0000000000017941 */ /* 0x000fea0003800000 */
.L_x_739:
        /* <DEDUP_REMOVED lines=14> */
.L_x_742:
[----:B------:R-:W-:Y:S05]  /*16c90*/  BSYNC B1 ;  /* 0x0000000000017941 */ /* 0x000fea0003800000 */
.L_x_741:
        /* <DEDUP_REMOVED lines=14> */
.L_x_744:
[----:B------:R-:W-:Y:S05]  /*16d80*/  BSYNC B1 ;  /* 0x0000000000017941 */ /* 0x000fea0003800000 */
.L_x_743:
        /* <DEDUP_REMOVED lines=10> */
.L_x_746:
[----:B------:R-:W-:Y:S05]  /*16e30*/  BSYNC B1 ;  /* 0x0000000000017941 */ /* 0x000fea0003800000 */
.L_x_745:
        /* <DEDUP_REMOVED lines=9> */
.L_x_748:
[----:B------:R-:W-:Y:S05]  /*16ed0*/  BSYNC B1 ;  /* 0x0000000000017941 */ /* 0x000fea0003800000 */
.L_x_747:
        /* <DEDUP_REMOVED lines=14> */
.L_x_750:
[----:B------:R-:W-:Y:S05]  /*16fc0*/  BSYNC B1 ;  /* 0x0000000000017941 */ /* 0x000fea0003800000 */
.L_x_749:
        /* <DEDUP_REMOVED lines=14> */
.L_x_752:
[----:B------:R-:W-:Y:S05]  /*170b0*/  BSYNC B1 ;  /* 0x0000000000017941 */ /* 0x000fea0003800000 */
.L_x_751:
        /* <DEDUP_REMOVED lines=10> */
.L_x_754:
[----:B------:R-:W-:Y:S05]  /*17160*/  BSYNC B1 ;  /* 0x0000000000017941 */ /* 0x000fea0003800000 */
.L_x_753:
        /* <DEDUP_REMOVED lines=9> */
.L_x_756:
[----:B------:R-:W-:Y:S05]  /*17200*/  BSYNC B1 ;  /* 0x0000000000017941 */ /* 0x000fea0003800000 */
.L_x_755:
        /* <DEDUP_REMOVED lines=14> */
.L_x_758:
[----:B------:R-:W-:Y:S05]  /*172f0*/  BSYNC B1 ;  /* 0x0000000000017941 */ /* 0x000fea0003800000 */
.L_x_757:
        /* <DEDUP_REMOVED lines=14> */
.L_x_760:
[----:B------:R-:W-:Y:S05]  /*173e0*/  BSYNC B1 ;  /* 0x0000000000017941 */ /* 0x000fea0003800000 */
.L_x_759:
        /* <DEDUP_REMOVED lines=10> */
.L_x_762:
[----:B------:R-:W-:Y:S05]  /*17490*/  BSYNC B1 ;  /* 0x0000000000017941 */ /* 0x000fea0003800000 */
.L_x_761:
        /* <DEDUP_REMOVED lines=9> */
.L_x_764:
[----:B------:R-:W-:Y:S05]  /*17530*/  BSYNC B1 ;  /* 0x0000000000017941 */ /* 0x000fea0003800000 */
.L_x_763:
        /* <DEDUP_REMOVED lines=14> */
.L_x_766:
[----:B------:R-:W-:Y:S05]  /*17620*/  BSYNC B1 ;  /* 0x0000000000017941 */ /* 0x000fea0003800000 */
.L_x_765:
        /* <DEDUP_REMOVED lines=14> */
.L_x_768:
[----:B------:R-:W-:Y:S05]  /*17710*/  BSYNC B1 ;  /* 0x0000000000017941 */ /* 0x000fea0003800000 */
.L_x_767:
        /* <DEDUP_REMOVED lines=10> */
.L_x_770:
[----:B------:R-:W-:Y:S05]  /*177c0*/  BSYNC B1 ;  /* 0x0000000000017941 */ /* 0x000fea0003800000 */
.L_x_769:
[----:B------:R-:W2:Y:S01]  /*177d0*/  LDL.LU R218, [R1+0x140] ;  /* 0x0001400001da7983 */ /* 0x000ea20000300800 */
[----:B------:R-:W-:Y:S01]  /*177e0*/  ISETP.LT.OR P6, PT, R0, 0x162, !P6 ;  /* 0x000001620000780c */ /* 0x000fe200077c1670 */
[----:B------:R-:W-:Y:S01]  /*177f0*/  BSSY B1, `(.L_x_771) ;  /* 0x0000007000017945 */ /* 0x000fe20003800000 */
[----:B--2---:R-:W-:-:S05]  /*17800*/  @!P0 IMAD R218, R218, R16, R3 ;  /* 0x00000010dada8224 */ /* 0x004fca00078e0203 */
[----:B------:R1:W-:Y:S06]  /*17810*/  @!P0 STG.E.U8 desc[UR36][R8.64+0x160], R218 ;  /* 0x000160da08008986 */ /* 0x0003ec000c101124 */
[----:B------:R-:W-:Y:S05]  /*17820*/  @P6 BRA `(.L_x_772) ;  /* 0x00000000000c6947 */ /* 0x000fea0003800000 */
[----:B------:R-:W1:Y:S02]  /*17830*/  LDG.E.U8 R2, desc[UR36][R216.64+0x161] ;  /* 0x00016124d8027981 */ /* 0x000e64000c1e1100 */
[----:B-1----:R-:W-:-:S05]  /*17840*/  PRMT R218, R2, 0x8880, RZ ;  /* 0x0000888002da7816 */ /* 0x002fca00000000ff */
[----:B------:R-:W-:-:S07]  /*17850*/  IMAD R3, R218, R17, RZ ;  /* 0x00000011da037224 */ /* 0x000fce00078e02ff */
.L_x_772:
[----:B------:R-:W-:Y:S05]  /*17860*/  BSYNC B1 ;  /* 0x0000000000017941 */ /* 0x000fea0003800000 */
.L_x_771:
        /* <DEDUP_REMOVED lines=11> */
[----:B------:R-:W1:Y:S02]  /*17920*/  LDG.E.U8 R2, desc[UR36][R22.64+0x160] ;  /* 0x0001602416027981 */ /* 0x000e64000c1e1100 */
[----:B-1----:R-:W-:-:S05]  /*17930*/  PRMT R218, R2, 0x8880, RZ ;  /* 0x0000888002da7816 */ /* 0x002fca00000000ff */
[----:B------:R-:W-:-:S07]  /*17940*/  IMAD R3, R218, R17, RZ ;  /* 0x00000011da037224 */ /* 0x000fce00078e02ff */
.L_x_774:
[----:B------:R-:W-:Y:S05]  /*17950*/  BSYNC B1 ;  /* 0x0000000000017941 */ /* 0x000fea0003800000 */
.L_x_773:
        /* <DEDUP_REMOVED lines=14> */
.L_x_776:
[----:B------:R-:W-:Y:S05]  /*17a40*/  BSYNC B1 ;  /* 0x0000000000017941 */ /* 0x000fea0003800000 */
.L_x_775:
        /* <DEDUP_REMOVED lines=10> */
.L_x_778:
[----:B------:R-:W-:Y:S05]  /*17af0*/  BSYNC B1 ;  /* 0x0000000000017941 */ /* 0x000fea0003800000 */
.L_x_777:
        /* <DEDUP_REMOVED lines=9> */
.L_x_780:
[----:B------:R-:W-:Y:S05]  /*17b90*/  BSYNC B1 ;  /* 0x0000000000017941 */ /* 0x000fea0003800000 */
.L_x_779:
[----:B------:R-:W1:Y:S01]  /*17ba0*/  LDL.LU R218, [R1+0x154] ;  /* 0x0001540001da7983 */ /* 0x000e620000300800 */
[----:B------:R-:W-:Y:S01]  /*17bb0*/  ISETP.LT.OR P0, PT, R0, 0x169, !P5 ;  /* 0x000001690000780c */ /* 0x000fe20006f01670 */
[----:B------:R-:W-:Y:S01]  /*17bc0*/  BSSY B1, `(.L_x_781) ;  /* 0x000000c000017945 */ /* 0x000fe20003800000 */
[----:B------:R-:W-:-:S04]  /*17bd0*/  LOP3.LUT R18, R18, 0xfffffff7, RZ, 0xc0, !PT ;  /* 0xfffffff712127812 */ /* 0x000fc800078ec0ff */
[----:B------:R-:W-:-:S07]  /*17be0*/  @P1 LOP3.LUT R18, R18, 0x8, RZ, 0xfc, !PT ;  /* 0x0000000812121812 */ /* 0x000fce00078efcff */
[----:B------:R-:W-:-:S04]  /*17bf0*/  @!P0 IADD3 R220, P1, R8, UR45, RZ ;  /* 0x0000002d08dc8c10 */ /* 0x000fc8000ff3e0ff */
[----:B------:R-:W-:Y:S02]  /*17c00*/  @!P0 IADD3.X R221, R9, UR44, RZ, P1, !PT ;  /* 0x0000002c09dd8c10 */ /* 0x000fe40008ffe4ff */
[----:B------:R-:W-:Y:S01]  /*17c10*/  LOP3.LUT P1, RZ, R18, 0x8, RZ, 0xc0, !PT ;  /* 0x0000000812ff7812 */ /* 0x000fe2000782c0ff */
[----:B-1----:R-:W-:-:S05]  /*17c20*/  @!P6 IMAD R219, R218, R16, R3 ;  /* 0x00000010dadbe224 */ /* 0x002fca00078e0203 */
[----:B------:R1:W-:Y:S01]  /*17c30*/  @!P6 STG.E.U8 desc[UR36][R8.64+0x169], R219 ;  /* 0x000169db0800e986 */ /* 0x0003e2000c101124 */
[----:B------:R-:W-:Y:S06]  /*17c40*/  @P0 BRA `(.L_x_782) ;  /* 0x00000000000c0947 */ /* 0x000fec0003800000 */
[----:B------:R-:W2:Y:S02]  /*17c50*/  LDG.E.U8 R2, desc[UR36][R22.64+0x168] ;  /* 0x0001682416027981 */ /* 0x000ea4000c1e1100 */
[----:B--2---:R-:W-:-:S05]  /*17c60*/  PRMT R218, R2, 0x8880, RZ ;  /* 0x0000888002da7816 */ /* 0x004fca00000000ff */
[----:B------:R-:W-:-:S07]  /*17c70*/  IMAD R3, R218, R17, RZ ;  /* 0x00000011da037224 */ /* 0x000fce00078e02ff */
.L_x_782:
[----:B------:R-:W-:Y:S05]  /*17c80*/  BSYNC B1 ;  /* 0x0000000000017941 */ /* 0x000fea0003800000 */
.L_x_781:
[----:B------:R-:W2:Y:S01]  /*17c90*/  LDL.LU R222, [R1+0x158] ;  /* 0x0001580001de7983 */ /* 0x000ea20000300800 */
[----:B------:R-:W-:Y:S01]  /*17ca0*/  ISETP.LT.OR P6, PT, R0, 0x16a, !P5 ;  /* 0x0000016a0000780c */ /* 0x000fe20006fc1670 */
[----:B------:R-:W-:Y:S01]  /*17cb0*/  BSSY B1, `(.L_x_783) ;  /* 0x000000c000017945 */ /* 0x000fe20003800000 */
[----:B------:R-:W-:-:S04]  /*17cc0*/  LOP3.LUT R18, R18, 0xfffffff7, RZ, 0xc0, !PT ;  /* 0xfffffff712127812 */ /* 0x000fc800078ec0ff */
[----:B------:R-:W-:-:S07]  /*17cd0*/  @P1 LOP3.LUT R18, R18, 0x8, RZ, 0xfc, !PT ;  /* 0x0000000812121812 */ /* 0x000fce00078efcff */
[----:B------:R-:W-:-:S04]  /*17ce0*/  @!P6 IADD3 R218, P1, R8, UR45, RZ ;  /* 0x0000002d08daec10 */ /* 0x000fc8000ff3e0ff */
[----:B-1----:R-:W-:Y:S02]  /*17cf0*/  @!P6 IADD3.X R219, R9, UR44, RZ, P1, !PT ;  /* 0x0000002c09dbec10 */ /* 0x002fe40008ffe4ff */
[----:B------:R-:W-:Y:S01]  /*17d00*/  LOP3.LUT P1, RZ, R18, 0x8, RZ, 0xc0, !PT ;  /* 0x0000000812ff7812 */ /* 0x000fe2000782c0ff */
[----:B--2---:R-:W-:-:S05]  /*17d10*/  @!P0 IMAD R223, R222, R16, R3 ;  /* 0x00000010dedf8224 */ /* 0x004fca00078e0203 */
[----:B------:R1:W-:Y:S01]  /*17d20*/  @!P0 STG.E.U8 desc[UR36][R220.64+0x168], R223 ;  /* 0x000168dfdc008986 */ /* 0x0003e2000c101124 */
[----:B------:R-:W-:Y:S06]  /*17d30*/  @P6 BRA `(.L_x_784) ;  /* 0x00000000000c6947 */ /* 0x000fec0003800000 */
[----:B------:R-:W1:Y:S02]  /*17d40*/  LDG.E.U8 R2, desc[UR36][R22.64+0x169] ;  /* 0x0001692416027981 */ /* 0x000e64000c1e1100 */
[----:B-1----:R-:W-:-:S05]  /*17d50*/  PRMT R220, R2, 0x8880, RZ ;  /* 0x0000888002dc7816 */ /* 0x002fca00000000ff */
[----:B------:R-:W-:-:S07]  /*17d60*/  IMAD R3, R220, R17, RZ ;  /* 0x00000011dc037224 */ /* 0x000fce00078e02ff */
.L_x_784:
[----:B------:R-:W-:Y:S05]  /*17d70*/  BSYNC B1 ;  /* 0x0000000000017941 */ /* 0x000fea0003800000 */
.L_x_783:
        /* <DEDUP_REMOVED lines=10> */
.L_x_786:
[----:B------:R-:W-:Y:S05]  /*17e20*/  BSYNC B1 ;  /* 0x0000000000017941 */ /* 0x000fea0003800000 */
.L_x_785:
        /* <DEDUP_REMOVED lines=9> */
.L_x_788:
[----:B------:R-:W-:Y:S05]  /*17ec0*/  BSYNC B1 ;  /* 0x0000000000017941 */ /* 0x000fea0003800000 */
.L_x_787:
[----:B------:R-:W2:Y:S01]  /*17ed0*/  LDL.LU R221, [R1+0x164] ;  /* 0x0001640001dd7983 */ /* 0x000ea20000300800 */
[----:B------:R-:W-:Y:S01]  /*17ee0*/  ISETP.LT.OR P0, PT, R0, 0x171, !P5 ;  /* 0x000001710000780c */ /* 0x000fe20006f01670 */
[----:B------:R-:W-:Y:S01]  /*17ef0*/  BSSY B1, `(.L_x_789) ;  /* 0x000000b000017945 */ /* 0x000fe20003800000 */
[----:B------:R-:W-:-:S11]  /*17f00*/  P2R R220, PR, RZ, 0x2 ;  /* 0x00000002ffdc7803 */ /* 0x000fd60000000000 */
[----:B------:R-:W-:-:S04]  /*17f10*/  @!P0 IADD3 R218, P1, R8, UR45, RZ ;  /* 0x0000002d08da8c10 */ /* 0x000fc8000ff3e0ff */
[----:B-1----:R-:W-:Y:S02]  /*17f20*/  @!P0 IADD3.X R219, R9, UR44, RZ, P1, !PT ;  /* 0x0000002c09db8c10 */ /* 0x002fe40008ffe4ff */
[----:B------:R-:W-:Y:S01]  /*17f30*/  ISETP.NE.AND P1, PT, R220, RZ, PT ;  /* 0x000000ffdc00720c */ /* 0x000fe20003f25270 */
[----:B--2---:R-:W-:-:S05]  /*17f40*/  @!P6 IMAD R221, R221, R16, R3 ;  /* 0x00000010dddde224 */ /* 0x004fca00078e0203 */
[----:B------:R1:W-:Y:S01]  /*17f50*/  @!P6 STG.E.U8 desc[UR36][R8.64+0x171], R221 ;  /* 0x000171dd0800e986 */ /* 0x0003e2000c101124 */
[----:B------:R-:W-:Y:S06]  /*17f60*/  @P0 BRA `(.L_x_790) ;  /* 0x00000000000c0947 */ /* 0x000fec0003800000 */
[----:B------:R-:W2:Y:S02]  /*17f70*/  LDG.E.U8 R2, desc[UR36][R22.64+0x170] ;  /* 0x0001702416027981 */ /* 0x000ea4000c1e1100 */
[----:B--2---:R-:W-:-:S05]  /*17f80*/  PRMT R220, R2, 0x8880, RZ ;  /* 0x0000888002dc7816 */ /* 0x004fca00000000ff */
[----:B------:R-:W-:-:S07]  /*17f90*/  IMAD R3, R220, R17, RZ ;  /* 0x00000011dc037224 */ /* 0x000fce00078e02ff */
.L_x_790:
[----:B------:R-:W-:Y:S05]  /*17fa0*/  BSYNC B1 ;  /* 0x0000000000017941 */ /* 0x000fea0003800000 */
.L_x_789:
        /* <DEDUP_REMOVED lines=10> */
[----:B------:R-:W1:Y:S02]  /*18050*/  LDG.E.U8 R2, desc[UR36][R22.64+0x171] ;  /* 0x0001712416027981 */ /* 0x000e64000c1e1100 */
[----:B-1----:R-:W-:-:S05]  /*18060*/  PRMT R218, R2, 0x8880, RZ ;  /* 0x0000888002da7816 */ /* 0x002fca00000000ff */
[----:B------:R-:W-:-:S07]  /*18070*/  IMAD R3, R218, R17, RZ ;  /* 0x00000011da037224 */ /* 0x000fce00078e02ff */
.L_x_792:
[----:B------:R-:W-:Y:S05]  /*18080*/  BSYNC B1 ;  /* 0x0000000000017941 */ /* 0x000fea0003800000 */
.L_x_791:
        /* <DEDUP_REMOVED lines=10> */
.L_x_794:
[----:B------:R-:W-:Y:S05]  /*18130*/  BSYNC B1 ;  /* 0x0000000000017941 */ /* 0x000fea0003800000 */
.L_x_793:
[----:B------:R-:W2:Y:S01]  /*18140*/  LDL.LU R218, [R1+0x170] ;  /* 0x0001700001da7983 */ /* 0x000ea20000300800 */
[----:B------:R-:W-:Y:S01]  /*18150*/  ISETP.LT.OR P6, PT, R0, 0x17a, !P6 ;  /* 0x0000017a0000780c */ /* 0x000fe200077c1670 */
[----:B------:R-:W-:Y:S01]  /*18160*/  BSSY B1, `(.L_x_795) ;  /* 0x0000009000017945 */ /* 0x000fe20003800000 */
[----:B--2---:R-:W-:-:S05]  /*18170*/  @!P0 IMAD R219, R218, R16, R3 ;  /* 0x00000010dadb8224 */ /* 0x004fca00078e0203 */
[----:B------:R1:W-:Y:S01]  /*18180*/  @!P0 STG.E.U8 desc[UR36][R8.64+0x178], R219 ;  /* 0x000178db08008986 */ /* 0x0003e2000c101124 */
[C---:B------:R-:W-:Y:S02]  /*18190*/  ISETP.LT.OR P0, PT, R0.reuse, 0x179, !P5 ;  /* 0x000001790000780c */ /* 0x040fe40006f01670 */
[----:B------:R-:W-:-:S03]  /*181a0*/  ISETP.LT.OR P5, PT, R0, 0x17a, !P5 ;  /* 0x0000017a0000780c */ /* 0x000fc60006fa1670 */
[----:B------:R-:W-:Y:S10]  /*181b0*/  @P6 BRA `(.L_x_796) ;  /* 0x00000000000c6947 */ /* 0x000ff40003800000 */
[----:B------:R-:W2:Y:S02]  /*181c0*/  LDG.E.U8 R2, desc[UR36][R216.64+0x179] ;  /* 0x00017924d8027981 */ /* 0x000ea4000c1e1100 */
[----:B--2---:R-:W-:-:S05]  /*181d0*/  PRMT R218, R2, 0x8880, RZ ;  /* 0x0000888002da7816 */ /* 0x004fca00000000ff */
[----:B------:R-:W-:-:S07]  /*181e0*/  IMAD R3, R218, R17, RZ ;  /* 0x00000011da037224 */ /* 0x000fce00078e02ff */
.L_x_796:
[----:B------:R-:W-:Y:S05]  /*181f0*/  BSYNC B1 ;  /* 0x0000000000017941 */ /* 0x000fea0003800000 */
.L_x_795:
[----:B0-----:R-:W2:Y:S01]  /*18200*/  LDL.LU R216, [R1+0x174] ;  /* 0x0001740001d87983 */ /* 0x001ea20000300800 */
[----:B------:R-:W-:Y:S01]  /*18210*/  BSSY B1, `(.L_x_797) ;  /* 0x000000a000017945 */ /* 0x000fe20003800000 */
[----:B--2---:R-:W-:-:S05]  /*18220*/  @!P6 IMAD R221, R216, R16, R3 ;  /* 0x00000010d8dde224 */ /* 0x004fca00078e0203 */
[----:B------:R0:W-:Y:S01]  /*18230*/  @!P6 STG.E.U8 desc[UR36][R8.64+0x179], R221 ;  /* 0x000179dd0800e986 */ /* 0x0001e2000c101124 */
[----:B------:R-:W-:-:S04]  /*18240*/  @!P0 IADD3 R218, P6, R8, UR45, RZ ;  /* 0x0000002d08da8c10 */ /* 0x000fc8000ffde0ff */
[----:B-1----:R-:W-:Y:S02]  /*18250*/  @!P0 IADD3.X R219, R9, UR44, RZ, P6, !PT ;  /* 0x0000002c09db8c10 */ /* 0x002fe4000b7fe4ff */
[----:B------:R-:W-:Y:S01]  /*18260*/  @!P5 IADD3 R216, P6, R8, UR45, RZ ;  /* 0x0000002d08d8dc10 */ /* 0x000fe2000ffde0ff */
[----:B------:R-:W-:-:S12]  /*18270*/  @P0 BRA `(.L_x_798) ;  /* 0x00000000000c0947 */ /* 0x000fd80003800000 */
[----:B------:R-:W2:Y:S02]  /*18280*/  LDG.E.U8 R2, desc[UR36][R22.64+0x178] ;  /* 0x0001782416027981 */ /* 0x000ea4000c1e1100 */
[----:B--2---:R-:W-:-:S05]  /*18290*/  PRMT R220, R2, 0x8880, RZ ;  /* 0x0000888002dc7816 */ /* 0x004fca00000000ff */
[----:B------:R-:W-:-:S07]  /*182a0*/  IMAD R3, R220, R17, RZ ;  /* 0x00000011dc037224 */ /* 0x000fce00078e02ff */
.L_x_798:
[----:B------:R-:W-:Y:S05]  /*182b0*/  BSYNC B1 ;  /* 0x0000000000017941 */ /* 0x000fea0003800000 */
.L_x_797:
[----:B------:R-:W0:Y:S01]  /*182c0*/  LDL.LU R220, [R1+0x178] ;  /* 0x0001780001dc7983 */ /* 0x000e220000300800 */
[----:B------:R-:W-:Y:S01]  /*182d0*/  BSSY B1, `(.L_x_799) ;  /* 0x0000008000017945 */ /* 0x000fe20003800000 */
[----:B------:R-:W-:Y:S01]  /*182e0*/  @!P5 IADD3.X R217, R9, UR44, RZ, P6, !PT ;  /* 0x0000002c09d9dc10 */ /* 0x000fe2000b7fe4ff */
[----:B0-----:R-:W-:-:S05]  /*182f0*/  @!P0 IMAD R221, R220, R16, R3 ;  /* 0x00000010dcdd8224 */ /* 0x001fca00078e0203 */
[----:B------:R0:W-:Y:S01]  /*18300*/  @!P0 STG.E.U8 desc[UR36][R218.64+0x178], R221 ;  /* 0x000178ddda008986 */ /* 0x0001e2000c101124 */
[----:B------:R-:W-:Y:S05]  /*18310*/  @P5 BRA `(.L_x_800) ;  /* 0x00000000000c5947 */ /* 0x000fea0003800000 */
[----:B------:R-:W2:Y:S02]  /*18320*/  LDG.E.U8 R2, desc[UR36][R22.64+0x179] ;  /* 0x0001792416027981 */ /* 0x000ea4000c1e1100 */
[----:B--2---:R-:W-:-:S05]  /*18330*/  PRMT R8, R2, 0x8880, RZ ;  /* 0x0000888002087816 */ /* 0x004fca00000000ff */
[----:B------:R-:W-:-:S07]  /*18340*/  IMAD R3, R8, R17, RZ ;  /* 0x0000001108037224 */ /* 0x000fce00078e02ff */
.L_x_800:
[----:B------:R-:W-:Y:S05]  /*18350*/  BSYNC B1 ;  /* 0x0000000000017941 */ /* 0x000fea0003800000 */
.L_x_799:
[----:B------:R-:W2:Y:S01]  /*18360*/  LDL.LU R8, [R1+0x17c] ;  /* 0x00017c0001087983 */ /* 0x000ea20000300800 */
        /* <DEDUP_REMOVED lines=10> */
.L_x_802:
[----:B------:R-:W-:Y:S05]  /*18410*/  BSYNC B1 ;  /* 0x0000000000017941 */ /* 0x000fea0003800000 */
.L_x_801:
[----:B-1----:R-:W-:Y:S01]  /*18420*/  @!P6 IMAD R9, R120, R16, R3 ;  /* 0x000000107809e224 */ /* 0x002fe200078e0203 */
[----:B------:R-:W-:Y:S04]  /*18430*/  BSSY B1, `(.L_x_803) ;  /* 0x0000006000017945 */ /* 0x000fe80003800000 */
[----:B------:R1:W-:Y:S01]  /*18440*/  @!P6 STG.E.U8 desc[UR36][R6.64+0xc0], R9 ;  /* 0x0000c0090600e986 */ /* 0x0003e2000c101124 */
[----:B------:R-:W-:Y:S05]  /*18450*/  @P0 BRA `(.L_x_804) ;  /* 0x00000000000c0947 */ /* 0x000fea0003800000 */
[----:B------:R-:W2:Y:S02]  /*18460*/  LDG.E.U8 R2, desc[UR36][R20.64+0xc1] ;  /* 0x0000c12414027981 */ /* 0x000ea4000c1e1100 */
[----:B--2---:R-:W-:-:S05]  /*18470*/  PRMT R8, R2, 0x8880, RZ ;  /* 0x0000888002087816 */ /* 0x004fca00000000ff */
[----:B------:R-:W-:-:S07]  /*18480*/  IMAD R3, R8, R17, RZ ;  /* 0x0000001108037224 */ /* 0x000fce00078e02ff */
.L_x_804:
[----:B------:R-:W-:Y:S05]  /*18490*/  BSYNC B1 ;  /* 0x0000000000017941 */ /* 0x000fea0003800000 */
.L_x_803:
[----:B------:R-:W-:Y:S01]  /*184a0*/  @!P0 IMAD R121, R121, R16, R3 ;  /* 0x0000001079798224 */ /* 0x000fe200078e0203 */
[----:B------:R-:W-:Y:S01]  /*184b0*/  BSSY B1, `(.L_x_805) ;  /* 0x0000009000017945 */ /* 0x000fe20003800000 */
[----:B------:R-:W-:-:S03]  /*184c0*/  ISETP.LT.OR P6, PT, R0, 0xc2, !P3 ;  /* 0x000000c20000780c */ /* 0x000fc60005fc1670 */
[----:B------:R2:W-:Y:S01]  /*184d0*/  @!P0 STG.E.U8 desc[UR36][R6.64+0xc1], R121 ;  /* 0x0000c17906008986 */ /* 0x0005e2000c101124 */
[----:B------:R-:W-:-:S04]  /*184e0*/  @!P5 IADD3 R8, P0, R6, UR45, RZ ;  /* 0x0000002d0608dc10 */ /* 0x000fc8000ff1e0ff */
[----:B-1----:R-:W-:Y:S01]  /*184f0*/  @!P5 IADD3.X R9, R7, UR44, RZ, P0, !PT ;  /* 0x0000002c0709dc10 */ /* 0x002fe200087fe4ff */
[----:B------:R-:W-:Y:S08]  /*18500*/  @P5 BRA `(.L_x_806) ;  /* 0x00000000000c5947 */ /* 0x000ff00003800000 */
[----:B------:R-:W3:Y:S02]  /*18510*/  LDG.E.U8 R2, desc[UR36][R14.64+0xc0] ;  /* 0x0000c0240e027981 */ /* 0x000ee4000c1e1100 */
[----:B---3--:R-:W-:-:S05]  /*18520*/  PRMT R22, R2, 0x8880, RZ ;  /* 0x0000888002167816 */ /* 0x008fca00000000ff */
[----:B------:R-:W-:-:S07]  /*18530*/  IMAD R3, R22, R17, RZ ;  /* 0x0000001116037224 */ /* 0x000fce00078e02ff */
.L_x_806:
[----:B------:R-:W-:Y:S05]  /*18540*/  BSYNC B1 ;  /* 0x0000000000017941 */ /* 0x000fea0003800000 */
.L_x_805:
[----:B--2---:R-:W-:Y:S01]  /*18550*/  @!P5 IMAD R121, R122, R16, R3 ;  /* 0x000000107a79d224 */ /* 0x004fe200078e0203 */
[----:B------:R-:W-:Y:S01]  /*18560*/  BSSY B1, `(.L_x_807) ;  /* 0x0000009000017945 */ /* 0x000fe20003800000 */
[----:B------:R-:W-:-:S03]  /*18570*/  ISETP.LT.OR P0, PT, R0, 0xc9, !P4 ;  /* 0x000000c90000780c */ /* 0x000fc60006701670 */
[----:B------:R1:W-:Y:S01]  /*18580*/  @!P5 STG.E.U8 desc[UR36][R8.64+0xc0], R121 ;  /* 0x0000c0790800d986 */ /* 0x0003e2000c101124 */
[----:B------:R-:W-:-:S04]  /*18590*/  @!P6 IADD3 R22, P5, R6, UR45, RZ ;  /* 0x0000002d0616ec10 */ /* 0x000fc8000ffbe0ff */
[----:B------:R-:W-:Y:S01]  /*185a0*/  @!P6 IADD3.X R23, R7, UR44, RZ, P5, !PT ;  /* 0x0000002c0717ec10 */ /* 0x000fe2000affe4ff */
[----:B------:R-:W-:Y:S08]  /*185b0*/  @P6 BRA `(.L_x_808) ;  /* 0x00000000000c6947 */ /* 0x000ff00003800000 */
[----:B------:R-:W1:Y:S02]  /*185c0*/  LDG.E.U8 R2, desc[UR36][R14.64+0xc1] ;  /* 0x0000c1240e027981 */ /* 0x000e64000c1e1100 */
[----:B-1----:R-:W-:-:S05]  /*185d0*/  PRMT R8, R2, 0x8880, RZ ;  /* 0x0000888002087816 */ /* 0x002fca00000000ff */
[----:B------:R-:W-:-:S07]  /*185e0*/  IMAD R3, R8, R17, RZ ;  /* 0x0000001108037224 */ /* 0x000fce00078e02ff */
.L_x_808:
[----:B------:R-:W-:Y:S05]  /*185f0*/  BSYNC B1 ;  /* 0x0000000000017941 */ /* 0x000fea0003800000 */
.L_x_807:
[----:B------:R-:W-:Y:S01]  /*18600*/  @!P6 IMAD R123, R123, R16, R3 ;  /* 0x000000107b7be224 */ /* 0x000fe200078e0203 */
[----:B------:R-:W-:Y:S04]  /*18610*/  BSSY B1, `(.L_x_809) ;  /* 0x0000006000017945 */ /* 0x000fe80003800000 */
[----:B------:R2:W-:Y:S01]  /*18620*/  @!P6 STG.E.U8 desc[UR36][R22.64+0xc1], R123 ;  /* 0x0000c17b1600e986 */ /* 0x0005e2000c101124 */
[----:B------:R-:W-:Y:S05]  /*18630*/  @P0 BRA `(.L_x_810) ;  /* 0x00000000000c0947 */ /* 0x000fea0003800000 */
[----:B------:R-:W1:Y:S02]  /*18640*/  LDG.E.U8 R2, desc[UR36][R20.64+0xc8] ;  /* 0x0000c82414027981 */ /* 0x000e64000c1e1100 */
[----:B-1----:R-:W-:-:S05]  /*18650*/  PRMT R8, R2, 0x8880, RZ ;  /* 0x0000888002087816 */ /* 0x002fca00000000ff */
[----:B------:R-:W-:-:S07]  /*18660*/  IMAD R3, R8, R17, RZ ;  /* 0x0000001108037224 */ /* 0x000fce00078e02ff */
.L_x_810:
[----:B------:R-:W-:Y:S05]  /*18670*/  BSYNC B1 ;  /* 0x0000000000017941 */ /* 0x000fea0003800000 */
.L_x_809:
[----:B------:R-:W-:Y:S01]  /*18680*/  ISETP.LT.OR P6, PT, R0, 0xca, !P4 ;  /* 0x000000ca0000780c */ /* 0x000fe200067c1670 */
[----:B-1----:R-:W-:Y:S01]  /*18690*/  @!P0 IMAD R9, R124, R16, R3 ;  /* 0x000000107c098224 */ /* 0x002fe200078e0203 */
[----:B------:R-:W-:Y:S01]  /*186a0*/  BSSY B1, `(.L_x_811) ;  /* 0x0000008000017945 */ /* 0x000fe20003800000 */
[----:B------:R-:W-:-:S03]  /*186b0*/  ISETP.LT.OR P5, PT, R0, 0xc9, !P3 ;  /* 0x000000c90000780c */ /* 0x000fc60005fa1670 */
[----:B------:R1:W-:Y:S01]  /*186c0*/  @!P0 STG.E.U8 desc[UR36][R6.64+0xc8], R9 ;  /* 0x0000c80906008986 */ /* 0x0003e2000c101124 */
[----:B------:R-:W-:-:S06]  /*186d0*/  ISETP.LT.OR P0, PT, R0, 0xca, !P3 ;  /* 0x000000ca0000780c */ /* 0x000fcc0005f01670 */
[----:B------:R-:W-:Y:S07]  /*186e0*/  @P6 BRA `(.L_x_812) ;  /* 0x00000000000c6947 */ /* 0x000fee0003800000 */
[----:B------:R-:W3:Y:S02]  /*186f0*/  LDG.E.U8 R2, desc[UR36][R20.64+0xc9] ;  /* 0x0000c92414027981 */ /* 0x000ee4000c1e1100 */
[----:B---3--:R-:W-:-:S05]  /*18700*/  PRMT R8, R2, 0x8880, RZ ;  /* 0x0000888002087816 */ /* 0x008fca00000000ff */
[----:B------:R-:W-:-:S07]  /*18710*/  IMAD R3, R8, R17, RZ ;  /* 0x0000001108037224 */ /* 0x000fce00078e02ff */
.L_x_812:
[----:B------:R-:W-:Y:S05]  /*18720*/  BSYNC B1 ;  /* 0x0000000000017941 */ /* 0x000fea0003800000 */
.L_x_811:
[----:B------:R-:W-:Y:S01]  /*18730*/  @!P6 IMAD R125, R125, R16, R3 ;  /* 0x000000107d7de224 */ /* 0x000fe200078e0203 */
[----:B------:R-:W-:Y:S04]  /*18740*/  BSSY B1, `(.L_x_813) ;  /* 0x0000009000017945 */ /* 0x000fe80003800000 */
[----:B------:R3:W-:Y:S01]  /*18750*/  @!P6 STG.E.U8 desc[UR36][R6.64+0xc9], R125 ;  /* 0x0000c97d0600e986 */ /* 0x0007e2000c101124 */
[----:B------:R-:W-:-:S04]  /*18760*/  @!P5 IADD3 R8, P6, R6, UR45, RZ ;  /* 0x0000002d0608dc10 */ /* 0x000fc8000ffde0ff */
[----:B-1----:R-:W-:Y:S02]  /*18770*/  @!P5 IADD3.X R9, R7, UR44, RZ, P6, !PT ;  /* 0x0000002c0709dc10 */ /* 0x002fe4000b7fe4ff */
[----:B--2---:R-:W-:Y:S01]  /*18780*/  @!P0 IADD3 R22, P6, R6, UR45, RZ ;  /* 0x0000002d06168c10 */ /* 0x004fe2000ffde0ff */
[----:B------:R-:W-:-:S12]  /*18790*/  @P5 BRA `(.L_x_814) ;  /* 0x00000000000c5947 */ /* 0x000fd80003800000 */
[----:B------:R-:W2:Y:S02]  /*187a0*/  LDG.E.U8 R2, desc[UR36][R14.64+0xc8] ;  /* 0x0000c8240e027981 */ /* 0x000ea4000c1e1100 */
[----:B--2---:R-:W-:-:S05]  /*187b0*/  PRMT R120, R2, 0x8880, RZ ;  /* 0x0000888002787816 */ /* 0x004fca00000000ff */
[----:B------:R-:W-:-:S07]  /*187c0*/  IMAD R3, R120, R17, RZ ;  /* 0x0000001178037224 */ /* 0x000fce00078e02ff */
.L_x_814:
[----:B------:R-:W-:Y:S05]  /*187d0*/  BSYNC B1 ;  /* 0x0000000000017941 */ /* 0x000fea0003800000 */
.L_x_813:
[----:B------:R-:W-:Y:S01]  /*187e0*/  @!P5 IMAD R121, R126, R16, R3 ;  /* 0x000000107e79d224 */ /* 0x000fe200078e0203 */
[----:B------:R-:W-:Y:S01]  /*187f0*/  BSSY B1, `(.L_x_815) ;  /* 0x0000007000017945 */ /* 0x000fe20003800000 */
[----:B------:R-:W-:-:S03]  /*18800*/  @!P0 IADD3.X R23, R7, UR44, RZ, P6, !PT ;  /* 0x0000002c07178c10 */ /* 0x000fc6000b7fe4ff */
[----:B------:R1:W-:Y:S01]  /*18810*/  @!P5 STG.E.U8 desc[UR36][R8.64+0xc8], R121 ;  /* 0x0000c8790800d986 */ /* 0x0003e2000c101124 */
[----:B------:R-:W-:Y:S05]  /*18820*/  @P0 BRA `(.L_x_816) ;  /* 0x00000000000c0947 */ /* 0x000fea0003800000 */
[----:B------:R-:W1:Y:S02]  /*18830*/  LDG.E.U8 R2, desc[UR36][R14.64+0xc9] ;  /* 0x0000c9240e027981 */ /* 0x000e64000c1e1100 */
[----:B-1----:R-:W-:-:S05]  /*18840*/  PRMT R8, R2, 0x8880, RZ ;  /* 0x0000888002087816 */ /* 0x002fca00000000ff */
[----:B------:R-:W-:-:S07]  /*18850*/  IMAD R3, R8, R17, RZ ;  /* 0x0000001108037224 */ /* 0x000fce00078e02ff */
.L_x_816:
[----:B------:R-:W-:Y:S05]  /*18860*/  BSYNC B1 ;  /* 0x0000000000017941 */ /* 0x000fea0003800000 */
.L_x_815:
[C---:B------:R-:W-:Y:S01]  /*18870*/  ISETP.LT.OR P6, PT, R0.reuse, 0xd1, !P4 ;  /* 0x000000d10000780c */ /* 0x040fe200067c1670 */
[----:B------:R-:W-:Y:S01]  /*18880*/  @!P0 IMAD R127, R127, R16, R3 ;  /* 0x000000107f7f8224 */ /* 0x000fe200078e0203 */
[----:B------:R-:W-:Y:S01]  /*18890*/  BSSY B1, `(.L_x_817) ;  /* 0x0000008000017945 */ /* 0x000fe20003800000 */
[----:B------:R-:W-:-:S03]  /*188a0*/  ISETP.LT.OR P5, PT, R0, 0xd2, !P4 ;  /* 0x000000d20000780c */ /* 0x000fc600067a1670 */
[----:B------:R2:W-:Y:S01]  /*188b0*/  @!P0 STG.E.U8 desc[UR36][R22.64+0xc9], R127 ;  /* 0x0000c97f16008986 */ /* 0x0005e2000c101124 */
[----:B------:R-:W-:-:S06]  /*188c0*/  ISETP.LT.OR P0, PT, R0, 0xd1, !P3 ;  /* 0x000000d10000780c */ /* 0x000fcc0005f01670 */
[----:B------:R-:W-:Y:S07]  /*188d0*/  @P6 BRA `(.L_x_818) ;  /* 0x00000000000c6947 */ /* 0x000fee0003800000 */
[----:B------:R-:W1:Y:S02]  /*188e0*/  LDG.E.U8 R2, desc[UR36][R20.64+0xd0] ;  /* 0x0000d02414027981 */ /* 0x000e64000c1e1100 */
[----:B-1----:R-:W-:-:S05]  /*188f0*/  PRMT R8, R2, 0x8880, RZ ;  /* 0x0000888002087816 */ /* 0x002fca00000000ff */
[----:B------:R-:W-:-:S07]  /*18900*/  IMAD R3, R8, R17, RZ ;  /* 0x0000001108037224 */ /* 0x000fce00078e02ff */
.L_x_818:
[----:B------:R-:W-:Y:S05]  /*18910*/  BSYNC B1 ;  /* 0x0000000000017941 */ /* 0x000fea0003800000 */
.L_x_817:
[----:B-1----:R-:W-:Y:S01]  /*18920*/  @!P6 IMAD R9, R128, R16, R3 ;  /* 0x000000108009e224 */ /* 0x002fe200078e0203 */
[----:B------:R-:W-:Y:S04]  /*18930*/  BSSY B1, `(.L_x_819) ;  /* 0x0000006000017945 */ /* 0x000fe80003800000 */
[----:B------:R1:W-:Y:S01]  /*18940*/  @!P6 STG.E.U8 desc[UR36][R6.64+0xd0], R9 ;  /* 0x0000d0090600e986 */ /* 0x0003e2000c101124 */
[----:B------:R-:W-:Y:S05]  /*18950*/  @P5 BRA `(.L_x_820) ;  /* 0x00000000000c5947 */ /* 0x000fea0003800000 */
[----:B------:R-:W4:Y:S02]  /*18960*/  LDG.E.U8 R2, desc[UR36][R20.64+0xd1] ;  /* 0x0000d12414027981 */ /* 0x000f24000c1e1100 */
[----:B----4-:R-:W-:-:S05]  /*18970*/  PRMT R8, R2, 0x8880, RZ ;  /* 0x0000888002087816 */ /* 0x010fca00000000ff */
[----:B------:R-:W-:-:S07]  /*18980*/  IMAD R3, R8, R17, RZ ;  /* 0x0000001108037224 */ /* 0x000fce00078e02ff */
.L_x_820:
[----:B------:R-:W-:Y:S05]  /*18990*/  BSYNC B1 ;  /* 0x0000000000017941 */ /* 0x000fea0003800000 */
.L_x_819:
[----:B------:R-:W-:Y:S01]  /*189a0*/  @!P5 IMAD R129, R129, R16, R3 ;  /* 0x000000108181d224 */ /* 0x000fe200078e0203 */
[----:B------:R-:W-:Y:S01]  /*189b0*/  BSSY B1, `(.L_x_821) ;  /* 0x0000009000017945 */ /* 0x000fe20003800000 */
[----:B------:R-:W-:-:S03]  /*189c0*/  ISETP.LT.OR P6, PT, R0, 0xd2, !P3 ;  /* 0x000000d20000780c */ /* 0x000fc60005fc1670 */
[----:B------:R4:W-:Y:S01]  /*189d0*/  @!P5 STG.E.U8 desc[UR36][R6.64+0xd1], R129 ;  /* 0x0000d1810600d986 */ /* 0x0009e2000c101124 */
[----:B------:R-:W-:-:S04]  /*189e0*/  @!P0 IADD3 R8, P5, R6, UR45, RZ ;  /* 0x0000002d06088c10 */ /* 0x000fc8000ffbe0ff */
[----:B-1----:R-:W-:Y:S01]  /*189f0*/  @!P0 IADD3.X R9, R7, UR44, RZ, P5, !PT ;  /* 0x0000002c07098c10 */ /* 0x002fe2000affe4ff */
[----:B------:R-:W-:Y:S08]  /*18a00*/  @P0 BRA `(.L_x_822) ;  /* 0x00000000000c0947 */ /* 0x000ff00003800000 */
[----:B------:R-:W2:Y:S02]  /*18a10*/  LDG.E.U8 R2, desc[UR36][R14.64+0xd0] ;  /* 0x0000d0240e027981 */ /* 0x000ea4000c1e1100 */
[----:B--2---:R-:W-:-:S05]  /*18a20*/  PRMT R22, R2, 0x8880, RZ ;  /* 0x0000888002167816 */ /* 0x004fca00000000ff */
[----:B------:R-:W-:-:S07]  /*18a30*/  IMAD R3, R22, R17, RZ ;  /* 0x0000001116037224 */ /* 0x000fce00078e02ff */
.L_x_822:
[----:B------:R-:W-:Y:S05]  /*18a40*/  BSYNC B1 ;  /* 0x0000000000017941 */ /* 0x000fea0003800000 */
.L_x_821:
[----:B------:R-:W-:Y:S01]  /*18a50*/  @!P0 IMAD R121, R130, R16, R3 ;  /* 0x0000001082798224 */ /* 0x000fe200078e0203 */
[----:B------:R-:W-:Y:S01]  /*18a60*/  BSSY B1, `(.L_x_823) ;  /* 0x0000009000017945 */ /* 0x000fe20003800000 */
[----:B------:R-:W-:-:S03]  /*18a70*/  ISETP.LT.OR P5, PT, R0, 0xd9, !P4 ;  /* 0x000000d90000780c */ /* 0x000fc600067a1670 */
[----:B------:R1:W-:Y:S01]  /*18a80*/  @!P0 STG.E.U8 desc[UR36][R8.64+0xd0], R121 ;  /* 0x0000d07908008986 */ /* 0x0003e2000c101124 */
[----:B--2---:R-:W-:-:S04]  /*18a90*/  @!P6 IADD3 R22, P0, R6, UR45, RZ ;  /* 0x0000002d0616ec10 */ /* 0x004fc8000ff1e0ff */
[----:B------:R-:W-:Y:S01]  /*18aa0*/  @!P6 IADD3.X R23, R7, UR44, RZ, P0, !PT ;  /* 0x0000002c0717ec10 */ /* 0x000fe200087fe4ff */
[----:B------:R-:W-:Y:S08]  /*18ab0*/  @P6 BRA `(.L_x_824) ;  /* 0x00000000000c6947 */ /* 0x000ff00003800000 */
[----:B------:R-:W1:Y:S02]  /*18ac0*/  LDG.E.U8 R2, desc[UR36][R14.64+0xd1] ;  /* 0x0000d1240e027981 */ /* 0x000e64000c1e1100 */
[----:B-1----:R-:W-:-:S05]  /*18ad0*/  PRMT R8, R2, 0x8880, RZ ;  /* 0x0000888002087816 */ /* 0x002fca00000000ff */
[----:B------:R-:W-:-:S07]  /*18ae0*/  IMAD R3, R8, R17, RZ ;  /* 0x0000001108037224 */ /* 0x000fce00078e02ff */
.L_x_824:
[----:B------:R-:W-:Y:S05]  /*18af0*/  BSYNC B1 ;  /* 0x0000000000017941 */ /* 0x000fea0003800000 */
.L_x_823:
[----:B------:R-:W-:Y:S01]  /*18b00*/  @!P6 IMAD R131, R131, R16, R3 ;  /* 0x000000108383e224 */ /* 0x000fe200078e0203 */
[----:B------:R-:W-:Y:S04]  /*18b10*/  BSSY B1, `(.L_x_825) ;  /* 0x0000006000017945 */ /* 0x000fe80003800000 */
[----:B------:R2:W-:Y:S01]  /*18b20*/  @!P6 STG.E.U8 desc[UR36][R22.64+0xd1], R131 ;  /* 0x0000d1831600e986 */ /* 0x0005e2000c101124 */
[----:B------:R-:W-:Y:S05]  /*18b30*/  @P5 BRA `(.L_x_826) ;  /* 0x00000000000c5947 */ /* 0x000fea0003800000 */
[----:B------:R-:W1:Y:S02]  /*18b40*/  LDG.E.U8 R2, desc[UR36][R20.64+0xd8] ;  /* 0x0000d82414027981 */ /* 0x000e64000c1e1100 */
[----:B-1----:R-:W-:-:S05]  /*18b50*/  PRMT R8, R2, 0x8880, RZ ;  /* 0x0000888002087816 */ /* 0x002fca00000000ff */
[----:B------:R-:W-:-:S07]  /*18b60*/  IMAD R3, R8, R17, RZ ;  /* 0x0000001108037224 */ /* 0x000fce00078e02ff */
.L_x_826:
[----:B------:R-:W-:Y:S05]  /*18b70*/  BSYNC B1 ;  /* 0x0000000000017941 */ /* 0x000fea0003800000 */
.L_x_825:
[----:B------:R-:W-:Y:S01]  /*18b80*/  ISETP.LT.OR P6, PT, R0, 0xda, !P4 ;  /* 0x000000da0000780c */ /* 0x000fe200067c1670 */
[----:B-1----:R-:W-:Y:S01]  /*18b90*/  @!P5 IMAD R9, R132, R16, R3 ;  /* 0x000000108409d224 */ /* 0x002fe200078e0203 */
[----:B------:R-:W-:Y:S01]  /*18ba0*/  BSSY B1, `(.L_x_827) ;  /* 0x0000008000017945 */ /* 0x000fe20003800000 */
[----:B------:R-:W-:-:S03]  /*18bb0*/  ISETP.LT.OR P0, PT, R0, 0xd9, !P3 ;  /* 0x000000d90000780c */ /* 0x000fc60005f01670 */
[----:B------:R1:W-:Y:S01]  /*18bc0*/  @!P5 STG.E.U8 desc[UR36][R6.64+0xd8], R9 ;  /* 0x0000d8090600d986 */ /* 0x0003e2000c101124 */
[----:B------:R-:W-:-:S06]  /*18bd0*/  ISETP.LT.OR P5, PT, R0, 0xda, !P3 ;  /* 0x000000da0000780c */ /* 0x000fcc0005fa1670 */
[----:B------:R-:W-:Y:S07]  /*18be0*/  @P6 BRA `(.L_x_828) ;  /* 0x00000000000c6947 */ /* 0x000fee0003800000 */
[----:B------:R-:W5:Y:S02]  /*18bf0*/  LDG.E.U8 R2, desc[UR36][R20.64+0xd9] ;  /* 0x0000d92414027981 */ /* 0x000f64000c1e1100 */
[----:B-----5:R-:W-:-:S05]  /*18c00*/  PRMT R8, R2, 0x8880, RZ ;  /* 0x0000888002087816 */ /* 0x020fca00000000ff */
[----:B------:R-:W-:-:S07]  /*18c10*/  IMAD R3, R8, R17, RZ ;  /* 0x0000001108037224 */ /* 0x000fce00078e02ff */
.L_x_828:
[----:B------:R-:W-:Y:S05]  /*18c20*/  BSYNC B1 ;  /* 0x0000000000017941 */ /* 0x000fea0003800000 */
.L_x_827:
        /* <DEDUP_REMOVED lines=10> */
.L_x_830:
[----:B------:R-:W-:Y:S05]  /*18cd0*/  BSYNC B1 ;  /* 0x0000000000017941 */ /* 0x000fea0003800000 */
.L_x_829:
        /* <DEDUP_REMOVED lines=8> */
.L_x_832:
[----:B------:R-:W-:Y:S05]  /*18d60*/  BSYNC B1 ;  /* 0x0000000000017941 */ /* 0x000fea0003800000 */
.L_x_831:
        /* <DEDUP_REMOVED lines=10> */
.L_x_834:
[----:B------:R-:W-:Y:S05]  /*18e10*/  BSYNC B1 ;  /* 0x0000000000017941 */ /* 0x000fea0003800000 */
.L_x_833:
[----:B-1----:R-:W-:Y:S01]  /*18e20*/  @!P6 IMAD R9, R136, R16, R3 ;  /* 0x000000108809e224 */ /* 0x002fe200078e0203 */
[----:B------:R-:W-:Y:S04]  /*18e30*/  BSSY B1, `(.L_x_835) ;  /* 0x0000006000017945 */ /* 0x000fe80003800000 */
[----:B------:R1:W-:Y:S01]  /*18e40*/  @!P6 STG.E.U8 desc[UR36][R6.64+0xe0], R9 ;  /* 0x0000e0090600e986 */ /* 0x0003e2000c101124 */
[----:B------:R-:W-:Y:S05]  /*18e50*/  @P0 BRA `(.L_x_836) ;  /* 0x00000000000c0947 */ /* 0x000fea0003800000 */
[----:B------:R-:W5:Y:S02]  /*18e60*/  LDG.E.U8 R2, desc[UR36][R20.64+0xe1] ;  /* 0x0000e12414027981 */ /* 0x000f64000c1e1100 */
[----:B-----5:R-:W-:-:S05]  /*18e70*/  PRMT R8, R2, 0x8880, RZ ;  /* 0x0000888002087816 */ /* 0x020fca00000000ff */
[----:B------:R-:W-:-:S07]  /*18e80*/  IMAD R3, R8, R17, RZ ;  /* 0x0000001108037224 */ /* 0x000fce00078e02ff */
.L_x_836:
[----:B------:R-:W-:Y:S05]  /*18e90*/  BSYNC B1 ;  /* 0x0000000000017941 */ /* 0x000fea0003800000 */
.L_x_835:
        /* <DEDUP_REMOVED lines=10> */
.L_x_838:
[----:B------:R-:W-:Y:S05]  /*18f40*/  BSYNC B1 ;  /* 0x0000000000017941 */ /* 0x000fea0003800000 */
.L_x_837:
        /* <DEDUP_REMOVED lines=10> */
.L_x_840:
[----:B------:R-:W-:Y:S05]  /*18ff0*/  BSYNC B1 ;  /* 0x0000000000017941 */ /* 0x000fea0003800000 */
.L_x_839:
[----:B------:R-:W-:Y:S01]  /*19000*/  @!P6 IMAD R139, R139, R16, R3 ;  /* 0x000000108b8be224 */ /* 0x000fe200078e0203 */
[----:B------:R-:W-:Y:S04]  /*19010*/  BSSY B1, `(.L_x_841) ;  /* 0x0000006000017945 */ /* 0x000fe80003800000 */
[----:B------:R2:W-:Y:S01]  /*19020*/  @!P6 STG.E.U8 desc[UR36][R22.64+0xe1], R139 ;  /* 0x0000e18b1600e986 */ /* 0x0005e2000c101124 */
[----:B------:R-:W-:Y:S05]  /*19030*/  @P0 BRA `(.L_x_842) ;  /* 0x00000000000c0947 */ /* 0x000fea0003800000 */
[----:B------:R-:W1:Y:S02]  /*19040*/  LDG.E.U8 R2, desc[UR36][R20.64+0xe8] ;  /* 0x0000e82414027981 */ /* 0x000e64000c1e1100 */
[----:B-1----:R-:W-:-:S05]  /*19050*/  PRMT R8, R2, 0x8880, RZ ;  /* 0x0000888002087816 */ /* 0x002fca00000000ff */
[----:B------:R-:W-:-:S07]  /*19060*/  IMAD R3, R8, R17, RZ ;  /* 0x0000001108037224 */ /* 0x000fce00078e02ff */
.L_x_842:
[----:B------:R-:W-:Y:S05]  /*19070*/  BSYNC B1 ;  /* 0x0000000000017941 */ /* 0x000fea0003800000 */
.L_x_841:
        /* <DEDUP_REMOVED lines=10> */
.L_x_844:
[----:B------:R-:W-:Y:S05]  /*19120*/  BSYNC B1 ;  /* 0x0000000000017941 */ /* 0x000fea0003800000 */
.L_x_843:
        /* <DEDUP_REMOVED lines=10> */
.L_x_846:
[----:B------:R-:W-:Y:S05]  /*191d0*/  BSYNC B1 ;  /* 0x0000000000017941 */ /* 0x000fea0003800000 */
.L_x_845:
        /* <DEDUP_REMOVED lines=8> */
.L_x_848:
[----:B------:R-:W-:Y:S05]  /*19260*/  BSYNC B1 ;  /* 0x0000000000017941 */ /* 0x000fea0003800000 */
.L_x_847:
        /* <DEDUP_REMOVED lines=10> */
.L_x_850:
[----:B------:R-:W-:Y:S05]  /*19310*/  BSYNC B1 ;  /* 0x0000000000017941 */ /* 0x000fea0003800000 */
.L_x_849:
[----:B-1----:R-:W-:Y:S01]  /*19320*/  @!P6 IMAD R9, R144, R16, R3 ;  /* 0x000000109009e224 */ /* 0x002fe200078e0203 */
[----:B------:R-:W-:Y:S04]  /*19330*/  BSSY B1, `(.L_x_851) ;  /* 0x0000006000017945 */ /* 0x000fe80003800000 */
[----:B------:R1:W-:Y:S01]  /*19340*/  @!P6 STG.E.U8 desc[UR36][R6.64+0xf0], R9 ;  /* 0x0000f0090600e986 */ /* 0x0003e2000c101124 */
[----:B------:R-:W-:Y:S05]  /*19350*/  @P5 BRA `(.L_x_852) ;  /* 0x00000000000c5947 */ /* 0x000fea0003800000 */
[----:B------:R-:W5:Y:S02]  /*19360*/  LDG.E.U8 R2, desc[UR36][R20.64+0xf1] ;  /* 0x0000f12414027981 */ /* 0x000f64000c1e1100 */
[----:B-----5:R-:W-:-:S05]  /*19370*/  PRMT R8, R2, 0x8880, RZ ;  /* 0x0000888002087816 */ /* 0x020fca00000000ff */
[----:B------:R-:W-:-:S07]  /*19380*/  IMAD R3, R8, R17, RZ ;  /* 0x0000001108037224 */ /* 0x000fce00078e02ff */
.L_x_852:
[----:B------:R-:W-:Y:S05]  /*19390*/  BSYNC B1 ;  /* 0x0000000000017941 */ /* 0x000fea0003800000 */
.L_x_851:
        /* <DEDUP_REMOVED lines=10> */
.L_x_854:
[----:B------:R-:W-:Y:S05]  /*19440*/  BSYNC B1 ;  /* 0x0000000000017941 */ /* 0x000fea0003800000 */
.L_x_853:
        /* <DEDUP_REMOVED lines=10> */
.L_x_856:
[----:B------:R-:W-:Y:S05]  /*194f0*/  BSYNC B1 ;  /* 0x0000000000017941 */ /* 0x000fea0003800000 */
.L_x_855:
[----:B------:R-:W-:Y:S01]  /*19500*/  @!P6 IMAD R147, R147, R16, R3 ;  /* 0x000000109393e224 */ /* 0x000fe200078e0203 */
[----:B------:R-:W-:Y:S04]  /*19510*/  BSSY B1, `(.L_x_857) ;  /* 0x0000006000017945 */ /* 0x000fe80003800000 */
[----:B------:R2:W-:Y:S01]  /*19520*/  @!P6 STG.E.U8 desc[UR36][R22.64+0xf1], R147 ;  /* 0x0000f1931600e986 */ /* 0x0005e2000c101124 */
[----:B------:R-:W-:Y:S05]  /*19530*/  @P5 BRA `(.L_x_858) ;  /* 0x00000000000c5947 */ /* 0x000fea0003800000 */
[----:B------:R-:W1:Y:S02]  /*19540*/  LDG.E.U8 R2, desc[UR36][R20.64+0xf8] ;  /* 0x0000f82414027981 */ /* 0x000e64000c1e1100 */
[----:B-1----:R-:W-:-:S05]  /*19550*/  PRMT R8, R2, 0x8880, RZ ;  /* 0x0000888002087816 */ /* 0x002fca00000000ff */
[----:B------:R-:W-:-:S07]  /*19560*/  IMAD R3, R8, R17, RZ ;  /* 0x0000001108037224 */ /* 0x000fce00078e02ff */
.L_x_858:
[----:B------:R-:W-:Y:S05]  /*19570*/  BSYNC B1 ;  /* 0x0000000000017941 */ /* 0x000fea0003800000 */
.L_x_857:
        /* <DEDUP_REMOVED lines=10> */
.L_x_860:
[----:B------:R-:W-:Y:S05]  /*19620*/  BSYNC B1 ;  /* 0x0000000000017941 */ /* 0x000fea0003800000 */
.L_x_859:
        /* <DEDUP_REMOVED lines=10> */
.L_x_862:
[----:B------:R-:W-:Y:S05]  /*196d0*/  BSYNC B1 ;  /* 0x0000000000017941 */ /* 0x000fea0003800000 */
.L_x_861:
        /* <DEDUP_REMOVED lines=8> */
.L_x_864:
[----:B------:R-:W-:Y:S05]  /*19760*/  BSYNC B1 ;  /* 0x0000000000017941 */ /* 0x000fea0003800000 */
.L_x_863:
        /* <DEDUP_REMOVED lines=10> */
.L_x_866:
[----:B------:R-:W-:Y:S05]  /*19810*/  BSYNC B1 ;  /* 0x0000000000017941 */ /* 0x000fea0003800000 */
.L_x_865:
[----:B-1----:R-:W-:Y:S01]  /*19820*/  @!P6 IMAD R9, R152, R16, R3 ;  /* 0x000000109809e224 */ /* 0x002fe200078e0203 */
[----:B------:R-:W-:Y:S04]  /*19830*/  BSSY B1, `(.L_x_867) ;  /* 0x0000006000017945 */ /* 0x000fe80003800000 */
[----:B------:R1:W-:Y:S01]  /*19840*/  @!P6 STG.E.U8 desc[UR36][R6.64+0x100], R9 ;  /* 0x000100090600e986 */ /* 0x0003e2000c101124 */
[----:B------:R-:W-:Y:S05]  /*19850*/  @P0 BRA `(.L_x_868) ;  /* 0x00000000000c0947 */ /* 0x000fea0003800000 */
[----:B------:R-:W5:Y:S02]  /*19860*/  LDG.E.U8 R2, desc[UR36][R20.64+0x101] ;  /* 0x0001012414027981 */ /* 0x000f64000c1e1100 */
[----:B-----5:R-:W-:-:S05]  /*19870*/  PRMT R8, R2, 0x8880, RZ ;  /* 0x0000888002087816 */ /* 0x020fca00000000ff */
[----:B------:R-:W-:-:S07]  /*19880*/  IMAD R3, R8, R17, RZ ;  /* 0x0000001108037224 */ /* 0x000fce00078e02ff */
.L_x_868:
[----:B------:R-:W-:Y:S05]  /*19890*/  BSYNC B1 ;  /* 0x0000000000017941 */ /* 0x000fea0003800000 */
.L_x_867:
        /* <DEDUP_REMOVED lines=10> */
.L_x_870:
[----:B------:R-:W-:Y:S05]  /*19940*/  BSYNC B1 ;  /* 0x0000000000017941 */ /* 0x000fea0003800000 */
.L_x_869:
        /* <DEDUP_REMOVED lines=10> */
.L_x_872:
[----:B------:R-:W-:Y:S05]  /*199f0*/  BSYNC B1 ;  /* 0x0000000000017941 */ /* 0x000fea0003800000 */
.L_x_871:
[----:B------:R-:W-:Y:S01]  /*19a00*/  @!P6 IMAD R155, R155, R16, R3 ;  /* 0x000000109b9be224 */ /* 0x000fe200078e0203 */
[----:B------:R-:W-:Y:S04]  /*19a10*/  BSSY B1, `(.L_x_873) ;  /* 0x0000006000017945 */ /* 0x000fe80003800000 */
[----:B------:R2:W-:Y:S01]  /*19a20*/  @!P6 STG.E.U8 desc[UR36][R22.64+0x101], R155 ;  /* 0x0001019b1600e986 */ /* 0x0005e2000c101124 */
[----:B------:R-:W-:Y:S05]  /*19a30*/  @P0 BRA `(.L_x_874) ;  /* 0x00000000000c0947 */ /* 0x000fea0003800000 */
[----:B------:R-:W1:Y:S02]  /*19a40*/  LDG.E.U8 R2, desc[UR36][R20.64+0x108] ;  /* 0x0001082414027981 */ /* 0x000e64000c1e1100 */
[----:B-1----:R-:W-:-:S05]  /*19a50*/  PRMT R8, R2, 0x8880, RZ ;  /* 0x0000888002087816 */ /* 0x002fca00000000ff */
[----:B------:R-:W-:-:S07]  /*19a60*/  IMAD R3, R8, R17, RZ ;  /* 0x0000001108037224 */ /* 0x000fce00078e02ff */
.L_x_874:
[----:B------:R-:W-:Y:S05]  /*19a70*/  BSYNC B1 ;  /* 0x0000000000017941 */ /* 0x000fea0003800000 */
.L_x_873:
        /* <DEDUP_REMOVED lines=10> */
.L_x_876:
[----:B------:R-:W-:Y:S05]  /*19b20*/  BSYNC B1 ;  /* 0x0000000000017941 */ /* 0x000fea0003800000 */
.L_x_875:
        /* <DEDUP_REMOVED lines=10> */
.L_x_878:
[----:B------:R-:W-:Y:S05]  /*19bd0*/  BSYNC B1 ;  /* 0x0000000000017941 */ /* 0x000fea0003800000 */
.L_x_877:
        /* <DEDUP_REMOVED lines=8> */
.L_x_880:
[----:B------:R-:W-:Y:S05]  /*19c60*/  BSYNC B1 ;  /* 0x0000000000017941 */ /* 0x000fea0003800000 */
.L_x_879:
        /* <DEDUP_REMOVED lines=10> */
.L_x_882:
[----:B------:R-:W-:Y:S05]  /*19d10*/  BSYNC B1 ;  /* 0x0000000000017941 */ /* 0x000fea0003800000 */
.L_x_881:
[----:B-1----:R-:W-:Y:S01]  /*19d20*/  @!P6 IMAD R9, R160, R16, R3 ;  /* 0x00000010a009e224 */ /* 0x002fe200078e0203 */
[----:B------:R-:W-:Y:S04]  /*19d30*/  BSSY B1, `(.L_x_883) ;  /* 0x0000006000017945 */ /* 0x000fe80003800000 */
[----:B------:R1:W-:Y:S01]  /*19d40*/  @!P6 STG.E.U8 desc[UR36][R6.64+0x110], R9 ;  /* 0x000110090600e986 */ /* 0x0003e2000c101124 */
[----:B------:R-:W-:Y:S05]  /*19d50*/  @P5 BRA `(.L_x_884) ;  /* 0x00000000000c5947 */ /* 0x000fea0003800000 */
[----:B------:R-:W5:Y:S02]  /*19d60*/  LDG.E.U8 R2, desc[UR36][R20.64+0x111] ;  /* 0x0001112414027981 */ /* 0x000f64000c1e1100 */
[----:B-----5:R-:W-:-:S05]  /*19d70*/  PRMT R8, R2, 0x8880, RZ ;  /* 0x0000888002087816 */ /* 0x020fca00000000ff */
[----:B------:R-:W-:-:S07]  /*19d80*/  IMAD R3, R8, R17, RZ ;  /* 0x0000001108037224 */ /* 0x000fce00078e02ff */
.L_x_884:
[----:B------:R-:W-:Y:S05]  /*19d90*/  BSYNC B1 ;  /* 0x0000000000017941 */ /* 0x000fea0003800000 */
.L_x_883:
        /* <DEDUP_REMOVED lines=10> */
.L_x_886:
[----:B------:R-:W-:Y:S05]  /*19e40*/  BSYNC B1 ;  /* 0x0000000000017941 */ /* 0x000fea0003800000 */
.L_x_885:
        /* <DEDUP_REMOVED lines=10> */
.L_x_888:
[----:B------:R-:W-:Y:S05]  /*19ef0*/  BSYNC B1 ;  /* 0x0000000000017941 */ /* 0x000fea0003800000 */
.L_x_887:
[----:B------:R-:W-:Y:S01]  /*19f00*/  @!P6 IMAD R163, R163, R16, R3 ;  /* 0x00000010a3a3e224 */ /* 0x000fe200078e0203 */
[----:B------:R-:W-:Y:S04]  /*19f10*/  BSSY B1, `(.L_x_889) ;  /* 0x0000006000017945 */ /* 0x000fe80003800000 */
[----:B------:R2:W-:Y:S01]  /*19f20*/  @!P6 STG.E.U8 desc[UR36][R22.64+0x111], R163 ;  /* 0x000111a31600e986 */ /* 0x0005e2000c101124 */
[----:B------:R-:W-:Y:S05]  /*19f30*/  @P5 BRA `(.L_x_890) ;  /* 0x00000000000c5947 */ /* 0x000fea0003800000 */
[----:B------:R-:W1:Y:S02]  /*19f40*/  LDG.E.U8 R2, desc[UR36][R20.64+0x118] ;  /* 0x0001182414027981 */ /* 0x000e64000c1e1100 */
[----:B-1----:R-:W-:-:S05]  /*19f50*/  PRMT R8, R2, 0x8880, RZ ;  /* 0x0000888002087816 */ /* 0x002fca00000000ff */
[----:B------:R-:W-:-:S07]  /*19f60*/  IMAD R3, R8, R17, RZ ;  /* 0x0000001108037224 */ /* 0x000fce00078e02ff */
.L_x_890:
[----:B------:R-:W-:Y:S05]  /*19f70*/  BSYNC B1 ;  /* 0x0000000000017941 */ /* 0x000fea0003800000 */
.L_x_889:
        /* <DEDUP_REMOVED lines=10> */
.L_x_892:
[----:B------:R-:W-:Y:S05]  /*1a020*/  BSYNC B1 ;  /* 0x0000000000017941 */ /* 0x000fea0003800000 */
.L_x_891:
        /* <DEDUP_REMOVED lines=10> */
.L_x_894:
[----:B------:R-:W-:Y:S05]  /*1a0d0*/  BSYNC B1 ;  /* 0x0000000000017941 */ /* 0x000fea0003800000 */
.L_x_893:
        /* <DEDUP_REMOVED lines=8> */
.L_x_896:
[----:B------:R-:W-:Y:S05]  /*1a160*/  BSYNC B1 ;  /* 0x0000000000017941 */ /* 0x000fea0003800000 */
.L_x_895:
        /* <DEDUP_REMOVED lines=10> */
.L_x_898:
[----:B------:R-:W-:Y:S05]  /*1a210*/  BSYNC B1 ;  /* 0x0000000000017941 */ /* 0x000fea0003800000 */
.L_x_897:
[----:B-1----:R-:W-:Y:S01]  /*1a220*/  @!P6 IMAD R9, R168, R16, R3 ;  /* 0x00000010a809e224 */ /* 0x002fe200078e0203 */
[----:B------:R-:W-:Y:S04]  /*1a230*/  BSSY B1, `(.L_x_899) ;  /* 0x0000006000017945 */ /* 0x000fe80003800000 */
[----:B------:R1:W-:Y:S01]  /*1a240*/  @!P6 STG.E.U8 desc[UR36][R6.64+0x120], R9 ;  /* 0x000120090600e986 */ /* 0x0003e2000c101124 */
[----:B------:R-:W-:Y:S05]  /*1a250*/  @P0 BRA `(.L_x_900) ;  /* 0x00000000000c0947 */ /* 0x000fea0003800000 */
[----:B------:R-:W5:Y:S02]  /*1a260*/  LDG.E.U8 R2, desc[UR36][R20.64+0x121] ;  /* 0x0001212414027981 */ /* 0x000f64000c1e1100 */
[----:B-----5:R-:W-:-:S05]  /*1a270*/  PRMT R8, R2, 0x8880, RZ ;  /* 0x0000888002087816 */ /* 0x020fca00000000ff */
[----:B------:R-:W-:-:S07]  /*1a280*/  IMAD R3, R8, R17, RZ ;  /* 0x0000001108037224 */ /* 0x000fce00078e02ff */
.L_x_900:
[----:B------:R-:W-:Y:S05]  /*1a290*/  BSYNC B1 ;  /* 0x0000000000017941 */ /* 0x000fea0003800000 */
.L_x_899:
        /* <DEDUP_REMOVED lines=10> */
.L_x_902:
[----:B------:R-:W-:Y:S05]  /*1a340*/  BSYNC B1 ;  /* 0x0000000000017941 */ /* 0x000fea0003800000 */
.L_x_901:
        /* <DEDUP_REMOVED lines=10> */
.L_x_904:
[----:B------:R-:W-:Y:S05]  /*1a3f0*/  BSYNC B1 ;  /* 0x0000000000017941 */ /* 0x000fea0003800000 */
.L_x_903:
[----:B------:R-:W-:Y:S01]  /*1a400*/  @!P6 IMAD R171, R171, R16, R3 ;  /* 0x00000010ababe224 */ /* 0x000fe200078e0203 */
[----:B------:R-:W-:Y:S04]  /*1a410*/  BSSY B1, `(.L_x_905) ;  /* 0x0000006000017945 */ /* 0x000fe80003800000 */
[----:B------:R2:W-:Y:S01]  /*1a420*/  @!P6 STG.E.U8 desc[UR36][R22.64+0x121], R171 ;  /* 0x000121ab1600e986 */ /* 0x0005e2000c101124 */
[----:B------:R-:W-:Y:S05]  /*1a430*/  @P0 BRA `(.L_x_906) ;  /* 0x00000000000c0947 */ /* 0x000fea0003800000 */
[----:B------:R-:W1:Y:S02]  /*1a440*/  LDG.E.U8 R2, desc[UR36][R20.64+0x128] ;  /* 0x0001282414027981 */ /* 0x000e64000c1e1100 */
[----:B-1----:R-:W-:-:S05]  /*1a450*/  PRMT R8, R2, 0x8880, RZ ;  /* 0x0000888002087816 */ /* 0x002fca00000000ff */
[----:B------:R-:W-:-:S07]  /*1a460*/  IMAD R3, R8, R17, RZ ;  /* 0x0000001108037224 */ /* 0x000fce00078e02ff */
.L_x_906:
[----:B------:R-:W-:Y:S05]  /*1a470*/  BSYNC B1 ;  /* 0x0000000000017941 */ /* 0x000fea0003800000 */
.L_x_905:
        /* <DEDUP_REMOVED lines=10> */
.L_x_908:
[----:B------:R-:W-:Y:S05]  /*1a520*/  BSYNC B1 ;  /* 0x0000000000017941 */ /* 0x000fea0003800000 */
.L_x_907:
        /* <DEDUP_REMOVED lines=10> */
.L_x_910:
[----:B------:R-:W-:Y:S05]  /*1a5d0*/  BSYNC B1 ;  /* 0x0000000000017941 */ /* 0x000fea0003800000 */
.L_x_909:
        /* <DEDUP_REMOVED lines=8> */
.L_x_912:
[----:B------:R-:W-:Y:S05]  /*1a660*/  BSYNC B1 ;  /* 0x0000000000017941 */ /* 0x000fea0003800000 */
.L_x_911:
        /* <DEDUP_REMOVED lines=10> */
.L_x_914:
[----:B------:R-:W-:Y:S05]  /*1a710*/  BSYNC B1 ;  /* 0x0000000000017941 */ /* 0x000fea0003800000 */
.L_x_913:
[----:B-1----:R-:W-:Y:S01]  /*1a720*/  @!P6 IMAD R9, R176, R16, R3 ;  /* 0x00000010b009e224 */ /* 0x002fe200078e0203 */
[----:B------:R-:W-:Y:S04]  /*1a730*/  BSSY B1, `(.L_x_915) ;  /* 0x0000006000017945 */ /* 0x000fe80003800000 */
[----:B------:R1:W-:Y:S01]  /*1a740*/  @!P6 STG.E.U8 desc[UR36][R6.64+0x130], R9 ;  /* 0x000130090600e986 */ /* 0x0003e2000c101124 */
[----:B------:R-:W-:Y:S05]  /*1a750*/  @P5 BRA `(.L_x_916) ;  /* 0x00000000000c5947 */ /* 0x000fea0003800000 */
[----:B------:R-:W5:Y:S02]  /*1a760*/  LDG.E.U8 R2, desc[UR36][R20.64+0x131] ;  /* 0x0001312414027981 */ /* 0x000f64000c1e1100 */
[----:B-----5:R-:W-:-:S05]  /*1a770*/  PRMT R8, R2, 0x8880, RZ ;  /* 0x0000888002087816 */ /* 0x020fca00000000ff */
[----:B------:R-:W-:-:S07]  /*1a780*/  IMAD R3, R8, R17, RZ ;  /* 0x0000001108037224 */ /* 0x000fce00078e02ff */
.L_x_916:
[----:B------:R-:W-:Y:S05]  /*1a790*/  BSYNC B1 ;  /* 0x0000000000017941 */ /* 0x000fea0003800000 */
.L_x_915:
        /* <DEDUP_REMOVED lines=10> */
.L_x_918:
[----:B------:R-:W-:Y:S05]  /*1a840*/  BSYNC B1 ;  /* 0x0000000000017941 */ /* 0x000fea0003800000 */
.L_x_917:
        /* <DEDUP_REMOVED lines=10> */
.L_x_920:
[----:B------:R-:W-:Y:S05]  /*1a8f0*/  BSYNC B1 ;  /* 0x0000000000017941 */ /* 0x000fea0003800000 */
.L_x_919:
[----:B------:R-:W-:Y:S01]  /*1a900*/  @!P6 IMAD R179, R179, R16, R3 ;  /* 0x00000010b3b3e224 */ /* 0x000fe200078e0203 */
[----:B------:R-:W-:Y:S04]  /*1a910*/  BSSY B1, `(.L_x_921) ;  /* 0x0000006000017945 */ /* 0x000fe80003800000 */
[----:B------:R2:W-:Y:S01]  /*1a920*/  @!P6 STG.E.U8 desc[UR36][R22.64+0x131], R179 ;  /* 0x000131b31600e986 */ /* 0x0005e2000c101124 */
[----:B------:R-:W-:Y:S05]  /*1a930*/  @P5 BRA `(.L_x_922) ;  /* 0x00000000000c5947 */ /* 0x000fea0003800000 */
[----:B------:R-:W1:Y:S02]  /*1a940*/  LDG.E.U8 R2, desc[UR36][R20.64+0x138] ;  /* 0x0001382414027981 */ /* 0x000e64000c1e1100 */
[----:B-1----:R-:W-:-:S05]  /*1a950*/  PRMT R8, R2, 0x8880, RZ ;  /* 0x0000888002087816 */ /* 0x002fca00000000ff */
[----:B------:R-:W-:-:S07]  /*1a960*/  IMAD R3, R8, R17, RZ ;  /* 0x0000001108037224 */ /* 0x000fce00078e02ff */
.L_x_922:
[----:B------:R-:W-:Y:S05]  /*1a970*/  BSYNC B1 ;  /* 0x0000000000017941 */ /* 0x000fea0003800000 */
.L_x_921:
        /* <DEDUP_REMOVED lines=10> */
.L_x_924:
[----:B------:R-:W-:Y:S05]  /*1aa20*/  BSYNC B1 ;  /* 0x0000000000017941 */ /* 0x000fea0003800000 */
.L_x_923:
        /* <DEDUP_REMOVED lines=10> */
.L_x_926:
[----:B------:R-:W-:Y:S05]  /*1aad0*/  BSYNC B1 ;  /* 0x0000000000017941 */ /* 0x000fea0003800000 */
.L_x_925:
        /* <DEDUP_REMOVED lines=8> */
.L_x_928:
[----:B------:R-:W-:Y:S05]  /*1ab60*/  BSYNC B1 ;  /* 0x0000000000017941 */ /* 0x000fea0003800000 */
.L_x_927:
        /* <DEDUP_REMOVED lines=10> */
.L_x_930:
[----:B------:R-:W-:Y:S05]  /*1ac10*/  BSYNC B1 ;  /* 0x0000000000017941 */ /* 0x000fea0003800000 */
.L_x_929:
[----:B-1----:R-:W-:Y:S01]  /*1ac20*/  @!P6 IMAD R9, R184, R16, R3 ;  /* 0x00000010b809e224 */ /* 0x002fe200078e0203 */
[----:B------:R-:W-:Y:S04]  /*1ac30*/  BSSY B1, `(.L_x_931) ;  /* 0x0000006000017945 */ /* 0x000fe80003800000 */
[----:B------:R1:W-:Y:S01]  /*1ac40*/  @!P6 STG.E.U8 desc[UR36][R6.64+0x140], R9 ;  /* 0x000140090600e986 */ /* 0x0003e2000c101124 */
[----:B------:R-:W-:Y:S05]  /*1ac50*/  @P0 BRA `(.L_x_932) ;  /* 0x00000000000c0947 */ /* 0x000fea0003800000 */
[----:B------:R-:W5:Y:S02]  /*1ac60*/  LDG.E.U8 R2, desc[UR36][R20.64+0x141] ;  /* 0x0001412414027981 */ /* 0x000f64000c1e1100 */
[----:B-----5:R-:W-:-:S05]  /*1ac70*/  PRMT R8, R2, 0x8880, RZ ;  /* 0x0000888002087816 */ /* 0x020fca00000000ff */
[----:B------:R-:W-:-:S07]  /*1ac80*/  IMAD R3, R8, R17, RZ ;  /* 0x0000001108037224 */ /* 0x000fce00078e02ff */
.L_x_932:
[----:B------:R-:W-:Y:S05]  /*1ac90*/  BSYNC B1 ;  /* 0x0000000000017941 */ /* 0x000fea0003800000 */
.L_x_931:
        /* <DEDUP_REMOVED lines=10> */
.L_x_934:
[----:B------:R-:W-:Y:S05]  /*1ad40*/  BSYNC B1 ;  /* 0x0000000000017941 */ /* 0x000fea0003800000 */
.L_x_933:
        /* <DEDUP_REMOVED lines=10> */
.L_x_936:
[----:B------:R-:W-:Y:S05]  /*1adf0*/  BSYNC B1 ;  /* 0x0000000000017941 */ /* 0x000fea0003800000 */
.L_x_935:
[----:B------:R-:W-:Y:S01]  /*1ae00*/  @!P6 IMAD R187, R187, R16, R3 ;  /* 0x00000010bbbbe224 */ /* 0x000fe200078e0203 */
[----:B------:R-:W-:Y:S04]  /*1ae10*/  BSSY B1, `(.L_x_937) ;  /* 0x0000006000017945 */ /* 0x000fe80003800000 */
[----:B------:R2:W-:Y:S01]  /*1ae20*/  @!P6 STG.E.U8 desc[UR36][R22.64+0x141], R187 ;  /* 0x000141bb1600e986 */ /* 0x0005e2000c101124 */
[----:B------:R-:W-:Y:S05]  /*1ae30*/  @P0 BRA `(.L_x_938) ;  /* 0x00000000000c0947 */ /* 0x000fea0003800000 */
[----:B------:R-:W1:Y:S02]  /*1ae40*/  LDG.E.U8 R2, desc[UR36][R20.64+0x148] ;  /* 0x0001482414027981 */ /* 0x000e64000c1e1100 */
[----:B-1----:R-:W-:-:S05]  /*1ae50*/  PRMT R8, R2, 0x8880, RZ ;  /* 0x0000888002087816 */ /* 0x002fca00000000ff */
[----:B------:R-:W-:-:S07]  /*1ae60*/  IMAD R3, R8, R17, RZ ;  /* 0x0000001108037224 */ /* 0x000fce00078e02ff */
.L_x_938:
[----:B------:R-:W-:Y:S05]  /*1ae70*/  BSYNC B1 ;  /* 0x0000000000017941 */ /* 0x000fea0003800000 */
.L_x_937:
        /* <DEDUP_REMOVED lines=10> */
.L_x_940:
[----:B------:R-:W-:Y:S05]  /*1af20*/  BSYNC B1 ;  /* 0x0000000000017941 */ /* 0x000fea0003800000 */
.L_x_939:
        /* <DEDUP_REMOVED lines=10> */
.L_x_942:
[----:B------:R-:W-:Y:S05]  /*1afd0*/  BSYNC B1 ;  /* 0x0000000000017941 */ /* 0x000fea0003800000 */
.L_x_941:
        /* <DEDUP_REMOVED lines=8> */
.L_x_944:
[----:B------:R-:W-:Y:S05]  /*1b060*/  BSYNC B1 ;  /* 0x0000000000017941 */ /* 0x000fea0003800000 */
.L_x_943:
        /* <DEDUP_REMOVED lines=10> */
.L_x_946:
[----:B------:R-:W-:Y:S05]  /*1b110*/  BSYNC B1 ;  /* 0x0000000000017941 */ /* 0x000fea0003800000 */
.L_x_945:
[----:B-1----:R-:W-:Y:S01]  /*1b120*/  @!P6 IMAD R9, R192, R16, R3 ;  /* 0x00000010c009e224 */ /* 0x002fe200078e0203 */
[----:B------:R-:W-:Y:S04]  /*1b130*/  BSSY B1, `(.L_x_947) ;  /* 0x0000006000017945 */ /* 0x000fe80003800000 */
[----:B------:R1:W-:Y:S01]  /*1b140*/  @!P6 STG.E.U8 desc[UR36][R6.64+0x150], R9 ;  /* 0x000150090600e986 */ /* 0x0003e2000c101124 */
[----:B------:R-:W-:Y:S05]  /*1b150*/  @P5 BRA `(.L_x_948) ;  /* 0x00000000000c5947 */ /* 0x000fea0003800000 */
[----:B------:R-:W5:Y:S02]  /*1b160*/  LDG.E.U8 R2, desc[UR36][R20.64+0x151] ;  /* 0x0001512414027981 */ /* 0x000f64000c1e1100 */
[----:B-----5:R-:W-:-:S05]  /*1b170*/  PRMT R8, R2, 0x8880, RZ ;  /* 0x0000888002087816 */ /* 0x020fca00000000ff */
[----:B------:R-:W-:-:S07]  /*1b180*/  IMAD R3, R8, R17, RZ ;  /* 0x0000001108037224 */ /* 0x000fce00078e02ff */
.L_x_948:
[----:B------:R-:W-:Y:S05]  /*1b190*/  BSYNC B1 ;  /* 0x0000000000017941 */ /* 0x000fea0003800000 */
.L_x_947:
        /* <DEDUP_REMOVED lines=10> */
.L_x_950:
[----:B------:R-:W-:Y:S05]  /*1b240*/  BSYNC B1 ;  /* 0x0000000000017941 */ /* 0x000fea0003800000 */
.L_x_949:
        /* <DEDUP_REMOVED lines=10> */
.L_x_952:
[----:B------:R-:W-:Y:S05]  /*1b2f0*/  BSYNC B1 ;  /* 0x0000000000017941 */ /* 0x000fea0003800000 */
.L_x_951:
[----:B------:R-:W-:Y:S01]  /*1b300*/  @!P6 IMAD R195, R195, R16, R3 ;  /* 0x00000010c3c3e224 */ /* 0x000fe200078e0203 */
[----:B------:R-:W-:Y:S04]  /*1b310*/  BSSY B1, `(.L_x_953) ;  /* 0x0000006000017945 */ /* 0x000fe80003800000 */
[----:B------:R2:W-:Y:S01]  /*1b320*/  @!P6 STG.E.U8 desc[UR36][R22.64+0x151], R195 ;  /* 0x000151c31600e986 */ /* 0x0005e2000c101124 */
[----:B------:R-:W-:Y:S05]  /*1b330*/  @P5 BRA `(.L_x_954) ;  /* 0x00000000000c5947 */ /* 0x000fea0003800000 */
[----:B------:R-:W1:Y:S02]  /*1b340*/  LDG.E.U8 R2, desc[UR36][R20.64+0x158] ;  /* 0x0001582414027981 */ /* 0x000e64000c1e1100 */
[----:B-1----:R-:W-:-:S05]  /*1b350*/  PRMT R8, R2, 0x8880, RZ ;  /* 0x0000888002087816 */ /* 0x002fca00000000ff */
[----:B------:R-:W-:-:S07]  /*1b360*/  IMAD R3, R8, R17, RZ ;  /* 0x0000001108037224 */ /* 0x000fce00078e02ff */
.L_x_954:
[----:B------:R-:W-:Y:S05]  /*1b370*/  BSYNC B1 ;  /* 0x0000000000017941 */ /* 0x000fea0003800000 */
.L_x_953:
        /* <DEDUP_REMOVED lines=10> */
.L_x_956:
[----:B------:R-:W-:Y:S05]  /*1b420*/  BSYNC B1 ;  /* 0x0000000000017941 */ /* 0x000fea0003800000 */
.L_x_955:
        /* <DEDUP_REMOVED lines=10> */
.L_x_958:
[----:B------:R-:W-:Y:S05]  /*1b4d0*/  BSYNC B1 ;  /* 0x0000000000017941 */ /* 0x000fea0003800000 */
.L_x_957:
        /* <DEDUP_REMOVED lines=8> */
.L_x_960:
[----:B------:R-:W-:Y:S05]  /*1b560*/  BSYNC B1 ;  /* 0x0000000000017941 */ /* 0x000fea0003800000 */
.L_x_959:
        /* <DEDUP_REMOVED lines=10> */
.L_x_962:
[----:B------:R-:W-:Y:S05]  /*1b610*/  BSYNC B1 ;  /* 0x0000000000017941 */ /* 0x000fea0003800000 */
.L_x_961:
[----:B-1----:R-:W-:Y:S01]  /*1b620*/  @!P6 IMAD R9, R200, R16, R3 ;  /* 0x00000010c809e224 */ /* 0x002fe200078e0203 */
[----:B------:R-:W-:Y:S04]  /*1b630*/  BSSY B1, `(.L_x_963) ;  /* 0x0000006000017945 */ /* 0x000fe80003800000 */
[----:B------:R1:W-:Y:S01]  /*1b640*/  @!P6 STG.E.U8 desc[UR36][R6.64+0x160], R9 ;  /* 0x000160090600e986 */ /* 0x0003e2000c101124 */
[----:B------:R-:W-:Y:S05]  /*1b650*/  @P0 BRA `(.L_x_964) ;  /* 0x00000000000c0947 */ /* 0x000fea0003800000 */
[----:B------:R-:W5:Y:S02]  /*1b660*/  LDG.E.U8 R2, desc[UR36][R20.64+0x161] ;  /* 0x0001612414027981 */ /* 0x000f64000c1e1100 */
[----:B-----5:R-:W-:-:S05]  /*1b670*/  PRMT R8, R2, 0x8880, RZ ;  /* 0x0000888002087816 */ /* 0x020fca00000000ff */
[----:B------:R-:W-:-:S07]  /*1b680*/  IMAD R3, R8, R17, RZ ;  /* 0x0000001108037224 */ /* 0x000fce00078e02ff */
.L_x_964:
[----:B------:R-:W-:Y:S05]  /*1b690*/  BSYNC B1 ;  /* 0x0000000000017941 */ /* 0x000fea0003800000 */
.L_x_963:
        /* <DEDUP_REMOVED lines=10> */
.L_x_966:
[----:B------:R-:W-:Y:S05]  /*1b740*/  BSYNC B1 ;  /* 0x0000000000017941 */ /* 0x000fea0003800000 */
.L_x_965:
        /* <DEDUP_REMOVED lines=10> */
.L_x_968:
[----:B------:R-:W-:Y:S05]  /*1b7f0*/  BSYNC B1 ;  /* 0x0000000000017941 */ /* 0x000fea0003800000 */
.L_x_967:
[----:B------:R-:W-:Y:S01]  /*1b800*/  @!P6 IMAD R203, R203, R16, R3 ;  /* 0x00000010cbcbe224 */ /* 0x000fe200078e0203 */
[----:B------:R-:W-:Y:S04]  /*1b810*/  BSSY B1, `(.L_x_969) ;  /* 0x0000006000017945 */ /* 0x000fe80003800000 */
[----:B------:R2:W-:Y:S01]  /*1b820*/  @!P6 STG.E.U8 desc[UR36][R22.64+0x161], R203 ;  /* 0x000161cb1600e986 */ /* 0x0005e2000c101124 */
[----:B------:R-:W-:Y:S05]  /*1b830*/  @P0 BRA `(.L_x_970) ;  /* 0x00000000000c0947 */ /* 0x000fea0003800000 */
[----:B------:R-:W1:Y:S02]  /*1b840*/  LDG.E.U8 R2, desc[UR36][R20.64+0x168] ;  /* 0x0001682414027981 */ /* 0x000e64000c1e1100 */
[----:B-1----:R-:W-:-:S05]  /*1b850*/  PRMT R8, R2, 0x8880, RZ ;  /* 0x0000888002087816 */ /* 0x002fca00000000ff */
[----:B------:R-:W-:-:S07]  /*1b860*/  IMAD R3, R8, R17, RZ ;  /* 0x0000001108037224 */ /* 0x000fce00078e02ff */
.L_x_970:
[----:B------:R-:W-:Y:S05]  /*1b870*/  BSYNC B1 ;  /* 0x0000000000017941 */ /* 0x000fea0003800000 */
.L_x_969:
        /* <DEDUP_REMOVED lines=10> */
.L_x_972:
[----:B------:R-:W-:Y:S05]  /*1b920*/  BSYNC B1 ;  /* 0x0000000000017941 */ /* 0x000fea0003800000 */
.L_x_971:
        /* <DEDUP_REMOVED lines=10> */
.L_x_974:
[----:B------:R-:W-:Y:S05]  /*1b9d0*/  BSYNC B1 ;  /* 0x0000000000017941 */ /* 0x000fea0003800000 */
.L_x_973:
        /* <DEDUP_REMOVED lines=8> */
.L_x_976:
[----:B------:R-:W-:Y:S05]  /*1ba60*/  BSYNC B1 ;  /* 0x0000000000017941 */ /* 0x000fea0003800000 */
.L_x_975:
        /* <DEDUP_REMOVED lines=10> */
.L_x_978:
[----:B------:R-:W-:Y:S05]  /*1bb10*/  BSYNC B1 ;  /* 0x0000000000017941 */ /* 0x000fea0003800000 */
.L_x_977:
[----:B-1----:R-:W-:Y:S01]  /*1bb20*/  @!P6 IMAD R9, R208, R16, R3 ;  /* 0x00000010d009e224 */ /* 0x002fe200078e0203 */
[----:B------:R-:W-:Y:S04]  /*1bb30*/  BSSY B1, `(.L_x_979) ;  /* 0x0000006000017945 */ /* 0x000fe80003800000 */
[----:B------:R1:W-:Y:S01]  /*1bb40*/  @!P6 STG.E.U8 desc[UR36][R6.64+0x170], R9 ;  /* 0x000170090600e986 */ /* 0x0003e2000c101124 */
[----:B------:R-:W-:Y:S05]  /*1bb50*/  @P5 BRA `(.L_x_980) ;  /* 0x00000000000c5947 */ /* 0x000fea0003800000 */
[----:B------:R-:W5:Y:S02]  /*1bb60*/  LDG.E.U8 R2, desc[UR36][R20.64+0x171] ;  /* 0x0001712414027981 */ /* 0x000f64000c1e1100 */
[----:B-----5:R-:W-:-:S05]  /*1bb70*/  PRMT R8, R2, 0x8880, RZ ;  /* 0x0000888002087816 */ /* 0x020fca00000000ff */
[----:B------:R-:W-:-:S07]  /*1bb80*/  IMAD R3, R8, R17, RZ ;  /* 0x0000001108037224 */ /* 0x000fce00078e02ff */
.L_x_980:
[----:B------:R-:W-:Y:S05]  /*1bb90*/  BSYNC B1 ;  /* 0x0000000000017941 */ /* 0x000fea0003800000 */
.L_x_979:
        /* <DEDUP_REMOVED lines=10> */
.L_x_982:
[----:B------:R-:W-:Y:S05]  /*1bc40*/  BSYNC B1 ;  /* 0x0000000000017941 */ /* 0x000fea0003800000 */
.L_x_981:
[----:B------:R-:W-:Y:S01]  /*1bc50*/  @!P0 IMAD R121, R210, R16, R3 ;  /* 0x00000010d2798224 */ /* 0x000fe200078e0203 */
[----:B--2---:R-:W-:Y:S01]  /*1bc60*/  @!P6 IADD3 R22, P5, R6, UR45, RZ ;  /* 0x0000002d0616ec10 */ /* 0x004fe2000ffbe0ff */
[----:B------:R-:W-:Y:S03]  /*1bc70*/  BSSY B1, `(.L_x_983) ;  /* 0x000000b000017945 */ /* 0x000fe60003800000 */
[----:B------:R1:W-:Y:S01]  /*1bc80*/  @!P0 STG.E.U8 desc[UR36][R8.64+0x170], R121 ;  /* 0x0001707908008986 */ /* 0x0003e2000c101124 */
[----:B------:R-:W-:Y:S02]  /*1bc90*/  @!P6 IADD3.X R23, R7, UR44, RZ, P5, !PT ;  /* 0x0000002c0717ec10 */ /* 0x000fe4000affe4ff */
[C---:B------:R-:W-:Y:S02]  /*1bca0*/  ISETP.LT.OR P0, PT, R0.reuse, 0x179, !P4 ;  /* 0x000001790000780c */ /* 0x040fe40006701670 */
[----:B------:R-:W-:-:S02]  /*1bcb0*/  ISETP.LT.OR P5, PT, R0, 0x179, !P3 ;  /* 0x000001790000780c */ /* 0x000fc40005fa1670 */
[C---:B------:R-:W-:Y:S02]  /*1bcc0*/  ISETP.LT.OR P4, PT, R0.reuse, 0x17a, !P4 ;  /* 0x0000017a0000780c */ /* 0x040fe40006781670 */
[----:B------:R-:W-:Y:S01]  /*1bcd0*/  ISETP.LT.OR P3, PT, R0, 0x17a, !P3 ;  /* 0x0000017a0000780c */ /* 0x000fe20005f61670 */
[----:B------:R-:W-:-:S12]  /*1bce0*/  @P6 BRA `(.L_x_984) ;  /* 0x00000000000c6947 */ /* 0x000fd80003800000 */
[----:B------:R-:W1:Y:S02]  /*1bcf0*/  LDG.E.U8 R2, desc[UR36][R14.64+0x171] ;  /* 0x000171240e027981 */ /* 0x000e64000c1e1100 */
[----:B-1----:R-:W-:-:S05]  /*1bd00*/  PRMT R8, R2, 0x8880, RZ ;  /* 0x0000888002087816 */ /* 0x002fca00000000ff */
[----:B------:R-:W-:-:S07]  /*1bd10*/  IMAD R3, R8, R17, RZ ;  /* 0x0000001108037224 */ /* 0x000fce00078e02ff */
.L_x_984:
[----:B------:R-:W-:Y:S05]  /*1bd20*/  BSYNC B1 ;  /* 0x0000000000017941 */ /* 0x000fea0003800000 */
.L_x_983:
[----:B------:R-:W-:Y:S01]  /*1bd30*/  @!P6 IMAD R211, R211, R16, R3 ;  /* 0x00000010d3d3e224 */ /* 0x000fe200078e0203 */
[----:B------:R-:W-:Y:S04]  /*1bd40*/  BSSY B1, `(.L_x_985) ;  /* 0x0000006000017945 */ /* 0x000fe80003800000 */
[----:B------:R2:W-:Y:S01]  /*1bd50*/  @!P6 STG.E.U8 desc[UR36][R22.64+0x171], R211 ;  /* 0x000171d31600e986 */ /* 0x0005e2000c101124 */
[----:B------:R-:W-:Y:S05]  /*1bd60*/  @P0 BRA `(.L_x_986) ;  /* 0x00000000000c0947 */ /* 0x000fea0003800000 */
[----:B------:R-:W1:Y:S02]  /*1bd70*/  LDG.E.U8 R2, desc[UR36][R20.64+0x178] ;  /* 0x0001782414027981 */ /* 0x000e64000c1e1100 */
[----:B-1----:R-:W-:-:S05]  /*1bd80*/  PRMT R8, R2, 0x8880, RZ ;  /* 0x0000888002087816 */ /* 0x002fca00000000ff */
[----:B------:R-:W-:-:S07]  /*1bd90*/  IMAD R3, R8, R17, RZ ;  /* 0x0000001108037224 */ /* 0x000fce00078e02ff */
.L_x_986:
[----:B------:R-:W-:Y:S05]  /*1bda0*/  BSYNC B1 ;  /* 0x0000000000017941 */ /* 0x000fea0003800000 */
.L_x_985:
[----:B-1----:R-:W-:Y:S01]  /*1bdb0*/  @!P0 IMAD R9, R212, R16, R3 ;  /* 0x00000010d4098224 */ /* 0x002fe200078e0203 */
[----:B------:R-:W-:Y:S04]  /*1bdc0*/  BSSY B1, `(.L_x_987) ;  /* 0x0000006000017945 */ /* 0x000fe80003800000 */
[----:B------:R1:W-:Y:S01]  /*1bdd0*/  @!P0 STG.E.U8 desc[UR36][R6.64+0x178], R9 ;  /* 0x0001780906008986 */ /* 0x0003e2000c101124 */
[----:B------:R-:W-:Y:S05]  /*1bde0*/  @P4 BRA `(.L_x_988) ;  /* 0x00000000000c4947 */ /* 0x000fea0003800000 */
[----:B------:R-:W5:Y:S02]  /*1bdf0*/  LDG.E.U8 R2, desc[UR36][R20.64+0x179] ;  /* 0x0001792414027981 */ /* 0x000f64000c1e1100 */
[----:B-----5:R-:W-:-:S05]  /*1be00*/  PRMT R8, R2, 0x8880, RZ ;  /* 0x0000888002087816 */ /* 0x020fca00000000ff */
[----:B------:R-:W-:-:S07]  /*1be10*/  IMAD R3, R8, R17, RZ ;  /* 0x0000001108037224 */ /* 0x000fce00078e02ff */
.L_x_988:
[----:B------:R-:W-:Y:S05]  /*1be20*/  BSYNC B1 ;  /* 0x0000000000017941 */ /* 0x000fea0003800000 */
.L_x_987:
[----:B------:R-:W-:Y:S01]  /*1be30*/  @!P4 IMAD R213, R213, R16, R3 ;  /* 0x00000010d5d5c224 */ /* 0x000fe200078e0203 */
[----:B------:R-:W-:Y:S01]  /*1be40*/  BSSY B1, `(.L_x_989) ;  /* 0x000000a000017945 */ /* 0x000fe20003800000 */
[----:B------:R-:W-:Y:S02]  /*1be50*/  ISETP.LT.OR P0, PT, R0, 0xc1, !P1 ;  /* 0x000000c10000780c */ /* 0x000fe40004f01670 */
[C---:B------:R-:W-:Y:S01]  /*1be60*/  @!P3 IADD3 R20, P6, R6.reuse, UR45, RZ ;  /* 0x0000002d0614bc10 */ /* 0x040fe2000ffde0ff */
[----:B------:R0:W-:Y:S01]  /*1be70*/  @!P4 STG.E.U8 desc[UR36][R6.64+0x179], R213 ;  /* 0x000179d50600c986 */ /* 0x0001e2000c101124 */
[----:B------:R-:W-:-:S04]  /*1be80*/  @!P5 IADD3 R8, P4, R6, UR45, RZ ;  /* 0x0000002d0608dc10 */ /* 0x000fc8000ff9e0ff */
[----:B-1----:R-:W-:Y:S01]  /*1be90*/  @!P5 IADD3.X R9, R7, UR44, RZ, P4, !PT ;  /* 0x0000002c0709dc10 */ /* 0x002fe2000a7fe4ff */
[----:B------:R-:W-:Y:S08]  /*1bea0*/  @P5 BRA `(.L_x_990) ;  /* 0x00000000000c5947 */ /* 0x000ff00003800000 */
[----:B------:R-:W2:Y:S02]  /*1beb0*/  LDG.E.U8 R2, desc[UR36][R14.64+0x178] ;  /* 0x000178240e027981 */ /* 0x000ea4000c1e1100 */
[----:B--2---:R-:W-:-:S05]  /*1bec0*/  PRMT R22, R2, 0x8880, RZ ;  /* 0x0000888002167816 */ /* 0x004fca00000000ff */
[----:B------:R-:W-:-:S07]  /*1bed0*/  IMAD R3, R22, R17, RZ ;  /* 0x0000001116037224 */ /* 0x000fce00078e02ff */
.L_x_990:
[----:B------:R-:W-:Y:S05]  /*1bee0*/  BSYNC B1 ;  /* 0x0000000000017941 */ /* 0x000fea0003800000 */
.L_x_989:
[----:B--2---:R-:W-:Y:S01]  /*1bef0*/  @!P5 IMAD R23, R214, R16, R3 ;  /* 0x00000010d617d224 */ /* 0x004fe200078e0203 */
[----:B------:R-:W-:Y:S01]  /*1bf00*/  BSSY B1, `(.L_x_991) ;  /* 0x0000007000017945 */ /* 0x000fe20003800000 */
[----:B------:R-:W-:-:S03]  /*1bf10*/  @!P3 IADD3.X R21, R7, UR44, RZ, P6, !PT ;  /* 0x0000002c0715bc10 */ /* 0x000fc6000b7fe4ff */
[----:B------:R1:W-:Y:S01]  /*1bf20*/  @!P5 STG.E.U8 desc[UR36][R8.64+0x178], R23 ;  /* 0x000178170800d986 */ /* 0x0003e2000c101124 */
[----:B------:R-:W-:Y:S05]  /*1bf30*/  @P3 BRA `(.L_x_992) ;  /* 0x00000000000c3947 */ /* 0x000fea0003800000 */
[----:B------:R-:W0:Y:S02]  /*1bf40*/  LDG.E.U8 R2, desc[UR36][R14.64+0x179] ;  /* 0x000179240e027981 */ /* 0x000e24000c1e1100 */
[----:B0--34-:R-:W-:-:S05]  /*1bf50*/  PRMT R6, R2, 0x8880, RZ ;  /* 0x0000888002067816 */ /* 0x019fca00000000ff */
[----:B------:R-:W-:-:S07]  /*1bf60*/  IMAD R3, R6, R17, RZ ;  /* 0x0000001106037224 */ /* 0x000fce00078e02ff */
.L_x_992:
[----:B------:R-:W-:Y:S05]  /*1bf70*/  BSYNC B1 ;  /* 0x0000000000017941 */ /* 0x000fea0003800000 */
.L_x_991:
[C---:B------:R-:W-:Y:S01]  /*1bf80*/  ISETP.LT.OR P5, PT, R0.reuse, 0xc1, !P2 ;  /* 0x000000c10000780c */ /* 0x040fe200057a1670 */
[----:B------:R-:W-:Y:S01]  /*1bf90*/  @!P3 IMAD R215, R215, R16, R3 ;  /* 0x00000010d7d7b224 */ /* 0x000fe200078e0203 */
[----:B------:R-:W-:Y:S01]  /*1bfa0*/  BSSY B1, `(.L_x_993) ;  /* 0x0000009000017945 */ /* 0x000fe20003800000 */
[C---:B------:R-:W-:Y:S02]  /*1bfb0*/  ISETP.LT.OR P6, PT, R0.reuse, 0xc2, !P2 ;  /* 0x000000c20000780c */ /* 0x040fe400057c1670 */
[----:B------:R-:W-:Y:S01]  /*1bfc0*/  ISETP.LT.OR P4, PT, R0, 0xc2, !P1 ;  /* 0x000000c20000780c */ /* 0x000fe20004f81670 */
[----:B------:R2:W-:Y:S01]  /*1bfd0*/  @!P3 STG.E.U8 desc[UR36][R20.64+0x179], R215 ;  /* 0x000179d71400b986 */ /* 0x0005e2000c101124 */
[----:B0--34-:R-:W-:-:S06]  /*1bfe0*/  @!P0 IADD3 R6, P3, R4, UR45, RZ ;  /* 0x0000002d04068c10 */ /* 0x019fcc000ff7e0ff */
[----:B------:R-:W-:Y:S07]  /*1bff0*/  @P5 BRA `(.L_x_994) ;  /* 0x00000000000c5947 */ /* 0x000fee0003800000 */
[----:B------:R-:W1:Y:S02]  /*1c000*/  LDG.E.U8 R2, desc[UR36][R10.64+0xc0] ;  /* 0x0000c0240a027981 */ /* 0x000e64000c1e1100 */
[----:B-1----:R-:W-:-:S05]  /*1c010*/  PRMT R8, R2, 0x8880, RZ ;  /* 0x0000888002087816 */ /* 0x002fca00000000ff */
[----:B------:R-:W-:-:S07]  /*1c020*/  IMAD R3, R8, R17, RZ ;  /* 0x0000001108037224 */ /* 0x000fce00078e02ff */
.L_x_994:
[----:B------:R-:W-:Y:S05]  /*1c030*/  BSYNC B1 ;  /* 0x0000000000017941 */ /* 0x000fea0003800000 */
.L_x_993:
[----:B-1----:R-:W-:Y:S01]  /*1c040*/  @!P5 IMAD R9, R24, R16, R3 ;  /* 0x000000101809d224 */ /* 0x002fe200078e0203 */
[----:B------:R-:W-:Y:S04]  /*1c050*/  BSSY B1, `(.L_x_995) ;  /* 0x0000006000017945 */ /* 0x000fe80003800000 */
[----:B------:R0:W-:Y:S01]  /*1c060*/  @!P5 STG.E.U8 desc[UR36][R4.64+0xc0], R9 ;  /* 0x0000c0090400d986 */ /* 0x0001e2000c101124 */
[----:B------:R-:W-:Y:S05]  /*1c070*/  @P6 BRA `(.L_x_996) ;  /* 0x00000000000c6947 */ /* 0x000fea0003800000 */
[----:B------:R-:W3:Y:S02]  /*1c080*/  LDG.E.U8 R2, desc[UR36][R10.64+0xc1] ;  /* 0x0000c1240a027981 */ /* 0x000ee4000c1e1100 */
[----:B---3--:R-:W-:-:S05]  /*1c090*/  PRMT R8, R2, 0x8880, RZ ;  /* 0x0000888002087816 */ /* 0x008fca00000000ff */
[----:B------:R-:W-:-:S07]  /*1c0a0*/  IMAD R3, R8, R17, RZ ;  /* 0x0000001108037224 */ /* 0x000fce00078e02ff */
.L_x_996:
[----:B------:R-:W-:Y:S05]  /*1c0b0*/  BSYNC B1 ;  /* 0x0000000000017941 */ /* 0x000fea0003800000 */
.L_x_995:
[----:B------:R-:W-:Y:S01]  /*1c0c0*/  @!P6 IMAD R25, R25, R16, R3 ;  /* 0x000000101919e224 */ /* 0x000fe200078e0203 */
[----:B------:R-:W-:Y:S01]  /*1c0d0*/  BSSY B1, `(.L_x_997) ;  /* 0x0000007000017945 */ /* 0x000fe20003800000 */
[----:B------:R-:W-:-:S03]  /*1c0e0*/  @!P0 IADD3.X R7, R5, UR44, RZ, P3, !PT ;  /* 0x0000002c05078c10 */ /* 0x000fc60009ffe4ff */
[----:B------:R1:W-:Y:S01]  /*1c0f0*/  @!P6 STG.E.U8 desc[UR36][R4.64+0xc1], R25 ;  /* 0x0000c1190400e986 */ /* 0x0003e2000c101124 */
[----:B------:R-:W-:Y:S05]  /*1c100*/  @P0 BRA `(.L_x_998) ;  /* 0x00000000000c0947 */ /* 0x000fea0003800000 */
[----:B------:R-:W3:Y:S02]  /*1c110*/  LDG.E.U8 R2, desc[UR36][R12.64+0xc0] ;  /* 0x0000c0240c027981 */ /* 0x000ee4000c1e1100 */
[----:B---3--:R-:W-:-:S05]  /*1c120*/  PRMT R8, R2, 0x8880, RZ ;  /* 0x0000888002087816 */ /* 0x008fca00000000ff */
[----:B------:R-:W-:-:S07]  /*1c130*/  IMAD R3, R8, R17, RZ ;  /* 0x0000001108037224 */ /* 0x000fce00078e02ff */
.L_x_998:
[----:B------:R-:W-:Y:S05]  /*1c140*/  BSYNC B1 ;  /* 0x0000000000017941 */ /* 0x000fea0003800000 */
.L_x_997:
[----:B------:R-:W-:Y:S01]  /*1c150*/  @!P0 IMAD R15, R26, R16, R3 ;  /* 0x000000101a0f8224 */ /* 0x000fe200078e0203 */
[----:B------:R-:W-:Y:S01]  /*1c160*/  @!P4 IADD3 R8, P5, R4, UR45, RZ ;  /* 0x0000002d0408cc10 */ /* 0x000fe2000ffbe0ff */
[----:B------:R-:W-:Y:S01]  /*1c170*/  BSSY B1, `(.L_x_999) ;  /* 0x000000b000017945 */ /* 0x000fe20003800000 */
[C---:B------:R-:W-:Y:S02]  /*1c180*/  ISETP.LT.OR P3, PT, R0.reuse, 0xc9, !P2 ;  /* 0x000000c90000780c */ /* 0x040fe40005761670 */
[----:B------:R3:W-:Y:S01]  /*1c190*/  @!P0 STG.E.U8 desc[UR36][R6.64+0xc0], R15 ;  /* 0x0000c00f06008986 */ /* 0x0007e2000c101124 */
[----:B0-----:R-:W-:Y:S02]  /*1c1a0*/  @!P4 IADD3.X R9, R5, UR44, RZ, P5, !PT ;  /* 0x0000002c0509cc10 */ /* 0x001fe4000affe4ff */
[C---:B------:R-:W-:Y:S02]  /*1c1b0*/  ISETP.LT.OR P6, PT, R0.reuse, 0xca, !P2 ;  /* 0x000000ca0000780c */ /* 0x040fe400057c1670 */
[----:B------:R-:W-:-:S02]  /*1c1c0*/  ISETP.LT.OR P0, PT, R0, 0xc9, !P1 ;  /* 0x000000c90000780c */ /* 0x000fc40004f01670 */
[----:B------:R-:W-:Y:S01]  /*1c1d0*/  ISETP.LT.OR P5, PT, R0, 0xca, !P1 ;  /* 0x000000ca0000780c */ /* 0x000fe20004fa1670 */
[----:B------:R-:W-:-:S12]  /*1c1e0*/  @P4 BRA `(.L_x_1000) ;  /* 0x00000000000c4947 */ /* 0x000fd80003800000 */
[----:B------:R-:W3:Y:S02]  /*1c1f0*/  LDG.E.U8 R2, desc[UR36][R12.64+0xc1] ;  /* 0x0000c1240c027981 */ /* 0x000ee4000c1e1100 */
[----:B---3--:R-:W-:-:S05]  /*1c200*/  PRMT R6, R2, 0x8880, RZ ;  /* 0x0000888002067816 */ /* 0x008fca00000000ff */
[----:B------:R-:W-:-:S07]  /*1c210*/  IMAD R3, R6, R17, RZ ;  /* 0x0000001106037224 */ /* 0x000fce00078e02ff */
.L_x_1000:
[----:B------:R-:W-:Y:S05]  /*1c220*/  BSYNC B1 ;  /* 0x0000000000017941 */ /* 0x000fea0003800000 */
.L_x_999:
[----:B------:R-:W-:Y:S01]  /*1c230*/  @!P4 IMAD R27, R27, R16, R3 ;  /* 0x000000101b1bc224 */ /* 0x000fe200078e0203 */
[----:B------:R-:W-:Y:S04]  /*1c240*/  BSSY B1, `(.L_x_1001) ;  /* 0x0000006000017945 */ /* 0x000fe80003800000 */
[----:B------:R0:W-:Y:S01]  /*1c250*/  @!P4 STG.E.U8 desc[UR36][R8.64+0xc1], R27 ;  /* 0x0000c11b0800c986 */ /* 0x0001e2000c101124 */
[----:B------:R-:W-:Y:S05]  /*1c260*/  @P3 BRA `(.L_x_1002) ;  /* 0x00000000000c3947 */ /* 0x000fea0003800000 */
[----:B------:R-:W3:Y:S02]  /*1c270*/  LDG.E.U8 R2, desc[UR36][R10.64+0xc8] ;  /* 0x0000c8240a027981 */ /* 0x000ee4000c1e1100 */
[----:B---3--:R-:W-:-:S05]  /*1c280*/  PRMT R6, R2, 0x8880, RZ ;  /* 0x0000888002067816 */ /* 0x008fca00000000ff */
[----:B------:R-:W-:-:S07]  /*1c290*/  IMAD R3, R6, R17, RZ ;  /* 0x0000001106037224 */ /* 0x000fce00078e02ff */
.L_x_1002:
[----:B------:R-:W-:Y:S05]  /*1c2a0*/  BSYNC B1 ;  /* 0x0000000000017941 */ /* 0x000fea0003800000 */
.L_x_1001:
[----:B---3--:R-:W-:Y:S01]  /*1c2b0*/  @!P3 IMAD R7, R28, R16, R3 ;  /* 0x000000101c07b224 */ /* 0x008fe200078e0203 */
[----:B------:R-:W-:Y:S04]  /*1c2c0*/  BSSY B1, `(.L_x_1003) ;  /* 0x0000006000017945 */ /* 0x000fe80003800000 */
[----:B------:R3:W-:Y:S01]  /*1c2d0*/  @!P3 STG.E.U8 desc[UR36][R4.64+0xc8], R7 ;  /* 0x0000c8070400b986 */ /* 0x0007e2000c101124 */
[----:B------:R-:W-:Y:S05]  /*1c2e0*/  @P6 BRA `(.L_x_1004) ;  /* 0x00000000000c6947 */ /* 0x000fea0003800000 */
[----:B------:R-:W4:Y:S02]  /*1c2f0*/  LDG.E.U8 R2, desc[UR36][R10.64+0xc9] ;  /* 0x0000c9240a027981 */ /* 0x000f24000c1e1100 */
[----:B----4-:R-:W-:-:S05]  /*1c300*/  PRMT R6, R2, 0x8880, RZ ;  /* 0x0000888002067816 */ /* 0x010fca00000000ff */
[----:B------:R-:W-:-:S07]  /*1c310*/  IMAD R3, R6, R17, RZ ;  /* 0x0000001106037224 */ /* 0x000fce00078e02ff */
.L_x_1004:
[----:B------:R-:W-:Y:S05]  /*1c320*/  BSYNC B1 ;  /* 0x0000000000017941 */ /* 0x000fea0003800000 */
.L_x_1003:
[----:B------:R-:W-:Y:S01]  /*1c330*/  @!P6 IMAD R29, R29, R16, R3 ;  /* 0x000000101d1de224 */ /* 0x000fe200078e0203 */
[----:B------:R-:W-:Y:S01]  /*1c340*/  BSSY B1, `(.L_x_1005) ;  /* 0x000000a000017945 */ /* 0x000fe20003800000 */
[----:B------:R-:W-:Y:S02]  /*1c350*/  ISETP.LT.OR P3, PT, R0, 0xd1, !P1 ;  /* 0x000000d10000780c */ /* 0x000fe40004f61670 */
[C---:B0-----:R-:W-:Y:S01]  /*1c360*/  @!P5 IADD3 R8, P4, R4.reuse, UR45, RZ ;  /* 0x0000002d0408dc10 */ /* 0x041fe2000ff9e0ff */
[----:B------:R0:W-:Y:S01]  /*1c370*/  @!P6 STG.E.U8 desc[UR36][R4.64+0xc9], R29 ;  /* 0x0000c91d0400e986 */ /* 0x0001e2000c101124 */
[----:B------:R-:W-:-:S04]  /*1c380*/  @!P0 IADD3 R6, P6, R4, UR45, RZ ;  /* 0x0000002d04068c10 */ /* 0x000fc8000ffde0ff */
[----:B---3--:R-:W-:Y:S01]  /*1c390*/  @!P0 IADD3.X R7, R5, UR44, RZ, P6, !PT ;  /* 0x0000002c05078c10 */ /* 0x008fe2000b7fe4ff */
[----:B------:R-:W-:Y:S08]  /*1c3a0*/  @P0 BRA `(.L_x_1006) ;  /* 0x00000000000c0947 */ /* 0x000ff00003800000 */
[----:B------:R-:W3:Y:S02]  /*1c3b0*/  LDG.E.U8 R2, desc[UR36][R12.64+0xc8] ;  /* 0x0000c8240c027981 */ /* 0x000ee4000c1e1100 */
[----:B---3--:R-:W-:-:S05]  /*1c3c0*/  PRMT R14, R2, 0x8880, RZ ;  /* 0x00008880020e7816 */ /* 0x008fca00000000ff */
[----:B------:R-:W-:-:S07]  /*1c3d0*/  IMAD R3, R14, R17, RZ ;  /* 0x000000110e037224 */ /* 0x000fce00078e02ff */
.L_x_1006:
[----:B------:R-:W-:Y:S05]  /*1c3e0*/  BSYNC B1 ;  /* 0x0000000000017941 */ /* 0x000fea0003800000 */
.L_x_1005:
        /* <DEDUP_REMOVED lines=8> */
.L_x_1008:
[----:B------:R-:W-:Y:S05]  /*1c470*/  BSYNC B1 ;  /* 0x0000000000017941 */ /* 0x000fea0003800000 */
.L_x_1007:
[C---:B------:R-:W-:Y:S01]  /*1c480*/  ISETP.LT.OR P0, PT, R0.reuse, 0xd1, !P2 ;  /* 0x000000d10000780c */ /* 0x040fe20005701670 */
[----:B------:R-:W-:Y:S01]  /*1c490*/  @!P5 IMAD R31, R31, R16, R3 ;  /* 0x000000101f1fd224 */ /* 0x000fe200078e0203 */
[----:B------:R-:W-:Y:S01]  /*1c4a0*/  BSSY B1, `(.L_x_1009) ;  /* 0x0000009000017945 */ /* 0x000fe20003800000 */
[----:B------:R-:W-:Y:S02]  /*1c4b0*/  ISETP.LT.OR P4, PT, R0, 0xd2, !P1 ;  /* 0x000000d20000780c */ /* 0x000fe40004f81670 */
[----:B---3--:R-:W-:Y:S01]  /*1c4c0*/  @!P3 IADD3 R6, P6, R4, UR45, RZ ;  /* 0x0000002d0406bc10 */ /* 0x008fe2000ffde0ff */
[----:B------:R3:W-:Y:S01]  /*1c4d0*/  @!P5 STG.E.U8 desc[UR36][R8.64+0xc9], R31 ;  /* 0x0000c91f0800d986 */ /* 0x0007e2000c101124 */
[----:B------:R-:W-:-:S06]  /*1c4e0*/  ISETP.LT.OR P5, PT, R0, 0xd2, !P2 ;  /* 0x000000d20000780c */ /* 0x000fcc00057a1670 */
[----:B------:R-:W-:Y:S07]  /*1c4f0*/  @P0 BRA `(.L_x_1010) ;  /* 0x00000000000c0947 */ /* 0x000fee0003800000 */
[----:B------:R-:W3:Y:S02]  /*1c500*/  LDG.E.U8 R2, desc[UR36][R10.64+0xd0] ;  /* 0x0000d0240a027981 */ /* 0x000ee4000c1e1100 */
[----:B---3--:R-:W-:-:S05]  /*1c510*/  PRMT R8, R2, 0x8880, RZ ;  /* 0x0000888002087816 */ /* 0x008fca00000000ff */
[----:B------:R-:W-:-:S07]  /*1c520*/  IMAD R3, R8, R17, RZ ;  /* 0x0000001108037224 */ /* 0x000fce00078e02ff */
.L_x_1010:
[----:B------:R-:W-:Y:S05]  /*1c530*/  BSYNC B1 ;  /* 0x0000000000017941 */ /* 0x000fea0003800000 */
.L_x_1009:
[----:B---3--:R-:W-:Y:S01]  /*1c540*/  @!P0 IMAD R9, R32, R16, R3 ;  /* 0x0000001020098224 */ /* 0x008fe200078e0203 */
[----:B------:R-:W-:Y:S04]  /*1c550*/  BSSY B1, `(.L_x_1011) ;  /* 0x0000006000017945 */ /* 0x000fe80003800000 */
[----:B------:R3:W-:Y:S01]  /*1c560*/  @!P0 STG.E.U8 desc[UR36][R4.64+0xd0], R9 ;  /* 0x0000d00904008986 */ /* 0x0007e2000c101124 */
[----:B------:R-:W-:Y:S05]  /*1c570*/  @P5 BRA `(.L_x_1012) ;  /* 0x00000000000c5947 */ /* 0x000fea0003800000 */
[----:B------:R-:W4:Y:S02]  /*1c580*/  LDG.E.U8 R2, desc[UR36][R10.64+0xd1] ;  /* 0x0000d1240a027981 */ /* 0x000f24000c1e1100 */
[----:B----4-:R-:W-:-:S05]  /*1c590*/  PRMT R8, R2, 0x8880, RZ ;  /* 0x0000888002087816 */ /* 0x010fca00000000ff */
[----:B------:R-:W-:-:S07]  /*1c5a0*/  IMAD R3, R8, R17, RZ ;  /* 0x0000001108037224 */ /* 0x000fce00078e02ff */
.L_x_1012:
[----:B------:R-:W-:Y:S05]  /*1c5b0*/  BSYNC B1 ;  /* 0x0000000000017941 */ /* 0x000fea0003800000 */
.L_x_1011:
[----:B------:R-:W-:Y:S01]  /*1c5c0*/  @!P5 IMAD R33, R33, R16, R3 ;  /* 0x000000102121d224 */ /* 0x000fe200078e0203 */
[----:B------:R-:W-:Y:S01]  /*1c5d0*/  BSSY B1, `(.L_x_1013) ;  /* 0x0000007000017945 */ /* 0x000fe20003800000 */
[----:B------:R-:W-:-:S03]  /*1c5e0*/  @!P3 IADD3.X R7, R5, UR44, RZ, P6, !PT ;  /* 0x0000002c0507bc10 */ /* 0x000fc6000b7fe4ff */
[----:B------:R4:W-:Y:S01]  /*1c5f0*/  @!P5 STG.E.U8 desc[UR36][R4.64+0xd1], R33 ;  /* 0x0000d1210400d986 */ /* 0x0009e2000c101124 */
[----:B------:R-:W-:Y:S05]  /*1c600*/  @P3 BRA `(.L_x_1014) ;  /* 0x00000000000c3947 */ /* 0x000fea0003800000 */
[----:B------:R-:W5:Y:S02]  /*1c610*/  LDG.E.U8 R2, desc[UR36][R12.64+0xd0] ;  /* 0x0000d0240c027981 */ /* 0x000f64000c1e1100 */
[----:B-----5:R-:W-:-:S05]  /*1c620*/  PRMT R8, R2, 0x8880, RZ ;  /* 0x0000888002087816 */ /* 0x020fca00000000ff */
[----:B------:R-:W-:-:S07]  /*1c630*/  IMAD R3, R8, R17, RZ ;  /* 0x0000001108037224 */ /* 0x000fce00078e02ff */
.L_x_1014:
[----:B------:R-:W-:Y:S05]  /*1c640*/  BSYNC B1 ;  /* 0x0000000000017941 */ /* 0x000fea0003800000 */
.L_x_1013:
[----:B------:R-:W-:Y:S01]  /*1c650*/  @!P3 IMAD R15, R34, R16, R3 ;  /* 0x00000010220fb224 */ /* 0x000fe200078e0203 */
[----:B------:R-:W-:Y:S01]  /*1c660*/  @!P4 IADD3 R8, P5, R4, UR45, RZ ;  /* 0x0000002d0408cc10 */ /* 0x000fe2000ffbe0ff */
[----:B------:R-:W-:Y:S01]  /*1c670*/  BSSY B1, `(.L_x_1015) ;  /* 0x000000b000017945 */ /* 0x000fe20003800000 */
[C---:B------:R-:W-:Y:S02]  /*1c680*/  ISETP.LT.OR P0, PT, R0.reuse, 0xd9, !P2 ;  /* 0x000000d90000780c */ /* 0x040fe40005701670 */
[----:B------:R0:W-:Y:S01]  /*1c690*/  @!P3 STG.E.U8 desc[UR36][R6.64+0xd0], R15 ;  /* 0x0000d00f0600b986 */ /* 0x0001e2000c101124 */
[----:B---3--:R-:W-:Y:S02]  /*1c6a0*/  @!P4 IADD3.X R9, R5, UR44, RZ, P5, !PT ;  /* 0x0000002c0509cc10 */ /* 0x008fe4000affe4ff */
[C---:B------:R-:W-:Y:S02]  /*1c6b0*/  ISETP.LT.OR P6, PT, R0.reuse, 0xda, !P2 ;  /* 0x000000da0000780c */ /* 0x040fe400057c1670 */
[----:B------:R-:W-:-:S02]  /*1c6c0*/  ISETP.LT.OR P3, PT, R0, 0xd9, !P1 ;  /* 0x000000d90000780c */ /* 0x000fc40004f61670 */
[----:B------:R-:W-:Y:S01]  /*1c6d0*/  ISETP.LT.OR P5, PT, R0, 0xda, !P1 ;  /* 0x000000da0000780c */ /* 0x000fe20004fa1670 */
[----:B------:R-:W-:-:S12]  /*1c6e0*/  @P4 BRA `(.L_x_1016) ;  /* 0x00000000000c4947 */ /* 0x000fd80003800000 */
[----:B------:R-:W0:Y:S02]  /*1c6f0*/  LDG.E.U8 R2, desc[UR36][R12.64+0xd1] ;  /* 0x0000d1240c027981 */ /* 0x000e24000c1e1100 */
[----:B0-----:R-:W-:-:S05]  /*1c700*/  PRMT R6, R2, 0x8880, RZ ;  /* 0x0000888002067816 */ /* 0x001fca00000000ff */
[----:B------:R-:W-:-:S07]  /*1c710*/  IMAD R3, R6, R17, RZ ;  /* 0x0000001106037224 */ /* 0x000fce00078e02ff */
.L_x_1016:
[----:B------:R-:W-:Y:S05]  /*1c720*/  BSYNC B1 ;  /* 0x0000000000017941 */ /* 0x000fea0003800000 */
.L_x_1015:
[----:B------:R-:W-:Y:S01]  /*1c730*/  @!P4 IMAD R35, R35, R16, R3 ;  /* 0x000000102323c224 */ /* 0x000fe200078e0203 */
[----:B------:R-:W-:Y:S04]  /*1c740*/  BSSY B1, `(.L_x_1017) ;  /* 0x0000006000017945 */ /* 0x000fe80003800000 */
[----:B------:R3:W-:Y:S01]  /*1c750*/  @!P4 STG.E.U8 desc[UR36][R8.64+0xd1], R35 ;  /* 0x0000d1230800c986 */ /* 0x0007e2000c101124 */
[----:B------:R-:W-:Y:S05]  /*1c760*/  @P0 BRA `(.L_x_1018) ;  /* 0x00000000000c0947 */ /* 0x000fea0003800000 */
[----:B------:R-:W0:Y:S02]  /*1c770*/  LDG.E.U8 R2, desc[UR36][R10.64+0xd8] ;  /* 0x0000d8240a027981 */ /* 0x000e24000c1e1100 */
[----:B0-----:R-:W-:-:S05]  /*1c780*/  PRMT R6, R2, 0x8880, RZ ;  /* 0x0000888002067816 */ /* 0x001fca00000000ff */
[----:B------:R-:W-:-:S07]  /*1c790*/  IMAD R3, R6, R17, RZ ;  /* 0x0000001106037224 */ /* 0x000fce00078e02ff */
.L_x_1018:
[----:B------:R-:W-:Y:S05]  /*1c7a0*/  BSYNC B1 ;  /* 0x0000000000017941 */ /* 0x000fea0003800000 */
.L_x_1017:
[----:B0-----:R-:W-:Y:S01]  /*1c7b0*/  @!P0 IMAD R7, R36, R16, R3 ;  /* 0x0000001024078224 */ /* 0x001fe200078e0203 */
[----:B------:R-:W-:Y:S04]  /*1c7c0*/  BSSY B1, `(.L_x_1019) ;  /* 0x0000006000017945 */ /* 0x000fe80003800000 */
[----:B------:R0:W-:Y:S01]  /*1c7d0*/  @!P0 STG.E.U8 desc[UR36][R4.64+0xd8], R7 ;  /* 0x0000d80704008986 */ /* 0x0001e2000c101124 */
[----:B------:R-:W-:Y:S05]  /*1c7e0*/  @P6 BRA `(.L_x_1020) ;  /* 0x00000000000c6947 */ /* 0x000fea0003800000 */
[----:B------:R-:W5:Y:S02]  /*1c7f0*/  LDG.E.U8 R2, desc[UR36][R10.64+0xd9] ;  /* 0x0000d9240a027981 */ /* 0x000f64000c1e1100 */
[----:B-----5:R-:W-:-:S05]  /*1c800*/  PRMT R6, R2, 0x8880, RZ ;  /* 0x0000888002067816 */ /* 0x020fca00000000ff */
[----:B------:R-:W-:-:S07]  /*1c810*/  IMAD R3, R6, R17, RZ ;  /* 0x0000001106037224 */ /* 0x000fce00078e02ff */
.L_x_1020:
[----:B------:R-:W-:Y:S05]  /*1c820*/  BSYNC B1 ;  /* 0x0000000000017941 */ /* 0x000fea0003800000 */
.L_x_1019:
[----:B------:R-:W-:Y:S01]  /*1c830*/  @!P6 IMAD R37, R37, R16, R3 ;  /* 0x000000102525e224 */ /* 0x000fe200078e0203 */
[----:B------:R-:W-:Y:S01]  /*1c840*/  BSSY B1, `(.L_x_1021) ;  /* 0x000000a000017945 */ /* 0x000fe20003800000 */
[----:B------:R-:W-:Y:S02]  /*1c850*/  ISETP.LT.OR P0, PT, R0, 0xe1, !P1 ;  /* 0x000000e10000780c */ /* 0x000fe40004f01670 */
[C---:B---3--:R-:W-:Y:S01]  /*1c860*/  @!P5 IADD3 R8, P4, R4.reuse, UR45, RZ ;  /* 0x0000002d0408dc10 */ /* 0x048fe2000ff9e0ff */
[----:B------:R3:W-:Y:S01]  /*1c870*/  @!P6 STG.E.U8 desc[UR36][R4.64+0xd9], R37 ;  /* 0x0000d9250400e986 */ /* 0x0007e2000c101124 */
[----:B------:R-:W-:-:S04]  /*1c880*/  @!P3 IADD3 R6, P6, R4, UR45, RZ ;  /* 0x0000002d0406bc10 */ /* 0x000fc8000ffde0ff */
[----:B0-----:R-:W-:Y:S01]  /*1c890*/  @!P3 IADD3.X R7, R5, UR44, RZ, P6, !PT ;  /* 0x0000002c0507bc10 */ /* 0x001fe2000b7fe4ff */
[----:B------:R-:W-:Y:S08]  /*1c8a0*/  @P3 BRA `(.L_x_1022) ;  /* 0x00000000000c3947 */ /* 0x000ff00003800000 */
[----:B------:R-:W5:Y:S02]  /*1c8b0*/  LDG.E.U8 R2, desc[UR36][R12.64+0xd8] ;  /* 0x0000d8240c027981 */ /* 0x000f64000c1e1100 */
[----:B-----5:R-:W-:-:S05]  /*1c8c0*/  PRMT R14, R2, 0x8880, RZ ;  /* 0x00008880020e7816 */ /* 0x020fca00000000ff */
[----:B------:R-:W-:-:S07]  /*1c8d0*/  IMAD R3, R14, R17, RZ ;  /* 0x000000110e037224 */ /* 0x000fce00078e02ff */
.L_x_1022:
[----:B------:R-:W-:Y:S05]  /*1c8e0*/  BSYNC B1 ;  /* 0x0000000000017941 */ /* 0x000fea0003800000 */
.L_x_1021:
[----:B------:R-:W-:Y:S01]  /*1c8f0*/  @!P3 IMAD R15, R38, R16, R3 ;  /* 0x00000010260fb224 */ /* 0x000fe200078e0203 */
[----:B------:R-:W-:Y:S01]  /*1c900*/  BSSY B1, `(.L_x_1023) ;  /* 0x0000007000017945 */ /* 0x000fe20003800000 */
[----:B------:R-:W-:-:S03]  /*1c910*/  @!P5 IADD3.X R9, R5, UR44, RZ, P4, !PT ;  /* 0x0000002c0509dc10 */ /* 0x000fc6000a7fe4ff */
[----:B------:R0:W-:Y:S01]  /*1c920*/  @!P3 STG.E.U8 desc[UR36][R6.64+0xd8], R15 ;  /* 0x0000d80f0600b986 */ /* 0x0001e2000c101124 */
[----:B------:R-:W-:Y:S05]  /*1c930*/  @P5 BRA `(.L_x_1024) ;  /* 0x00000000000c5947 */ /* 0x000fea0003800000 */
[----:B------:R-:W0:Y:S02]  /*1c940*/  LDG.E.U8 R2, desc[UR36][R12.64+0xd9] ;  /* 0x0000d9240c027981 */ /* 0x000e24000c1e1100 */
[----:B0-----:R-:W-:-:S05]  /*1c950*/  PRMT R6, R2, 0x8880, RZ ;  /* 0x0000888002067816 */ /* 0x001fca00000000ff */
[----:B------:R-:W-:-:S07]  /*1c960*/  IMAD R3, R6, R17, RZ ;  /* 0x0000001106037224 */ /* 0x000fce00078e02ff */
.L_x_1024:
[----:B------:R-:W-:Y:S05]  /*1c970*/  BSYNC B1 ;  /* 0x0000000000017941 */ /* 0x000fea0003800000 */
.L_x_1023:
[C---:B------:R-:W-:Y:S01]  /*1c980*/  ISETP.LT.OR P3, PT, R0.reuse, 0xe1, !P2 ;  /* 0x000000e10000780c */ /* 0x040fe20005761670 */
[----:B------:R-:W-:Y:S01]  /*1c990*/  @!P5 IMAD R39, R39, R16, R3 ;  /* 0x000000102727d224 */ /* 0x000fe200078e0203 */
[----:B------:R-:W-:Y:S01]  /*1c9a0*/  BSSY B1, `(.L_x_1025) ;  /* 0x0000009000017945 */ /* 0x000fe20003800000 */
[----:B------:R-:W-:Y:S02]  /*1c9b0*/  ISETP.LT.OR P4, PT, R0, 0xe2, !P1 ;  /* 0x000000e20000780c */ /* 0x000fe40004f81670 */
[----:B0-----:R-:W-:Y:S01]  /*1c9c0*/  @!P0 IADD3 R6, P6, R4, UR45, RZ ;  /* 0x0000002d04068c10 */ /* 0x001fe2000ffde0ff */
[----:B------:R0:W-:Y:S01]  /*1c9d0*/  @!P5 STG.E.U8 desc[UR36][R8.64+0xd9], R39 ;  /* 0x0000d9270800d986 */ /* 0x0001e2000c101124 */
[----:B------:R-:W-:-:S06]  /*1c9e0*/  ISETP.LT.OR P5, PT, R0, 0xe2, !P2 ;  /* 0x000000e20000780c */ /* 0x000fcc00057a1670 */
[----:B------:R-:W-:Y:S07]  /*1c9f0*/  @P3 BRA `(.L_x_1026) ;  /* 0x00000000000c3947 */ /* 0x000fee0003800000 */
[----:B------:R-:W0:Y:S02]  /*1ca00*/  LDG.E.U8 R2, desc[UR36][R10.64+0xe0] ;  /* 0x0000e0240a027981 */ /* 0x000e24000c1e1100 */
[----:B0-----:R-:W-:-:S05]  /*1ca10*/  PRMT R8, R2, 0x8880, RZ ;  /* 0x0000888002087816 */ /* 0x001fca00000000ff */
[----:B------:R-:W-:-:S07]  /*1ca20*/  IMAD R3, R8, R17, RZ ;  /* 0x0000001108037224 */ /* 0x000fce00078e02ff */
.L_x_1026:
[----:B------:R-:W-:Y:S05]  /*1ca30*/  BSYNC B1 ;  /* 0x0000000000017941 */ /* 0x000fea0003800000 */
.L_x_1025:
[----:B0-----:R-:W-:Y:S01]  /*1ca40*/  @!P3 IMAD R9, R40, R16, R3 ;  /* 0x000000102809b224 */ /* 0x001fe200078e0203 */
[----:B------:R-:W-:Y:S04]  /*1ca50*/  BSSY B1, `(.L_x_1027) ;  /* 0x0000006000017945 */ /* 0x000fe80003800000 */
[----:B------:R0:W-:Y:S01]  /*1ca60*/  @!P3 STG.E.U8 desc[UR36][R4.64+0xe0], R9 ;  /* 0x0000e0090400b986 */ /* 0x0001e2000c101124 */
[----:B------:R-:W-:Y:S05]  /*1ca70*/  @P5 BRA `(.L_x_1028) ;  /* 0x00000000000c5947 */ /* 0x000fea0003800000 */
[----:B------:R-:W5:Y:S02]  /*1ca80*/  LDG.E.U8 R2, desc[UR36][R10.64+0xe1] ;  /* 0x0000e1240a027981 */ /* 0x000f64000c1e1100 */
[----:B-----5:R-:W-:-:S05]  /*1ca90*/  PRMT R8, R2, 0x8880, RZ ;  /* 0x0000888002087816 */ /* 0x020fca00000000ff */
[----:B------:R-:W-:-:S07]  /*1caa0*/  IMAD R3, R8, R17, RZ ;  /* 0x0000001108037224 */ /* 0x000fce00078e02ff */
.L_x_1028:
[----:B------:R-:W-:Y:S05]  /*1cab0*/  BSYNC B1 ;  /* 0x0000000000017941 */ /* 0x000fea0003800000 */
.L_x_1027:
        /* <DEDUP_REMOVED lines=8> */
.L_x_1030:
[----:B------:R-:W-:Y:S05]  /*1cb40*/  BSYNC B1 ;  /* 0x0000000000017941 */ /* 0x000fea0003800000 */
.L_x_1029:
        /* <DEDUP_REMOVED lines=10> */
[----:B------:R-:W1:Y:S02]  /*1cbf0*/  LDG.E.U8 R2, desc[UR36][R12.64+0xe1] ;  /* 0x0000e1240c027981 */ /* 0x000e64000c1e1100 */
[----:B-1----:R-:W-:-:S05]  /*1cc00*/  PRMT R6, R2, 0x8880, RZ ;  /* 0x0000888002067816 */ /* 0x002fca00000000ff */
[----:B------:R-:W-:-:S07]  /*1cc10*/  IMAD R3, R6, R17, RZ ;  /* 0x0000001106037224 */ /* 0x000fce00078e02ff */
.L_x_1032:
[----:B------:R-:W-:Y:S05]  /*1cc20*/  BSYNC B1 ;  /* 0x0000000000017941 */ /* 0x000fea0003800000 */
.L_x_1031:
[----:B------:R-:W-:Y:S01]  /*1cc30*/  @!P4 IMAD R43, R43, R16, R3 ;  /* 0x000000102b2bc224 */ /* 0x000fe200078e0203 */
[----:B------:R-:W-:Y:S04]  /*1cc40*/  BSSY B1, `(.L_x_1033) ;  /* 0x0000006000017945 */ /* 0x000fe80003800000 */
[----:B------:R0:W-:Y:S01]  /*1cc50*/  @!P4 STG.E.U8 desc[UR36][R8.64+0xe1], R43 ;  /* 0x0000e12b0800c986 */ /* 0x0001e2000c101124 */
[----:B------:R-:W-:Y:S05]  /*1cc60*/  @P3 BRA `(.L_x_1034) ;  /* 0x00000000000c3947 */ /* 0x000fea0003800000 */
[----:B------:R-:W1:Y:S02]  /*1cc70*/  LDG.E.U8 R2, desc[UR36][R10.64+0xe8] ;  /* 0x0000e8240a027981 */ /* 0x000e64000c1e1100 */
[----:B-1----:R-:W-:-:S05]  /*1cc80*/  PRMT R6, R2, 0x8880, RZ ;  /* 0x0000888002067816 */ /* 0x002fca00000000ff */
[----:B------:R-:W-:-:S07]  /*1cc90*/  IMAD R3, R6, R17, RZ ;  /* 0x0000001106037224 */ /* 0x000fce00078e02ff */
.L_x_1034:
[----:B------:R-:W-:Y:S05]  /*1cca0*/  BSYNC B1 ;  /* 0x0000000000017941 */ /* 0x000fea0003800000 */
.L_x_1033:
[----:B-1----:R-:W-:Y:S01]  /*1ccb0*/  @!P3 IMAD R7, R44, R16, R3 ;  /* 0x000000102c07b224 */ /* 0x002fe200078e0203 */
[----:B------:R-:W-:Y:S04]  /*1ccc0*/  BSSY B1, `(.L_x_1035) ;  /* 0x0000006000017945 */ /* 0x000fe80003800000 */
[----:B------:R1:W-:Y:S01]  /*1ccd0*/  @!P3 STG.E.U8 desc[UR36][R4.64+0xe8], R7 ;  /* 0x0000e8070400b986 */ /* 0x0003e2000c101124 */
[----:B------:R-:W-:Y:S05]  /*1cce0*/  @P6 BRA `(.L_x_1036) ;  /* 0x00000000000c6947 */ /* 0x000fea0003800000 */
[----:B------:R-:W5:Y:S02]  /*1ccf0*/  LDG.E.U8 R2, desc[UR36][R10.64+0xe9] ;  /* 0x0000e9240a027981 */ /* 0x000f64000c1e1100 */
[----:B-----5:R-:W-:-:S05]  /*1cd00*/  PRMT R6, R2, 0x8880, RZ ;  /* 0x0000888002067816 */ /* 0x020fca00000000ff */
[----:B------:R-:W-:-:S07]  /*1cd10*/  IMAD R3, R6, R17, RZ ;  /* 0x0000001106037224 */ /* 0x000fce00078e02ff */
.L_x_1036:
[----:B------:R-:W-:Y:S05]  /*1cd20*/  BSYNC B1 ;  /* 0x0000000000017941 */ /* 0x000fea0003800000 */
.L_x_1035:
[----:B------:R-:W-:Y:S01]  /*1cd30*/  @!P6 IMAD R45, R45, R16, R3 ;  /* 0x000000102d2de224 */ /* 0x000fe200078e0203 */
[----:B------:R-:W-:Y:S01]  /*1cd40*/  BSSY B1, `(.L_x_1037) ;  /* 0x000000a000017945 */ /* 0x000fe20003800000 */
[----:B------:R-:W-:Y:S02]  /*1cd50*/  ISETP.LT.OR P3, PT, R0, 0xf1, !P1 ;  /* 0x000000f10000780c */ /* 0x000fe40004f61670 */
[C---:B0-----:R-:W-:Y:S01]  /*1cd60*/  @!P5 IADD3 R8, P4, R4.reuse, UR45, RZ ;  /* 0x0000002d0408dc10 */ /* 0x041fe2000ff9e0ff */
[----:B------:R0:W-:Y:S01]  /*1cd70*/  @!P6 STG.E.U8 desc[UR36][R4.64+0xe9], R45 ;  /* 0x0000e92d0400e986 */ /* 0x0001e2000c101124 */
[----:B------:R-:W-:-:S04]  /*1cd80*/  @!P0 IADD3 R6, P6, R4, UR45, RZ ;  /* 0x0000002d04068c10 */ /* 0x000fc8000ffde0ff */
[----:B-1----:R-:W-:Y:S01]  /*1cd90*/  @!P0 IADD3.X R7, R5, UR44, RZ, P6, !PT ;  /* 0x0000002c05078c10 */ /* 0x002fe2000b7fe4ff */
[----:B------:R-:W-:Y:S08]  /*1cda0*/  @P0 BRA `(.L_x_1038) ;  /* 0x00000000000c0947 */ /* 0x000ff00003800000 */
[----:B------:R-:W5:Y:S02]  /*1cdb0*/  LDG.E.U8 R2, desc[UR36][R12.64+0xe8] ;  /* 0x0000e8240c027981 */ /* 0x000f64000c1e1100 */
[----:B-----5:R-:W-:-:S05]  /*1cdc0*/  PRMT R14, R2, 0x8880, RZ ;  /* 0x00008880020e7816 */ /* 0x020fca00000000ff */
[----:B------:R-:W-:-:S07]  /*1cdd0*/  IMAD R3, R14, R17, RZ ;  /* 0x000000110e037224 */ /* 0x000fce00078e02ff */
.L_x_1038:
[----:B------:R-:W-:Y:S05]  /*1cde0*/  BSYNC B1 ;  /* 0x0000000000017941 */ /* 0x000fea0003800000 */
.L_x_1037:
        /* <DEDUP_REMOVED lines=8> */
.L_x_1040:
[----:B------:R-:W-:Y:S05]  /*1ce70*/  BSYNC B1 ;  /* 0x0000000000017941 */ /* 0x000fea0003800000 */
.L_x_1039:
[C---:B------:R-:W-:Y:S01]  /*1ce80*/  ISETP.LT.OR P0, PT, R0.reuse, 0xf1, !P2 ;  /* 0x000000f10000780c */ /* 0x040fe20005701670 */
[----:B------:R-:W-:Y:S01]  /*1ce90*/  @!P5 IMAD R47, R47, R16, R3 ;  /* 0x000000102f2fd224 */ /* 0x000fe200078e0203 */
[----:B------:R-:W-:Y:S01]  /*1cea0*/  BSSY B1, `(.L_x_1041) ;  /* 0x0000009000017945 */ /* 0x000fe20003800000 */
[----:B------:R-:W-:Y:S02]  /*1ceb0*/  ISETP.LT.OR P4, PT, R0, 0xf2, !P1 ;  /* 0x000000f20000780c */ /* 0x000fe40004f81670 */
[----:B-1----:R-:W-:Y:S01]  /*1cec0*/  @!P3 IADD3 R6, P6, R4, UR45, RZ ;  /* 0x0000002d0406bc10 */ /* 0x002fe2000ffde0ff */
[----:B------:R1:W-:Y:S01]  /*1ced0*/  @!P5 STG.E.U8 desc[UR36][R8.64+0xe9], R47 ;  /* 0x0000e92f0800d986 */ /* 0x0003e2000c101124 */
[----:B------:R-:W-:-:S06]  /*1cee0*/  ISETP.LT.OR P5, PT, R0, 0xf2, !P2 ;  /* 0x000000f20000780c */ /* 0x000fcc00057a1670 */
[----:B------:R-:W-:Y:S07]  /*1cef0*/  @P0 BRA `(.L_x_1042) ;  /* 0x00000000000c0947 */ /* 0x000fee0003800000 */
[----:B------:R-:W1:Y:S02]  /*1cf00*/  LDG.E.U8 R2, desc[UR36][R10.64+0xf0] ;  /* 0x0000f0240a027981 */ /* 0x000e64000c1e1100 */
[----:B-1----:R-:W-:-:S05]  /*1cf10*/  PRMT R8, R2, 0x8880, RZ ;  /* 0x0000888002087816 */ /* 0x002fca00000000ff */
[----:B------:R-:W-:-:S07]  /*1cf20*/  IMAD R3, R8, R17, RZ ;  /* 0x0000001108037224 */ /* 0x000fce00078e02ff */
.L_x_1042:
[----:B------:R-:W-:Y:S05]  /*1cf30*/  BSYNC B1 ;  /* 0x0000000000017941 */ /* 0x000fea0003800000 */
.L_x_1041:
[----:B-1----:R-:W-:Y:S01]  /*1cf40*/  @!P0 IMAD R9, R48, R16, R3 ;  /* 0x0000001030098224 */ /* 0x002fe200078e0203 */
[----:B------:R-:W-:Y:S04]  /*1cf50*/  BSSY B1, `(.L_x_1043) ;  /* 0x0000006000017945 */ /* 0x000fe80003800000 */
[----:B------:R1:W-:Y:S01]  /*1cf60*/  @!P0 STG.E.U8 desc[UR36][R4.64+0xf0], R9 ;  /* 0x0000f00904008986 */ /* 0x0003e2000c101124 */
[----:B------:R-:W-:Y:S05]  /*1cf70*/  @P5 BRA `(.L_x_1044) ;  /* 0x00000000000c5947 */ /* 0x000fea0003800000 */
[----:B------:R-:W5:Y:S02]  /*1cf80*/  LDG.E.U8 R2, desc[UR36][R10.64+0xf1] ;  /* 0x0000f1240a027981 */ /* 0x000f64000c1e1100 */
[----:B-----5:R-:W-:-:S05]  /*1cf90*/  PRMT R8, R2, 0x8880, RZ ;  /* 0x0000888002087816 */ /* 0x020fca00000000ff */
[----:B------:R-:W-:-:S07]  /*1cfa0*/  IMAD R3, R8, R17, RZ ;  /* 0x0000001108037224 */ /* 0x000fce00078e02ff */
.L_x_1044:
[----:B------:R-:W-:Y:S05]  /*1cfb0*/  BSYNC B1 ;  /* 0x0000000000017941 */ /* 0x000fea0003800000 */
.L_x_1043:
        /* <DEDUP_REMOVED lines=8> */
.L_x_1046:
[----:B------:R-:W-:Y:S05]  /*1d040*/  BSYNC B1 ;  /* 0x0000000000017941 */ /* 0x000fea0003800000 */
.L_x_1045:
[----:B------:R-:W-:Y:S01]  /*1d050*/  @!P3 IMAD R15, R50, R16, R3 ;  /* 0x00000010320fb224 */ /* 0x000fe200078e0203 */
[----:B------:R-:W-:Y:S01]  /*1d060*/  @!P4 IADD3 R8, P5, R4, UR45, RZ ;  /* 0x0000002d0408cc10 */ /* 0x000fe2000ffbe0ff */
[----:B------:R-:W-:Y:S01]  /*1d070*/  BSSY B1, `(.L_x_1047) ;  /* 0x000000b000017945 */ /* 0x000fe20003800000 */
[C---:B------:R-:W-:Y:S02]  /*1d080*/  ISETP.LT.OR P0, PT, R0.reuse, 0xf9, !P2 ;  /* 0x000000f90000780c */ /* 0x040fe40005701670 */
[----:B------:R0:W-:Y:S01]  /*1d090*/  @!P3 STG.E.U8 desc[UR36][R6.64+0xf0], R15 ;  /* 0x0000f00f0600b986 */ /* 0x0001e2000c101124 */
[----:B-1----:R-:W-:Y:S02]  /*1d0a0*/  @!P4 IADD3.X R9, R5, UR44, RZ, P5, !PT ;  /* 0x0000002c0509cc10 */ /* 0x002fe4000affe4ff */
[C---:B------:R-:W-:Y:S02]  /*1d0b0*/  ISETP.LT.OR P6, PT, R0.reuse, 0xfa, !P2 ;  /* 0x000000fa0000780c */ /* 0x040fe400057c1670 */
[----:B------:R-:W-:-:S02]  /*1d0c0*/  ISETP.LT.OR P3, PT, R0, 0xf9, !P1 ;  /* 0x000000f90000780c */ /* 0x000fc40004f61670 */
[----:B------:R-:W-:Y:S01]  /*1d0d0*/  ISETP.LT.OR P5, PT, R0, 0xfa, !P1 ;  /* 0x000000fa0000780c */ /* 0x000fe20004fa1670 */
[----:B------:R-:W-:-:S12]  /*1d0e0*/  @P4 BRA `(.L_x_1048) ;  /* 0x00000000000c4947 */ /* 0x000fd80003800000 */
[----:B------:R-:W0:Y:S02]  /*1d0f0*/  LDG.E.U8 R2, desc[UR36][R12.64+0xf1] ;  /* 0x0000f1240c027981 */ /* 0x000e24000c1e1100 */
[----:B0-----:R-:W-:-:S05]  /*1d100*/  PRMT R6, R2, 0x8880, RZ ;  /* 0x0000888002067816 */ /* 0x001fca00000000ff */
[----:B------:R-:W-:-:S07]  /*1d110*/  IMAD R3, R6, R17, RZ ;  /* 0x0000001106037224 */ /* 0x000fce00078e02ff */
.L_x_1048:
[----:B------:R-:W-:Y:S05]  /*1d120*/  BSYNC B1 ;  /* 0x0000000000017941 */ /* 0x000fea0003800000 */
.L_x_1047:
[----:B------:R-:W-:Y:S01]  /*1d130*/  @!P4 IMAD R51, R51, R16, R3 ;  /* 0x000000103333c224 */ /* 0x000fe200078e0203 */
[----:B------:R-:W-:Y:S04]  /*1d140*/  BSSY B1, `(.L_x_1049) ;  /* 0x0000006000017945 */ /* 0x000fe80003800000 */
[----:B------:R1:W-:Y:S01]  /*1d150*/  @!P4 STG.E.U8 desc[UR36][R8.64+0xf1], R51 ;  /* 0x0000f1330800c986 */ /* 0x0003e2000c101124 */
[----:B------:R-:W-:Y:S05]  /*1d160*/  @P0 BRA `(.L_x_1050) ;  /* 0x00000000000c0947 */ /* 0x000fea0003800000 */
[----:B------:R-:W0:Y:S02]  /*1d170*/  LDG.E.U8 R2, desc[UR36][R10.64+0xf8] ;  /* 0x0000f8240a027981 */ /* 0x000e24000c1e1100 */
[----:B0-----:R-:W-:-:S05]  /*1d180*/  PRMT R6, R2, 0x8880, RZ ;  /* 0x0000888002067816 */ /* 0x001fca00000000ff */
[----:B------:R-:W-:-:S07]  /*1d190*/  IMAD R3, R6, R17, RZ ;  /* 0x0000001106037224 */ /* 0x000fce00078e02ff */
.L_x_1050:
[----:B------:R-:W-:Y:S05]  /*1d1a0*/  BSYNC B1 ;  /* 0x0000000000017941 */ /* 0x000fea0003800000 */
.L_x_1049:
[----:B0-----:R-:W-:Y:S01]  /*1d1b0*/  @!P0 IMAD R7, R52, R16, R3 ;  /* 0x0000001034078224 */ /* 0x001fe200078e0203 */
[----:B------:R-:W-:Y:S04]  /*1d1c0*/  BSSY B1, `(.L_x_1051) ;  /* 0x0000006000017945 */ /* 0x000fe80003800000 */
[----:B------:R0:W-:Y:S01]  /*1d1d0*/  @!P0 STG.E.U8 desc[UR36][R4.64+0xf8], R7 ;  /* 0x0000f80704008986 */ /* 0x0001e2000c101124 */
[----:B------:R-:W-:Y:S05]  /*1d1e0*/  @P6 BRA `(.L_x_1052) ;  /* 0x00000000000c6947 */ /* 0x000fea0003800000 */
[----:B------:R-:W5:Y:S02]  /*1d1f0*/  LDG.E.U8 R2, desc[UR36][R10.64+0xf9] ;  /* 0x0000f9240a027981 */ /* 0x000f64000c1e1100 */
[----:B-----5:R-:W-:-:S05]  /*1d200*/  PRMT R6, R2, 0x8880, RZ ;  /* 0x0000888002067816 */ /* 0x020fca00000000ff */
[----:B------:R-:W-:-:S07]  /*1d210*/  IMAD R3, R6, R17, RZ ;  /* 0x0000001106037224 */ /* 0x000fce00078e02ff */
.L_x_1052:
[----:B------:R-:W-:Y:S05]  /*1d220*/  BSYNC B1 ;  /* 0x0000000000017941 */ /* 0x000fea0003800000 */
.L_x_1051:
[----:B------:R-:W-:Y:S01]  /*1d230*/  @!P6 IMAD R53, R53, R16, R3 ;  /* 0x000000103535e224 */ /* 0x000fe200078e0203 */
[----:B------:R-:W-:Y:S01]  /*1d240*/  BSSY B1, `(.L_x_1053) ;  /* 0x000000a000017945 */ /* 0x000fe20003800000 */
[----:B------:R-:W-:Y:S02]  /*1d250*/  ISETP.LT.OR P0, PT, R0, 0x101, !P1 ;  /* 0x000001010000780c */ /* 0x000fe40004f01670 */
[C---:B-1----:R-:W-:Y:S01]  /*1d260*/  @!P5 IADD3 R8, P4, R4.reuse, UR45, RZ ;  /* 0x0000002d0408dc10 */ /* 0x042fe2000ff9e0ff */
[----:B------:R1:W-:Y:S01]  /*1d270*/  @!P6 STG.E.U8 desc[UR36][R4.64+0xf9], R53 ;  /* 0x0000f9350400e986 */ /* 0x0003e2000c101124 */
[----:B------:R-:W-:-:S04]  /*1d280*/  @!P3 IADD3 R6, P6, R4, UR45, RZ ;  /* 0x0000002d0406bc10 */ /* 0x000fc8000ffde0ff */
[----:B0-----:R-:W-:Y:S01]  /*1d290*/  @!P3 IADD3.X R7, R5, UR44, RZ, P6, !PT ;  /* 0x0000002c0507bc10 */ /* 0x001fe2000b7fe4ff */
[----:B------:R-:W-:Y:S08]  /*1d2a0*/  @P3 BRA `(.L_x_1054) ;  /* 0x00000000000c3947 */ /* 0x000ff00003800000 */
[----:B------:R-:W5:Y:S02]  /*1d2b0*/  LDG.E.U8 R2, desc[UR36][R12.64+0xf8] ;  /* 0x0000f8240c027981 */ /* 0x000f64000c1e1100 */
[----:B-----5:R-:W-:-:S05]  /*1d2c0*/  PRMT R14, R2, 0x8880, RZ ;  /* 0x00008880020e7816 */ /* 0x020fca00000000ff */
[----:B------:R-:W-:-:S07]  /*1d2d0*/  IMAD R3, R14, R17, RZ ;  /* 0x000000110e037224 */ /* 0x000fce00078e02ff */
.L_x_1054:
[----:B------:R-:W-:Y:S05]  /*1d2e0*/  BSYNC B1 ;  /* 0x0000000000017941 */ /* 0x000fea0003800000 */
.L_x_1053:
        /* <DEDUP_REMOVED lines=8> */
.L_x_1056:
[----:B------:R-:W-:Y:S05]  /*1d370*/  BSYNC B1 ;  /* 0x0000000000017941 */ /* 0x000fea0003800000 */
.L_x_1055:
        /* <DEDUP_REMOVED lines=11> */
.L_x_1058:
[----:B------:R-:W-:Y:S05]  /*1d430*/  BSYNC B1 ;  /* 0x0000000000017941 */ /* 0x000fea0003800000 */
.L_x_1057:
[----:B0-----:R-:W-:Y:S01]  /*1d440*/  @!P3 IMAD R9, R56, R16, R3 ;  /* 0x000000103809b224 */ /* 0x001fe200078e0203 */
[----:B------:R-:W-:Y:S04]  /*1d450*/  BSSY B1, `(.L_x_1059) ;  /* 0x0000006000017945 */ /* 0x000fe80003800000 */
[----:B------:R0:W-:Y:S01]  /*1d460*/  @!P3 STG.E.U8 desc[UR36][R4.64+0x100], R9 ;  /* 0x000100090400b986 */ /* 0x0001e2000c101124 */
[----:B------:R-:W-:Y:S05]  /*1d470*/  @P5 BRA `(.L_x_1060) ;  /* 0x00000000000c5947 */ /* 0x000fea0003800000 */
[----:B------:R-:W5:Y:S02]  /*1d480*/  LDG.E.U8 R2, desc[UR36][R10.64+0x101] ;  /* 0x000101240a027981 */ /* 0x000f64000c1e1100 */
[----:B-----5:R-:W-:-:S05]  /*1d490*/  PRMT R8, R2, 0x8880, RZ ;  /* 0x0000888002087816 */ /* 0x020fca00000000ff */
[----:B------:R-:W-:-:S07]  /*1d4a0*/  IMAD R3, R8, R17, RZ ;  /* 0x0000001108037224 */ /* 0x000fce00078e02ff */
.L_x_1060:
[----:B------:R-:W-:Y:S05]  /*1d4b0*/  BSYNC B1 ;  /* 0x0000000000017941 */ /* 0x000fea0003800000 */
.L_x_1059:
        /* <DEDUP_REMOVED lines=8> */
.L_x_1062:
[----:B------:R-:W-:Y:S05]  /*1d540*/  BSYNC B1 ;  /* 0x0000000000017941 */ /* 0x000fea0003800000 */
.L_x_1061:
        /* <DEDUP_REMOVED lines=13> */
.L_x_1064:
[----:B------:R-:W-:Y:S05]  /*1d620*/  BSYNC B1 ;  /* 0x0000000000017941 */ /* 0x000fea0003800000 */
.L_x_1063:
[----:B------:R-:W-:Y:S01]  /*1d630*/  @!P4 IMAD R59, R59, R16, R3 ;  /* 0x000000103b3bc224 */ /* 0x000fe200078e0203 */
[----:B------:R-:W-:Y:S04]  /*1d640*/  BSSY B1, `(.L_x_1065) ;  /* 0x0000006000017945 */ /* 0x000fe80003800000 */
[----:B------:R0:W-:Y:S01]  /*1d650*/  @!P4 STG.E.U8 desc[UR36][R8.64+0x101], R59 ;  /* 0x0001013b0800c986 */ /* 0x0001e2000c101124 */
[----:B------:R-:W-:Y:S05]  /*1d660*/  @P3 BRA `(.L_x_1066) ;  /* 0x00000000000c3947 */ /* 0x000fea0003800000 */
[----:B------:R-:W1:Y:S02]  /*1d670*/  LDG.E.U8 R2, desc[UR36][R10.64+0x108] ;  /* 0x000108240a027981 */ /* 0x000e64000c1e1100 */
[----:B-1----:R-:W-:-:S05]  /*1d680*/  PRMT R6, R2, 0x8880, RZ ;  /* 0x0000888002067816 */ /* 0x002fca00000000ff */
[----:B------:R-:W-:-:S07]  /*1d690*/  IMAD R3, R6, R17, RZ ;  /* 0x0000001106037224 */ /* 0x000fce00078e02ff */
.L_x_1066:
[----:B------:R-:W-:Y:S05]  /*1d6a0*/  BSYNC B1 ;  /* 0x0000000000017941 */ /* 0x000fea0003800000 */
.L_x_1065:
[----:B-1----:R-:W-:Y:S01]  /*1d6b0*/  @!P3 IMAD R7, R60, R16, R3 ;  /* 0x000000103c07b224 */ /* 0x002fe200078e0203 */
[----:B------:R-:W-:Y:S04]  /*1d6c0*/  BSSY B1, `(.L_x_1067) ;  /* 0x0000006000017945 */ /* 0x000fe80003800000 */
[----:B------:R1:W-:Y:S01]  /*1d6d0*/  @!P3 STG.E.U8 desc[UR36][R4.64+0x108], R7 ;  /* 0x000108070400b986 */ /* 0x0003e2000c101124 */
[----:B------:R-:W-:Y:S05]  /*1d6e0*/  @P6 BRA `(.L_x_1068) ;  /* 0x00000000000c6947 */ /* 0x000fea0003800000 */
[----:B------:R-:W5:Y:S02]  /*1d6f0*/  LDG.E.U8 R2, desc[UR36][R10.64+0x109] ;  /* 0x000109240a027981 */ /* 0x000f64000c1e1100 */
[----:B-----5:R-:W-:-:S05]  /*1d700*/  PRMT R6, R2, 0x8880, RZ ;  /* 0x0000888002067816 */ /* 0x020fca00000000ff */
[----:B------:R-:W-:-:S07]  /*1d710*/  IMAD R3, R6, R17, RZ ;  /* 0x0000001106037224 */ /* 0x000fce00078e02ff */
.L_x_1068:
[----:B------:R-:W-:Y:S05]  /*1d720*/  BSYNC B1 ;  /* 0x0000000000017941 */ /* 0x000fea0003800000 */
.L_x_1067:
        /* <DEDUP_REMOVED lines=11> */
.L_x_1070:
[----:B------:R-:W-:Y:S05]  /*1d7e0*/  BSYNC B1 ;  /* 0x0000000000017941 */ /* 0x000fea0003800000 */
.L_x_1069:
        /* <DEDUP_REMOVED lines=8> */
.L_x_1072:
[----:B------:R-:W-:Y:S05]  /*1d870*/  BSYNC B1 ;  /* 0x0000000000017941 */ /* 0x000fea0003800000 */
.L_x_1071:
        /* <DEDUP_REMOVED lines=11> */
.L_x_1074:
[----:B------:R-:W-:Y:S05]  /*1d930*/  BSYNC B1 ;  /* 0x0000000000017941 */ /* 0x000fea0003800000 */
.L_x_1073:
[----:B-1----:R-:W-:Y:S01]  /*1d940*/  @!P0 IMAD R9, R64, R16, R3 ;  /* 0x0000001040098224 */ /* 0x002fe200078e0203 */
[----:B------:R-:W-:Y:S04]  /*1d950*/  BSSY B1, `(.L_x_1075) ;  /* 0x0000006000017945 */ /* 0x000fe80003800000 */
[----:B------:R1:W-:Y:S01]  /*1d960*/  @!P0 STG.E.U8 desc[UR36][R4.64+0x110], R9 ;  /* 0x0001100904008986 */ /* 0x0003e2000c101124 */
[----:B------:R-:W-:Y:S05]  /*1d970*/  @P5 BRA `(.L_x_1076) ;  /* 0x00000000000c5947 */ /* 0x000fea0003800000 */
[----:B------:R-:W5:Y:S02]  /*1d980*/  LDG.E.U8 R2, desc[UR36][R10.64+0x111] ;  /* 0x000111240a027981 */ /* 0x000f64000c1e1100 */
[----:B-----5:R-:W-:-:S05]  /*1d990*/  PRMT R8, R2, 0x8880, RZ ;  /* 0x0000888002087816 */ /* 0x020fca00000000ff */
[----:B------:R-:W-:-:S07]  /*1d9a0*/  IMAD R3, R8, R17, RZ ;  /* 0x0000001108037224 */ /* 0x000fce00078e02ff */
.L_x_1076:
[----:B------:R-:W-:Y:S05]  /*1d9b0*/  BSYNC B1 ;  /* 0x0000000000017941 */ /* 0x000fea0003800000 */
.L_x_1075:
        /* <DEDUP_REMOVED lines=8> */
.L_x_1078:
[----:B------:R-:W-:Y:S05]  /*1da40*/  BSYNC B1 ;  /* 0x0000000000017941 */ /* 0x000fea0003800000 */
.L_x_1077:
        /* <DEDUP_REMOVED lines=13> */
.L_x_1080:
[----:B------:R-:W-:Y:S05]  /*1db20*/  BSYNC B1 ;  /* 0x0000000000017941 */ /* 0x000fea0003800000 */
.L_x_1079:
[----:B------:R-:W-:Y:S01]  /*1db30*/  @!P4 IMAD R67, R67, R16, R3 ;  /* 0x000000104343c224 */ /* 0x000fe200078e0203 */
[----:B------:R-:W-:Y:S04]  /*1db40*/  BSSY B1, `(.L_x_1081) ;  /* 0x0000006000017945 */ /* 0x000fe80003800000 */
[----:B------:R1:W-:Y:S01]  /*1db50*/  @!P4 STG.E.U8 desc[UR36][R8.64+0x111], R67 ;  /* 0x000111430800c986 */ /* 0x0003e2000c101124 */
[----:B------:R-:W-:Y:S05]  /*1db60*/  @P0 BRA `(.L_x_1082) ;  /* 0x00000000000c0947 */ /* 0x000fea0003800000 */
[----:B------:R-:W0:Y:S02]  /*1db70*/  LDG.E.U8 R2, desc[UR36][R10.64+0x118] ;  /* 0x000118240a027981 */ /* 0x000e24000c1e1100 */
[----:B0-----:R-:W-:-:S05]  /*1db80*/  PRMT R6, R2, 0x8880, RZ ;  /* 0x0000888002067816 */ /* 0x001fca00000000ff */
[----:B------:R-:W-:-:S07]  /*1db90*/  IMAD R3, R6, R17, RZ ;  /* 0x0000001106037224 */ /* 0x000fce00078e02ff */
.L_x_1082:
[----:B------:R-:W-:Y:S05]  /*1dba0*/  BSYNC B1 ;  /* 0x0000000000017941 */ /* 0x000fea0003800000 */
.L_x_1081:
[----:B0-----:R-:W-:Y:S01]  /*1dbb0*/  @!P0 IMAD R7, R68, R16, R3 ;  /* 0x0000001044078224 */ /* 0x001fe200078e0203 */
[----:B------:R-:W-:Y:S04]  /*1dbc0*/  BSSY B1, `(.L_x_1083) ;  /* 0x0000006000017945 */ /* 0x000fe80003800000 */
[----:B------:R0:W-:Y:S01]  /*1dbd0*/  @!P0 STG.E.U8 desc[UR36][R4.64+0x118], R7 ;  /* 0x0001180704008986 */ /* 0x0001e2000c101124 */
[----:B------:R-:W-:Y:S05]  /*1dbe0*/  @P6 BRA `(.L_x_1084) ;  /* 0x00000000000c6947 */ /* 0x000fea0003800000 */
[----:B------:R-:W5:Y:S02]  /*1dbf0*/  LDG.E.U8 R2, desc[UR36][R10.64+0x119] ;  /* 0x000119240a027981 */ /* 0x000f64000c1e1100 */
[----:B-----5:R-:W-:-:S05]  /*1dc00*/  PRMT R6, R2, 0x8880, RZ ;  /* 0x0000888002067816 */ /* 0x020fca00000000ff */
[----:B------:R-:W-:-:S07]  /*1dc10*/  IMAD R3, R6, R17, RZ ;  /* 0x0000001106037224 */ /* 0x000fce00078e02ff */
.L_x_1084:
[----:B------:R-:W-:Y:S05]  /*1dc20*/  BSYNC B1 ;  /* 0x0000000000017941 */ /* 0x000fea0003800000 */
.L_x_1083:
        /* <DEDUP_REMOVED lines=11> */
.L_x_1086:
[----:B------:R-:W-:Y:S05]  /*1dce0*/  BSYNC B1 ;  /* 0x0000000000017941 */ /* 0x000fea0003800000 */
.L_x_1085:
        /* <DEDUP_REMOVED lines=8> */
.L_x_1088:
[----:B------:R-:W-:Y:S05]  /*1dd70*/  BSYNC B1 ;  /* 0x0000000000017941 */ /* 0x000fea0003800000 */
.L_x_1087:
        /* <DEDUP_REMOVED lines=11> */
.L_x_1090:
[----:B------:R-:W-:Y:S05]  /*1de30*/  BSYNC B1 ;  /* 0x0000000000017941 */ /* 0x000fea0003800000 */
.L_x_1089:
[----:B0-----:R-:W-:Y:S01]  /*1de40*/  @!P3 IMAD R9, R72, R16, R3 ;  /* 0x000000104809b224 */ /* 0x001fe200078e0203 */
[----:B------:R-:W-:Y:S04]  /*1de50*/  BSSY B1, `(.L_x_1091) ;  /* 0x0000006000017945 */ /* 0x000fe80003800000 */
[----:B------:R0:W-:Y:S01]  /*1de60*/  @!P3 STG.E.U8 desc[UR36][R4.64+0x120], R9 ;  /* 0x000120090400b986 */ /* 0x0001e2000c101124 */
[----:B------:R-:W-:Y:S05]  /*1de70*/  @P5 BRA `(.L_x_1092) ;  /* 0x00000000000c5947 */ /* 0x000fea0003800000 */
[----:B------:R-:W5:Y:S02]  /*1de80*/  LDG.E.U8 R2, desc[UR36][R10.64+0x121] ;  /* 0x000121240a027981 */ /* 0x000f64000c1e1100 */
[----:B-----5:R-:W-:-:S05]  /*1de90*/  PRMT R8, R2, 0x8880, RZ ;  /* 0x0000888002087816 */ /* 0x020fca00000000ff */
[----:B------:R-:W-:-:S07]  /*1dea0*/  IMAD R3, R8, R17, RZ ;  /* 0x0000001108037224 */ /* 0x000fce00078e02ff */
.L_x_1092:
[----:B------:R-:W-:Y:S05]  /*1deb0*/  BSYNC B1 ;  /* 0x0000000000017941 */ /* 0x000fea0003800000 */
.L_x_1091:
        /* <DEDUP_REMOVED lines=8> */
.L_x_1094:
[----:B------:R-:W-:Y:S05]  /*1df40*/  BSYNC B1 ;  /* 0x0000000000017941 */ /* 0x000fea0003800000 */
.L_x_1093:
        /* <DEDUP_REMOVED lines=13> */
.L_x_1096:
[----:B------:R-:W-:Y:S05]  /*1e020*/  BSYNC B1 ;  /* 0x0000000000017941 */ /* 0x000fea0003800000 */
.L_x_1095:
[----:B------:R-:W-:Y:S01]  /*1e030*/  @!P4 IMAD R75, R75, R16, R3 ;  /* 0x000000104b4bc224 */ /* 0x000fe200078e0203 */
[----:B------:R-:W-:Y:S04]  /*1e040*/  BSSY B1, `(.L_x_1097) ;  /* 0x0000006000017945 */ /* 0x000fe80003800000 */
[----:B------:R0:W-:Y:S01]  /*1e050*/  @!P4 STG.E.U8 desc[UR36][R8.64+0x121], R75 ;  /* 0x0001214b0800c986 */ /* 0x0001e2000c101124 */
[----:B------:R-:W-:Y:S05]  /*1e060*/  @P3 BRA `(.L_x_1098) ;  /* 0x00000000000c3947 */ /* 0x000fea0003800000 */
[----:B------:R-:W1:Y:S02]  /*1e070*/  LDG.E.U8 R2, desc[UR36][R10.64+0x128] ;  /* 0x000128240a027981 */ /* 0x000e64000c1e1100 */
[----:B-1----:R-:W-:-:S05]  /*1e080*/  PRMT R6, R2, 0x8880, RZ ;  /* 0x0000888002067816 */ /* 0x002fca00000000ff */
[----:B------:R-:W-:-:S07]  /*1e090*/  IMAD R3, R6, R17, RZ ;  /* 0x0000001106037224 */ /* 0x000fce00078e02ff */
.L_x_1098:
[----:B------:R-:W-:Y:S05]  /*1e0a0*/  BSYNC B1 ;  /* 0x0000000000017941 */ /* 0x000fea0003800000 */
.L_x_1097:
[----:B-1----:R-:W-:Y:S01]  /*1e0b0*/  @!P3 IMAD R7, R76, R16, R3 ;  /* 0x000000104c07b224 */ /* 0x002fe200078e0203 */
[----:B------:R-:W-:Y:S04]  /*1e0c0*/  BSSY B1, `(.L_x_1099) ;  /* 0x0000006000017945 */ /* 0x000fe80003800000 */
[----:B------:R1:W-:Y:S01]  /*1e0d0*/  @!P3 STG.E.U8 desc[UR36][R4.64+0x128], R7 ;  /* 0x000128070400b986 */ /* 0x0003e2000c101124 */
[----:B------:R-:W-:Y:S05]  /*1e0e0*/  @P6 BRA `(.L_x_1100) ;  /* 0x00000000000c6947 */ /* 0x000fea0003800000 */
[----:B------:R-:W5:Y:S02]  /*1e0f0*/  LDG.E.U8 R2, desc[UR36][R10.64+0x129] ;  /* 0x000129240a027981 */ /* 0x000f64000c1e1100 */
[----:B-----5:R-:W-:-:S05]  /*1e100*/  PRMT R6, R2, 0x8880, RZ ;  /* 0x0000888002067816 */ /* 0x020fca00000000ff */
[----:B------:R-:W-:-:S07]  /*1e110*/  IMAD R3, R6, R17, RZ ;  /* 0x0000001106037224 */ /* 0x000fce00078e02ff */
.L_x_1100:
[----:B------:R-:W-:Y:S05]  /*1e120*/  BSYNC B1 ;  /* 0x0000000000017941 */ /* 0x000fea0003800000 */
.L_x_1099:
        /* <DEDUP_REMOVED lines=11> */
.L_x_1102:
[----:B------:R-:W-:Y:S05]  /*1e1e0*/  BSYNC B1 ;  /* 0x0000000000017941 */ /* 0x000fea0003800000 */
.L_x_1101:
        /* <DEDUP_REMOVED lines=8> */
.L_x_1104:
[----:B------:R-:W-:Y:S05]  /*1e270*/  BSYNC B1 ;  /* 0x0000000000017941 */ /* 0x000fea0003800000 */
.L_x_1103:
        /* <DEDUP_REMOVED lines=11> */
.L_x_1106:
[----:B------:R-:W-:Y:S05]  /*1e330*/  BSYNC B1 ;  /* 0x0000000000017941 */ /* 0x000fea0003800000 */
.L_x_1105:
[----:B-1----:R-:W-:Y:S01]  /*1e340*/  @!P0 IMAD R9, R80, R16, R3 ;  /* 0x0000001050098224 */ /* 0x002fe200078e0203 */
[----:B------:R-:W-:Y:S04]  /*1e350*/  BSSY B1, `(.L_x_1107) ;  /* 0x0000006000017945 */ /* 0x000fe80003800000 */
[----:B------:R1:W-:Y:S01]  /*1e360*/  @!P0 STG.E.U8 desc[UR36][R4.64+0x130], R9 ;  /* 0x0001300904008986 */ /* 0x0003e2000c101124 */
[----:B------:R-:W-:Y:S05]  /*1e370*/  @P5 BRA `(.L_x_1108) ;  /* 0x00000000000c5947 */ /* 0x000fea0003800000 */
[----:B------:R-:W5:Y:S02]  /*1e380*/  LDG.E.U8 R2, desc[UR36][R10.64+0x131] ;  /* 0x000131240a027981 */ /* 0x000f64000c1e1100 */
[----:B-----5:R-:W-:-:S05]  /*1e390*/  PRMT R8, R2, 0x8880, RZ ;  /* 0x0000888002087816 */ /* 0x020fca00000000ff */
[----:B------:R-:W-:-:S07]  /*1e3a0*/  IMAD R3, R8, R17, RZ ;  /* 0x0000001108037224 */ /* 0x000fce00078e02ff */
.L_x_1108:
[----:B------:R-:W-:Y:S05]  /*1e3b0*/  BSYNC B1 ;  /* 0x0000000000017941 */ /* 0x000fea0003800000 */
.L_x_1107:
        /* <DEDUP_REMOVED lines=8> */
.L_x_1110:
[----:B------:R-:W-:Y:S05]  /*1e440*/  BSYNC B1 ;  /* 0x0000000000017941 */ /* 0x000fea0003800000 */
.L_x_1109:
        /* <DEDUP_REMOVED lines=13> */
.L_x_1112:
[----:B------:R-:W-:Y:S05]  /*1e520*/  BSYNC B1 ;  /* 0x0000000000017941 */ /* 0x000fea0003800000 */
.L_x_1111:
[----:B------:R-:W-:Y:S01]  /*1e530*/  @!P4 IMAD R83, R83, R16, R3 ;  /* 0x000000105353c224 */ /* 0x000fe200078e0203 */
[----:B------:R-:W-:Y:S04]  /*1e540*/  BSSY B1, `(.L_x_1113) ;  /* 0x0000006000017945 */ /* 0x000fe80003800000 */
[----:B------:R1:W-:Y:S01]  /*1e550*/  @!P4 STG.E.U8 desc[UR36][R8.64+0x131], R83 ;  /* 0x000131530800c986 */ /* 0x0003e2000c101124 */
[----:B------:R-:W-:Y:S05]  /*1e560*/  @P0 BRA `(.L_x_1114) ;  /* 0x00000000000c0947 */ /* 0x000fea0003800000 */
[----:B------:R-:W0:Y:S02]  /*1e570*/  LDG.E.U8 R2, desc[UR36][R10.64+0x138] ;  /* 0x000138240a027981 */ /* 0x000e24000c1e1100 */
[----:B0-----:R-:W-:-:S05]  /*1e580*/  PRMT R6, R2, 0x8880, RZ ;  /* 0x0000888002067816 */ /* 0x001fca00000000ff */
[----:B------:R-:W-:-:S07]  /*1e590*/  IMAD R3, R6, R17, RZ ;  /* 0x0000001106037224 */ /* 0x000fce00078e02ff */
.L_x_1114:
[----:B------:R-:W-:Y:S05]  /*1e5a0*/  BSYNC B1 ;  /* 0x0000000000017941 */ /* 0x000fea0003800000 */
.L_x_1113:
[----:B0-----:R-:W-:Y:S01]  /*1e5b0*/  @!P0 IMAD R7, R84, R16, R3 ;  /* 0x0000001054078224 */ /* 0x001fe200078e0203 */
[----:B------:R-:W-:Y:S04]  /*1e5c0*/  BSSY B1, `(.L_x_1115) ;  /* 0x0000006000017945 */ /* 0x000fe80003800000 */
[----:B------:R0:W-:Y:S01]  /*1e5d0*/  @!P0 STG.E.U8 desc[UR36][R4.64+0x138], R7 ;  /* 0x0001380704008986 */ /* 0x0001e2000c101124 */
[----:B------:R-:W-:Y:S05]  /*1e5e0*/  @P6 BRA `(.L_x_1116) ;  /* 0x00000000000c6947 */ /* 0x000fea0003800000 */
[----:B------:R-:W5:Y:S02]  /*1e5f0*/  LDG.E.U8 R2, desc[UR36][R10.64+0x139] ;  /* 0x000139240a027981 */ /* 0x000f64000c1e1100 */
[----:B-----5:R-:W-:-:S05]  /*1e600*/  PRMT R6, R2, 0x8880, RZ ;  /* 0x0000888002067816 */ /* 0x020fca00000000ff */
[----:B------:R-:W-:-:S07]  /*1e610*/  IMAD R3, R6, R17, RZ ;  /* 0x0000001106037224 */ /* 0x000fce00078e02ff */
.L_x_1116:
[----:B------:R-:W-:Y:S05]  /*1e620*/  BSYNC B1 ;  /* 0x0000000000017941 */ /* 0x000fea0003800000 */
.L_x_1115:
        /* <DEDUP_REMOVED lines=11> */
.L_x_1118:
[----:B------:R-:W-:Y:S05]  /*1e6e0*/  BSYNC B1 ;  /* 0x0000000000017941 */ /* 0x000fea0003800000 */
.L_x_1117:
        /* <DEDUP_REMOVED lines=8> */
.L_x_1120:
[----:B------:R-:W-:Y:S05]  /*1e770*/  BSYNC B1 ;  /* 0x0000000000017941 */ /* 0x000fea0003800000 */
.L_x_1119:
        /* <DEDUP_REMOVED lines=11> */
.L_x_1122:
[----:B------:R-:W-:Y:S05]  /*1e830*/  BSYNC B1 ;  /* 0x0000000000017941 */ /* 0x000fea0003800000 */
.L_x_1121:
[----:B0-----:R-:W-:Y:S01]  /*1e840*/  @!P3 IMAD R9, R88, R16, R3 ;  /* 0x000000105809b224 */ /* 0x001fe200078e0203 */
[----:B------:R-:W-:Y:S04]  /*1e850*/  BSSY B1, `(.L_x_1123) ;  /* 0x0000006000017945 */ /* 0x000fe80003800000 */
[----:B------:R0:W-:Y:S01]  /*1e860*/  @!P3 STG.E.U8 desc[UR36][R4.64+0x140], R9 ;  /* 0x000140090400b986 */ /* 0x0001e2000c101124 */
[----:B------:R-:W-:Y:S05]  /*1e870*/  @P5 BRA `(.L_x_1124) ;  /* 0x00000000000c5947 */ /* 0x000fea0003800000 */
[----:B------:R-:W5:Y:S02]  /*1e880*/  LDG.E.U8 R2, desc[UR36][R10.64+0x141] ;  /* 0x000141240a027981 */ /* 0x000f64000c1e1100 */
[----:B-----5:R-:W-:-:S05]  /*1e890*/  PRMT R8, R2, 0x8880, RZ ;  /* 0x0000888002087816 */ /* 0x020fca00000000ff */
[----:B------:R-:W-:-:S07]  /*1e8a0*/  IMAD R3, R8, R17, RZ ;  /* 0x0000001108037224 */ /* 0x000fce00078e02ff */
.L_x_1124:
[----:B------:R-:W-:Y:S05]  /*1e8b0*/  BSYNC B1 ;  /* 0x0000000000017941 */ /* 0x000fea0003800000 */
.L_x_1123:
        /* <DEDUP_REMOVED lines=8> */
.L_x_1126:
[----:B------:R-:W-:Y:S05]  /*1e940*/  BSYNC B1 ;  /* 0x0000000000017941 */ /* 0x000fea0003800000 */
.L_x_1125:
        /* <DEDUP_REMOVED lines=13> */
.L_x_1128:
[----:B------:R-:W-:Y:S05]  /*1ea20*/  BSYNC B1 ;  /* 0x0000000000017941 */ /* 0x000fea0003800000 */
.L_x_1127:
[----:B------:R-:W-:Y:S01]  /*1ea30*/  @!P4 IMAD R91, R91, R16, R3 ;  /* 0x000000105b5bc224 */ /* 0x000fe200078e0203 */
[----:B------:R-:W-:Y:S04]  /*1ea40*/  BSSY B1, `(.L_x_1129) ;  /* 0x0000006000017945 */ /* 0x000fe80003800000 */
[----:B------:R0:W-:Y:S01]  /*1ea50*/  @!P4 STG.E.U8 desc[UR36][R8.64+0x141], R91 ;  /* 0x0001415b0800c986 */ /* 0x0001e2000c101124 */
[----:B------:R-:W-:Y:S05]  /*1ea60*/  @P3 BRA `(.L_x_1130) ;  /* 0x00000000000c3947 */ /* 0x000fea0003800000 */
[----:B------:R-:W1:Y:S02]  /*1ea70*/  LDG.E.U8 R2, desc[UR36][R10.64+0x148] ;  /* 0x000148240a027981 */ /* 0x000e64000c1e1100 */
[----:B-1----:R-:W-:-:S05]  /*1ea80*/  PRMT R6, R2, 0x8880, RZ ;  /* 0x0000888002067816 */ /* 0x002fca00000000ff */
[----:B------:R-:W-:-:S07]  /*1ea90*/  IMAD R3, R6, R17, RZ ;  /* 0x0000001106037224 */ /* 0x000fce00078e02ff */
.L_x_1130:
[----:B------:R-:W-:Y:S05]  /*1eaa0*/  BSYNC B1 ;  /* 0x0000000000017941 */ /* 0x000fea0003800000 */
.L_x_1129:
[----:B-1----:R-:W-:Y:S01]  /*1eab0*/  @!P3 IMAD R7, R92, R16, R3 ;  /* 0x000000105c07b224 */ /* 0x002fe200078e0203 */
[----:B------:R-:W-:Y:S04]  /*1eac0*/  BSSY B1, `(.L_x_1131) ;  /* 0x0000006000017945 */ /* 0x000fe80003800000 */
[----:B------:R1:W-:Y:S01]  /*1ead0*/  @!P3 STG.E.U8 desc[UR36][R4.64+0x148], R7 ;  /* 0x000148070400b986 */ /* 0x0003e2000c101124 */
[----:B------:R-:W-:Y:S05]  /*1eae0*/  @P6 BRA `(.L_x_1132) ;  /* 0x00000000000c6947 */ /* 0x000fea0003800000 */
[----:B------:R-:W5:Y:S02]  /*1eaf0*/  LDG.E.U8 R2, desc[UR36][R10.64+0x149] ;  /* 0x000149240a027981 */ /* 0x000f64000c1e1100 */
[----:B-----5:R-:W-:-:S05]  /*1eb00*/  PRMT R6, R2, 0x8880, RZ ;  /* 0x0000888002067816 */ /* 0x020fca00000000ff */
[----:B------:R-:W-:-:S07]  /*1eb10*/  IMAD R3, R6, R17, RZ ;  /* 0x0000001106037224 */ /* 0x000fce00078e02ff */
.L_x_1132:
[----:B------:R-:W-:Y:S05]  /*1eb20*/  BSYNC B1 ;  /* 0x0000000000017941 */ /* 0x000fea0003800000 */
.L_x_1131:
        /* <DEDUP_REMOVED lines=11> */
.L_x_1134:
[----:B------:R-:W-:Y:S05]  /*1ebe0*/  BSYNC B1 ;  /* 0x0000000000017941 */ /* 0x000fea0003800000 */
.L_x_1133:
        /* <DEDUP_REMOVED lines=8> */
.L_x_1136:
[----:B------:R-:W-:Y:S05]  /*1ec70*/  BSYNC B1 ;  /* 0x0000000000017941 */ /* 0x000fea0003800000 */
.L_x_1135:
        /* <DEDUP_REMOVED lines=11> */
.L_x_1138:
[----:B------:R-:W-:Y:S05]  /*1ed30*/  BSYNC B1 ;  /* 0x0000000000017941 */ /* 0x000fea0003800000 */
.L_x_1137:
[----:B-1----:R-:W-:Y:S01]  /*1ed40*/  @!P0 IMAD R9, R96, R16, R3 ;  /* 0x0000001060098224 */ /* 0x002fe200078e0203 */
[----:B------:R-:W-:Y:S04]  /*1ed50*/  BSSY B1, `(.L_x_1139) ;  /* 0x0000006000017945 */ /* 0x000fe80003800000 */
[----:B------:R1:W-:Y:S01]  /*1ed60*/  @!P0 STG.E.U8 desc[UR36][R4.64+0x150], R9 ;  /* 0x0001500904008986 */ /* 0x0003e2000c101124 */
[----:B------:R-:W-:Y:S05]  /*1ed70*/  @P5 BRA `(.L_x_1140) ;  /* 0x00000000000c5947 */ /* 0x000fea0003800000 */
[----:B------:R-:W5:Y:S02]  /*1ed80*/  LDG.E.U8 R2, desc[UR36][R10.64+0x151] ;  /* 0x000151240a027981 */ /* 0x000f64000c1e1100 */
[----:B-----5:R-:W-:-:S05]  /*1ed90*/  PRMT R8, R2, 0x8880, RZ ;  /* 0x0000888002087816 */ /* 0x020fca00000000ff */
[----:B------:R-:W-:-:S07]  /*1eda0*/  IMAD R3, R8, R17, RZ ;  /* 0x0000001108037224 */ /* 0x000fce00078e02ff */
.L_x_1140:
[----:B------:R-:W-:Y:S05]  /*1edb0*/  BSYNC B1 ;  /* 0x0000000000017941 */ /* 0x000fea0003800000 */
.L_x_1139:
        /* <DEDUP_REMOVED lines=8> */
.L_x_1142:
[----:B------:R-:W-:Y:S05]  /*1ee40*/  BSYNC B1 ;  /* 0x0000000000017941 */ /* 0x000fea0003800000 */
.L_x_1141:
        /* <DEDUP_REMOVED lines=13> */
.L_x_1144:
[----:B------:R-:W-:Y:S05]  /*1ef20*/  BSYNC B1 ;  /* 0x0000000000017941 */ /* 0x000fea0003800000 */
.L_x_1143:
[----:B------:R-:W-:Y:S01]  /*1ef30*/  @!P4 IMAD R99, R99, R16, R3 ;  /* 0x000000106363c224 */ /* 0x000fe200078e0203 */
[----:B------:R-:W-:Y:S04]  /*1ef40*/  BSSY B1, `(.L_x_1145) ;  /* 0x0000006000017945 */ /* 0x000fe80003800000 */
[----:B------:R1:W-:Y:S01]  /*1ef50*/  @!P4 STG.E.U8 desc[UR36][R8.64+0x151], R99 ;  /* 0x000151630800c986 */ /* 0x0003e2000c101124 */
[----:B------:R-:W-:Y:S05]  /*1ef60*/  @P0 BRA `(.L_x_1146) ;  /* 0x00000000000c0947 */ /* 0x000fea0003800000 */
[----:B------:R-:W0:Y:S02]  /*1ef70*/  LDG.E.U8 R2, desc[UR36][R10.64+0x158] ;  /* 0x000158240a027981 */ /* 0x000e24000c1e1100 */
[----:B0-----:R-:W-:-:S05]  /*1ef80*/  PRMT R6, R2, 0x8880, RZ ;  /* 0x0000888002067816 */ /* 0x001fca00000000ff */
[----:B------:R-:W-:-:S07]  /*1ef90*/  IMAD R3, R6, R17, RZ ;  /* 0x0000001106037224 */ /* 0x000fce00078e02ff */
.L_x_1146:
[----:B------:R-:W-:Y:S05]  /*1efa0*/  BSYNC B1 ;  /* 0x0000000000017941 */ /* 0x000fea0003800000 */
.L_x_1145:
[----:B0-----:R-:W-:Y:S01]  /*1efb0*/  @!P0 IMAD R7, R100, R16, R3 ;  /* 0x0000001064078224 */ /* 0x001fe200078e0203 */
[----:B------:R-:W-:Y:S04]  /*1efc0*/  BSSY B1, `(.L_x_1147) ;  /* 0x0000006000017945 */ /* 0x000fe80003800000 */
[----:B------:R0:W-:Y:S01]  /*1efd0*/  @!P0 STG.E.U8 desc[UR36][R4.64+0x158], R7 ;  /* 0x0001580704008986 */ /* 0x0001e2000c101124 */
[----:B------:R-:W-:Y:S05]  /*1efe0*/  @P6 BRA `(.L_x_1148) ;  /* 0x00000000000c6947 */ /* 0x000fea0003800000 */
[----:B------:R-:W5:Y:S02]  /*1eff0*/  LDG.E.U8 R2, desc[UR36][R10.64+0x159] ;  /* 0x000159240a027981 */ /* 0x000f64000c1e1100 */
[----:B-----5:R-:W-:-:S05]  /*1f000*/  PRMT R6, R2, 0x8880, RZ ;  /* 0x0000888002067816 */ /* 0x020fca00000000ff */
[----:B------:R-:W-:-:S07]  /*1f010*/  IMAD R3, R6, R17, RZ ;  /* 0x0000001106037224 */ /* 0x000fce00078e02ff */
.L_x_1148:
[----:B------:R-:W-:Y:S05]  /*1f020*/  BSYNC B1 ;  /* 0x0000000000017941 */ /* 0x000fea0003800000 */
.L_x_1147:
        /* <DEDUP_REMOVED lines=11> */
.L_x_1150:
[----:B------:R-:W-:Y:S05]  /*1f0e0*/  BSYNC B1 ;  /* 0x0000000000017941 */ /* 0x000fea0003800000 */
.L_x_1149:
        /* <DEDUP_REMOVED lines=8> */
.L_x_1152:
[----:B------:R-:W-:Y:S05]  /*1f170*/  BSYNC B1 ;  /* 0x0000000000017941 */ /* 0x000fea0003800000 */
.L_x_1151:
        /* <DEDUP_REMOVED lines=11> */
.L_x_1154:
[----:B------:R-:W-:Y:S05]  /*1f230*/  BSYNC B1 ;  /* 0x0000000000017941 */ /* 0x000fea0003800000 */
.L_x_1153:
[----:B0-----:R-:W-:Y:S01]  /*1f240*/  @!P3 IMAD R9, R104, R16, R3 ;  /* 0x000000106809b224 */ /* 0x001fe200078e0203 */
[----:B------:R-:W-:Y:S04]  /*1f250*/  BSSY B1, `(.L_x_1155) ;  /* 0x0000006000017945 */ /* 0x000fe80003800000 */
[----:B------:R0:W-:Y:S01]  /*1f260*/  @!P3 STG.E.U8 desc[UR36][R4.64+0x160], R9 ;  /* 0x000160090400b986 */ /* 0x0001e2000c101124 */
[----:B------:R-:W-:Y:S05]  /*1f270*/  @P5 BRA `(.L_x_1156) ;  /* 0x00000000000c5947 */ /* 0x000fea0003800000 */
[----:B------:R-:W5:Y:S02]  /*1f280*/  LDG.E.U8 R2, desc[UR36][R10.64+0x161] ;  /* 0x000161240a027981 */ /* 0x000f64000c1e1100 */
[----:B-----5:R-:W-:-:S05]  /*1f290*/  PRMT R8, R2, 0x8880, RZ ;  /* 0x0000888002087816 */ /* 0x020fca00000000ff */
[----:B------:R-:W-:-:S07]  /*1f2a0*/  IMAD R3, R8, R17, RZ ;  /* 0x0000001108037224 */ /* 0x000fce00078e02ff */
.L_x_1156:
[----:B------:R-:W-:Y:S05]  /*1f2b0*/  BSYNC B1 ;  /* 0x0000000000017941 */ /* 0x000fea0003800000 */
.L_x_1155:
        /* <DEDUP_REMOVED lines=8> */
.L_x_1158:
[----:B------:R-:W-:Y:S05]  /*1f340*/  BSYNC B1 ;  /* 0x0000000000017941 */ /* 0x000fea0003800000 */
.L_x_1157:
        /* <DEDUP_REMOVED lines=13> */
.L_x_1160:
[----:B------:R-:W-:Y:S05]  /*1f420*/  BSYNC B1 ;  /* 0x0000000000017941 */ /* 0x000fea0003800000 */
.L_x_1159:
[----:B------:R-:W-:Y:S01]  /*1f430*/  @!P4 IMAD R107, R107, R16, R3 ;  /* 0x000000106b6bc224 */ /* 0x000fe200078e0203 */
[----:B------:R-:W-:Y:S04]  /*1f440*/  BSSY B1, `(.L_x_1161) ;  /* 0x0000006000017945 */ /* 0x000fe80003800000 */
[----:B------:R0:W-:Y:S01]  /*1f450*/  @!P4 STG.E.U8 desc[UR36][R8.64+0x161], R107 ;  /* 0x0001616b0800c986 */ /* 0x0001e2000c101124 */
[----:B------:R-:W-:Y:S05]  /*1f460*/  @P3 BRA `(.L_x_1162) ;  /* 0x00000000000c3947 */ /* 0x000fea0003800000 */
[----:B------:R-:W1:Y:S02]  /*1f470*/  LDG.E.U8 R2, desc[UR36][R10.64+0x168] ;  /* 0x000168240a027981 */ /* 0x000e64000c1e1100 */
[----:B-1----:R-:W-:-:S05]  /*1f480*/  PRMT R6, R2, 0x8880, RZ ;  /* 0x0000888002067816 */ /* 0x002fca00000000ff */
[----:B------:R-:W-:-:S07]  /*1f490*/  IMAD R3, R6, R17, RZ ;  /* 0x0000001106037224 */ /* 0x000fce00078e02ff */
.L_x_1162:
[----:B------:R-:W-:Y:S05]  /*1f4a0*/  BSYNC B1 ;  /* 0x0000000000017941 */ /* 0x000fea0003800000 */
.L_x_1161:
[----:B-1----:R-:W-:Y:S01]  /*1f4b0*/  @!P3 IMAD R7, R108, R16, R3 ;  /* 0x000000106c07b224 */ /* 0x002fe200078e0203 */
[----:B------:R-:W-:Y:S04]  /*1f4c0*/  BSSY B1, `(.L_x_1163) ;  /* 0x0000006000017945 */ /* 0x000fe80003800000 */
[----:B------:R1:W-:Y:S01]  /*1f4d0*/  @!P3 STG.E.U8 desc[UR36][R4.64+0x168], R7 ;  /* 0x000168070400b986 */ /* 0x0003e2000c101124 */
[----:B------:R-:W-:Y:S05]  /*1f4e0*/  @P6 BRA `(.L_x_1164) ;  /* 0x00000000000c6947 */ /* 0x000fea0003800000 */
[----:B------:R-:W5:Y:S02]  /*1f4f0*/  LDG.E.U8 R2, desc[UR36][R10.64+0x169] ;  /* 0x000169240a027981 */ /* 0x000f64000c1e1100 */
[----:B-----5:R-:W-:-:S05]  /*1f500*/  PRMT R6, R2, 0x8880, RZ ;  /* 0x0000888002067816 */ /* 0x020fca00000000ff */
[----:B------:R-:W-:-:S07]  /*1f510*/  IMAD R3, R6, R17, RZ ;  /* 0x0000001106037224 */ /* 0x000fce00078e02ff */
.L_x_1164:
[----:B------:R-:W-:Y:S05]  /*1f520*/  BSYNC B1 ;  /* 0x0000000000017941 */ /* 0x000fea0003800000 */
.L_x_1163:
[----:B------:R-:W-:Y:S01]  /*1f530*/  @!P6 IMAD R109, R109, R16, R3 ;  /* 0x000000106d6de224 */ /* 0x000fe200078e0203 */
[----:B------:R-:W-:Y:S01]  /*1f540*/  @!P0 IADD3 R6, P4, R4, UR45, RZ ;  /* 0x0000002d04068c10 */ /* 0x000fe2000ff9e0ff */
[----:B------:R-:W-:Y:S01]  /*1f550*/  BSSY B1, `(.L_x_1165) ;  /* 0x000000a000017945 */ /* 0x000fe20003800000 */
[C---:B------:R-:W-:Y:S02]  /*1f560*/  ISETP.LT.OR P3, PT, R0.reuse, 0x171, !P1 ;  /* 0x000001710000780c */ /* 0x040fe40004f61670 */
[----:B------:R2:W-:Y:S01]  /*1f570*/  @!P6 STG.E.U8 desc[UR36][R4.64+0x169], R109 ;  /* 0x0001696d0400e986 */ /* 0x0005e2000c101124 */
[----:B-1----:R-:W-:Y:S02]  /*1f580*/  @!P0 IADD3.X R7, R5, UR44, RZ, P4, !PT ;  /* 0x0000002c05078c10 */ /* 0x002fe4000a7fe4ff */
[----:B------:R-:W-:Y:S02]  /*1f590*/  ISETP.LT.OR P6, PT, R0, 0x171, !P2 ;  /* 0x000001710000780c */ /* 0x000fe400057c1670 */
[----:B0-----:R-:W-:Y:S01]  /*1f5a0*/  @!P5 IADD3 R8, P4, R4, UR45, RZ ;  /* 0x0000002d0408dc10 */ /* 0x001fe2000ff9e0ff */
[----:B------:R-:W-:-:S12]  /*1f5b0*/  @P0 BRA `(.L_x_1166) ;  /* 0x00000000000c0947 */ /* 0x000fd80003800000 */
[----:B------:R-:W5:Y:S02]  /*1f5c0*/  LDG.E.U8 R2, desc[UR36][R12.64+0x168] ;  /* 0x000168240c027981 */ /* 0x000f64000c1e1100 */
[----:B-----5:R-:W-:-:S05]  /*1f5d0*/  PRMT R14, R2, 0x8880, RZ ;  /* 0x00008880020e7816 */ /* 0x020fca00000000ff */
[----:B------:R-:W-:-:S07]  /*1f5e0*/  IMAD R3, R14, R17, RZ ;  /* 0x000000110e037224 */ /* 0x000fce00078e02ff */
.L_x_1166:
[----:B------:R-:W-:Y:S05]  /*1f5f0*/  BSYNC B1 ;  /* 0x0000000000017941 */ /* 0x000fea0003800000 */
.L_x_1165:
        /* <DEDUP_REMOVED lines=8> */
.L_x_1168:
[----:B------:R-:W-:Y:S05]  /*1f680*/  BSYNC B1 ;  /* 0x0000000000017941 */ /* 0x000fea0003800000 */
.L_x_1167:
[----:B------:R-:W-:Y:S01]  /*1f690*/  @!P5 IMAD R111, R111, R16, R3 ;  /* 0x000000106f6fd224 */ /* 0x000fe200078e0203 */
[----:B------:R-:W-:Y:S04]  /*1f6a0*/  BSSY B1, `(.L_x_1169) ;  /* 0x0000006000017945 */ /* 0x000fe80003800000 */
[----:B------:R1:W-:Y:S01]  /*1f6b0*/  @!P5 STG.E.U8 desc[UR36][R8.64+0x169], R111 ;  /* 0x0001696f0800d986 */ /* 0x0003e2000c101124 */
[----:B------:R-:W-:Y:S05]  /*1f6c0*/  @P6 BRA `(.L_x_1170) ;  /* 0x00000000000c6947 */ /* 0x000fea0003800000 */
[----:B------:R-:W0:Y:S02]  /*1f6d0*/  LDG.E.U8 R2, desc[UR36][R10.64+0x170] ;  /* 0x000170240a027981 */ /* 0x000e24000c1e1100 */
[----:B0-----:R-:W-:-:S05]  /*1f6e0*/  PRMT R6, R2, 0x8880, RZ ;  /* 0x0000888002067816 */ /* 0x001fca00000000ff */
[----:B------:R-:W-:-:S07]  /*1f6f0*/  IMAD R3, R6, R17, RZ ;  /* 0x0000001106037224 */ /* 0x000fce00078e02ff */
.L_x_1170:
[----:B------:R-:W-:Y:S05]  /*1f700*/  BSYNC B1 ;  /* 0x0000000000017941 */ /* 0x000fea0003800000 */
.L_x_1169:
[----:B------:R-:W-:Y:S01]  /*1f710*/  ISETP.LT.OR P5, PT, R0, 0x172, !P2 ;  /* 0x000001720000780c */ /* 0x000fe200057a1670 */
[----:B-1----:R-:W-:Y:S01]  /*1f720*/  @!P6 IMAD R9, R112, R16, R3 ;  /* 0x000000107009e224 */ /* 0x002fe200078e0203 */
[----:B------:R-:W-:Y:S01]  /*1f730*/  BSSY B1, `(.L_x_1171) ;  /* 0x0000009000017945 */ /* 0x000fe20003800000 */
[C---:B------:R-:W-:Y:S02]  /*1f740*/  ISETP.LT.OR P4, PT, R0.reuse, 0x172, !P1 ;  /* 0x000001720000780c */ /* 0x040fe40004f81670 */
[----:B------:R-:W-:Y:S01]  /*1f750*/  ISETP.LT.OR P0, PT, R0, 0x179, !P1 ;  /* 0x000001790000780c */ /* 0x000fe20004f01670 */
[----:B------:R1:W-:Y:S01]  /*1f760*/  @!P6 STG.E.U8 desc[UR36][R4.64+0x170], R9 ;  /* 0x000170090400e986 */ /* 0x0003e2000c101124 */
[----:B0-----:R-:W-:-:S06]  /*1f770*/  @!P3 IADD3 R6, P6, R4, UR45, RZ ;  /* 0x0000002d0406bc10 */ /* 0x001fcc000ffde0ff */
[----:B------:R-:W-:Y:S07]  /*1f780*/  @P5 BRA `(.L_x_1172) ;  /* 0x00000000000c5947 */ /* 0x000fee0003800000 */
[----:B------:R-:W5:Y:S02]  /*1f790*/  LDG.E.U8 R2, desc[UR36][R10.64+0x171] ;  /* 0x000171240a027981 */ /* 0x000f64000c1e1100 */
[----:B-----5:R-:W-:-:S05]  /*1f7a0*/  PRMT R8, R2, 0x8880, RZ ;  /* 0x0000888002087816 */ /* 0x020fca00000000ff */
[----:B------:R-:W-:-:S07]  /*1f7b0*/  IMAD R3, R8, R17, RZ ;  /* 0x0000001108037224 */ /* 0x000fce00078e02ff */
.L_x_1172:
[----:B------:R-:W-:Y:S05]  /*1f7c0*/  BSYNC B1 ;  /* 0x0000000000017941 */ /* 0x000fea0003800000 */
.L_x_1171:
        /* <DEDUP_REMOVED lines=8> */
.L_x_1174:
[----:B------:R-:W-:Y:S05]  /*1f850*/  BSYNC B1 ;  /* 0x0000000000017941 */ /* 0x000fea0003800000 */
.L_x_1173:
[----:B------:R-:W-:Y:S01]  /*1f860*/  @!P3 IMAD R15, R114, R16, R3 ;  /* 0x00000010720fb224 */ /* 0x000fe200078e0203 */
[----:B------:R-:W-:Y:S01]  /*1f870*/  BSSY B1, `(.L_x_1175) ;  /* 0x000000b000017945 */ /* 0x000fe20003800000 */
[C---:B------:R-:W-:Y:S02]  /*1f880*/  ISETP.LT.OR P5, PT, R0.reuse, 0x179, !P2 ;  /* 0x000001790000780c */ /* 0x040fe400057a1670 */
[----:B------:R-:W-:Y:S01]  /*1f890*/  ISETP.LT.OR P2, PT, R0, 0x17a, !P2 ;  /* 0x0000017a0000780c */ /* 0x000fe20005741670 */
[----:B------:R0:W-:Y:S01]  /*1f8a0*/  @!P3 STG.E.U8 desc[UR36][R6.64+0x170], R15 ;  /* 0x0001700f0600b986 */ /* 0x0001e2000c101124 */
[C---:B------:R-:W-:Y:S02]  /*1f8b0*/  @!P4 IADD3 R8, P3, R4.reuse, UR45, RZ ;  /* 0x0000002d0408cc10 */ /* 0x040fe4000ff7e0ff */
[----:B------:R-:W-:Y:S02]  /*1f8c0*/  @!P0 IADD3 R14, P6, R4, UR45, RZ ;  /* 0x0000002d040e8c10 */ /* 0x000fe4000ffde0ff */
[----:B-1----:R-:W-:Y:S01]  /*1f8d0*/  @!P4 IADD3.X R9, R5, UR44, RZ, P3, !PT ;  /* 0x0000002c0509cc10 */ /* 0x002fe20009ffe4ff */
[----:B------:R-:W-:Y:S10]  /*1f8e0*/  @P4 BRA `(.L_x_1176) ;  /* 0x00000000000c4947 */ /* 0x000ff40003800000 */
[----:B------:R-:W0:Y:S02]  /*1f8f0*/  LDG.E.U8 R2, desc[UR36][R12.64+0x171] ;  /* 0x000171240c027981 */ /* 0x000e24000c1e1100 */
[----:B0-----:R-:W-:-:S05]  /*1f900*/  PRMT R6, R2, 0x8880, RZ ;  /* 0x0000888002067816 */ /* 0x001fca00000000ff */
[----:B------:R-:W-:-:S07]  /*1f910*/  IMAD R3, R6, R17, RZ ;  /* 0x0000001106037224 */ /* 0x000fce00078e02ff */
.L_x_1176:
[----:B------:R-:W-:Y:S05]  /*1f920*/  BSYNC B1 ;  /* 0x0000000000017941 */ /* 0x000fea0003800000 */
.L_x_1175:
[----:B------:R-:W-:Y:S01]  /*1f930*/  @!P4 IMAD R115, R115, R16, R3 ;  /* 0x000000107373c224 */ /* 0x000fe200078e0203 */
[----:B------:R-:W-:Y:S04]  /*1f940*/  BSSY B1, `(.L_x_1177) ;  /* 0x0000006000017945 */ /* 0x000fe80003800000 */
[----:B------:R1:W-:Y:S01]  /*1f950*/  @!P4 STG.E.U8 desc[UR36][R8.64+0x171], R115 ;  /* 0x000171730800c986 */ /* 0x0003e2000c101124 */
[----:B------:R-:W-:Y:S05]  /*1f960*/  @P5 BRA `(.L_x_1178) ;  /* 0x00000000000c5947 */ /* 0x000fea0003800000 */
[----:B------:R-:W0:Y:S02]  /*1f970*/  LDG.E.U8 R2, desc[UR36][R10.64+0x178] ;  /* 0x000178240a027981 */ /* 0x000e24000c1e1100 */
[----:B0-----:R-:W-:-:S05]  /*1f980*/  PRMT R6, R2, 0x8880, RZ ;  /* 0x0000888002067816 */ /* 0x001fca00000000ff */
[----:B------:R-:W-:-:S07]  /*1f990*/  IMAD R3, R6, R17, RZ ;  /* 0x0000001106037224 */ /* 0x000fce00078e02ff */
.L_x_1178:
[----:B------:R-:W-:Y:S05]  /*1f9a0*/  BSYNC B1 ;  /* 0x0000000000017941 */ /* 0x000fea0003800000 */
.L_x_1177:
[----:B0-----:R-:W-:Y:S01]  /*1f9b0*/  @!P5 IMAD R7, R116, R16, R3 ;  /* 0x000000107407d224 */ /* 0x001fe200078e0203 */
[----:B------:R-:W-:Y:S04]  /*1f9c0*/  BSSY B1, `(.L_x_1179) ;  /* 0x0000006000017945 */ /* 0x000fe80003800000 */
[----:B------:R0:W-:Y:S01]  /*1f9d0*/  @!P5 STG.E.U8 desc[UR36][R4.64+0x178], R7 ;  /* 0x000178070400d986 */ /* 0x0001e2000c101124 */
[----:B------:R-:W-:Y:S05]  /*1f9e0*/  @P2 BRA `(.L_x_1180) ;  /* 0x00000000000c2947 */ /* 0x000fea0003800000 */
[----:B------:R-:W5:Y:S02]  /*1f9f0*/  LDG.E.U8 R2, desc[UR36][R10.64+0x179] ;  /* 0x000179240a027981 */ /* 0x000f64000c1e1100 */
[----:B-----5:R-:W-:-:S05]  /*1fa00*/  PRMT R6, R2, 0x8880, RZ ;  /* 0x0000888002067816 */ /* 0x020fca00000000ff */
[----:B------:R-:W-:-:S07]  /*1fa10*/  IMAD R3, R6, R17, RZ ;  /* 0x0000001106037224 */ /* 0x000fce00078e02ff */
.L_x_1180:
[----:B------:R-:W-:Y:S05]  /*1fa20*/  BSYNC B1 ;  /* 0x0000000000017941 */ /* 0x000fea0003800000 */
.L_x_1179:
        /* <DEDUP_REMOVED lines=8> */
.L_x_1182:
[----:B------:R-:W-:Y:S05]  /*1fab0*/  BSYNC B1 ;  /* 0x0000000000017941 */ /* 0x000fea0003800000 */
.L_x_1181:
[----:B0-----:R-:W-:Y:S01]  /*1fac0*/  @!P0 IMAD R7, R118, R16, R3 ;  /* 0x0000001076078224 */ /* 0x001fe200078e0203 */
[----:B------:R-:W-:Y:S01]  /*1fad0*/  ISETP.LT.OR P1, PT, R0, 0x17a, !P1 ;  /* 0x0000017a0000780c */ /* 0x000fe20004f21670 */
[----:B------:R-:W-:Y:S03]  /*1fae0*/  BSSY B1, `(.L_x_1183) ;  /* 0x0000006000017945 */ /* 0x000fe60003800000 */
[----:B------:R0:W-:Y:S09]  /*1faf0*/  @!P0 STG.E.U8 desc[UR36][R14.64+0x178], R7 ;  /* 0x000178070e008986 */ /* 0x0001f2000c101124 */
[----:B------:R-:W-:Y:S05]  /*1fb00*/  @P1 BRA `(.L_x_1184) ;  /* 0x00000000000c1947 */ /* 0x000fea0003800000 */
[----:B------:R-:W5:Y:S02]  /*1fb10*/  LDG.E.U8 R2, desc[UR36][R12.64+0x179] ;  /* 0x000179240c027981 */ /* 0x000f64000c1e1100 */
[----:B-----5:R-:W-:-:S05]  /*1fb20*/  PRMT R0, R2, 0x8880, RZ ;  /* 0x0000888002007816 */ /* 0x020fca00000000ff */
[----:B------:R-:W-:-:S07]  /*1fb30*/  IMAD R3, R0, R17, RZ ;  /* 0x0000001100037224 */ /* 0x000fce00078e02ff */
.L_x_1184:
[----:B------:R-:W-:Y:S05]  /*1fb40*/  BSYNC B1 ;  /* 0x0000000000017941 */ /* 0x000fea0003800000 */
.L_x_1183:
[----:B------:R-:W-:Y:S01]  /*1fb50*/  IMAD R3, R119, R16, R3 ;  /* 0x0000001077037224 */ /* 0x000fe200078e0203 */
[----:B------:R-:W-:Y:S06]  /*1fb60*/  @P1 BRA `(.L_x_1185) ;  /* 0x000000b400741947 */ /* 0x000fec0003800000 */
[----:B--234-:R-:W-:-:S04]  /*1fb70*/  IADD3 R4, P0, R4, UR45, RZ ;  /* 0x0000002d04047c10 */ /* 0x01cfc8000ff1e0ff */
[----:B------:R-:W-:-:S05]  /*1fb80*/  IADD3.X R5, R5, UR44, RZ, P0, !PT ;  /* 0x0000002c05057c10 */ /* 0x000fca00087fe4ff */
[----:B------:R2:W-:Y:S01]  /*1fb90*/  STG.E.U8 desc[UR36][R4.64+0x179], R3 ;  /* 0x0001790304007986 */ /* 0x0005e2000c101124 */
[----:B------:R-:W-:Y:S05]  /*1fba0*/  BRA `(.L_x_1185) ;  /* 0x000000b400647947 */ /* 0x000fea0003800000 */
.L_x_36:
[----:B------:R-:W2:Y:S01]  /*1fbb0*/  LDL.LU R3, [R1+0x480] ;  /* 0x0004800001037983 */ /* 0x000ea20000300800 */
[----:B------:R-:W-:Y:S01]  /*1fbc0*/  ISETP.GE.AND P3, PT, R220, 0x1, PT ;  /* 0x00000001dc00780c */ /* 0x000fe20003f66270 */
[----:B------:R-:W-:Y:S02]  /*1fbd0*/  ULDC.64 UR4, c[0x0][0x5c0] ;  /* 0x0001700000047ab9 */ /* 0x000fe40000000a00 */
[----:B------:R-:W3:Y:S01]  /*1fbe0*/  LDL.LU R4, [R1+0x484] ;  /* 0x0004840001047983 */ /* 0x000ee20000300800 */
[----:B------:R-:W-:Y:S02]  /*1fbf0*/  ISETP.LT.OR P0, PT, R0, 0x1, !P3 ;  /* 0x000000010000780c */ /* 0x000fe40005f01670 */
[----:B------:R-:W-:Y:S01]  /*1fc00*/  IADD3 R8, P1, R8, UR4, RZ ;  /* 0x0000000408087c10 */ /* 0x000fe2000ff3e0ff */
[----:B0-----:R-:W4:Y:S04]  /*1fc10*/  LDL.LU R6, [R1+0x510] ;  /* 0x0005100001067983 */ /* 0x001f280000300800 */
[----:B------:R-:W5:Y:S01]  /*1fc20*/  LDL.LU R10, [R1+0x514] ;  /* 0x00051400010a7983 */ /* 0x000f620000300800 */
[----:B------:R-:W-:-:S03]  /*1fc30*/  IADD3.X R9, R14, UR5, RZ, P1, !PT ;  /* 0x000000050e097c10 */ /* 0x000fc60008ffe4ff */
[----:B------:R-:W5:Y:S04]  /*1fc40*/  LDL.LU R7, [R1+0x518] ;  /* 0x0005180001077983 */ /* 0x000f680000300800 */
        /* <DEDUP_REMOVED lines=27> */
[----:B------:R-:W5:Y:S01]  /*1fe00*/  LDL.LU R14, [R1+0x590] ;  /* 0x00059000010e7983 */ /* 0x000f620000300800 */
[----:B------:R-:W-:-:S04]  /*1fe10*/  ISETP.GE.AND P1, PT, R220, 0x9, PT ;  /* 0x00000009dc00780c */ /* 0x000fc80003f26270 */
[----:B------:R-:W-:Y:S01]  /*1fe20*/  ISETP.LT.OR P2, PT, R0, 0x1, !P1 ;  /* 0x000000010000780c */ /* 0x000fe20004f41670 */
[----:B--2---:R-:W-:-:S05]  /*1fe30*/  @!P0 IMAD R3, R3, R16, RZ ;  /* 0x0000001003038224 */ /* 0x004fca00078e02ff */
[----:B------:R3:W-:Y:S01]  /*1fe40*/  @!P0 STG.E.U8 desc[UR36][R8.64], R3 ;  /* 0x0000000308008986 */ /* 0x0007e2000c101124 */
[----:B------:R-:W-:-:S13]  /*1fe50*/  ISETP.LT.OR P0, PT, R0, 0x2, !P3 ;  /* 0x000000020000780c */ /* 0x000fda0005f01670 */
[----:B---3--:R-:W-:Y:S02]  /*1fe60*/  @!P0 IMAD R3, R4, R16, RZ ;  /* 0x0000001004038224 */ /* 0x008fe400078e02ff */
[----:B------:R-:W-:Y:S02]  /*1fe70*/  @!P0 IMAD.MOV.U32 R4, RZ, RZ, R8 ;  /* 0x000000ffff048224 */ /* 0x000fe400078e0008 */
[----:B------:R-:W-:-:S05]  /*1fe80*/  @!P0 IMAD.MOV.U32 R5, RZ, RZ, R9 ;  /* 0x000000ffff058224 */ /* 0x000fca00078e0009 */
[----:B------:R0:W-:Y:S04]  /*1fe90*/  @!P0 STG.E.U8 desc[UR36][R4.64+0x1], R3 ;  /* 0x0000010304008986 */ /* 0x0001e8000c101124 */
[----:B0-----:R-:W2:Y:S01]  /*1fea0*/  LDL.LU R3, [R1+0x488] ;  /* 0x0004880001037983 */ /* 0x001ea20000300800 */
[----:B------:R-:W-:Y:S02]  /*1feb0*/  @!P2 IADD3 R4, P4, R8, UR45, RZ ;  /* 0x0000002d0804ac10 */ /* 0x000fe4000ff9e0ff */
[----:B------:R-:W-:Y:S02]  /*1fec0*/  ISETP.LT.OR P0, PT, R0, 0x2, !P1 ;  /* 0x000000020000780c */ /* 0x000fe40004f01670 */
[----:B------:R-:W-:Y:S01]  /*1fed0*/  @!P2 IADD3.X R5, R9, UR44, RZ, P4, !PT ;  /* 0x0000002c0905ac10 */ /* 0x000fe2000a7fe4ff */
[----:B--2---:R-:W-:-:S05]  /*1fee0*/  @!P2 IMAD R3, R3, R16, RZ ;  /* 0x000000100303a224 */ /* 0x004fca00078e02ff */
        /* <DEDUP_REMOVED lines=8> */
[----:B------:R-:W-:Y:S01]  /*1ff70*/  @!P2 IMAD.MOV.U32 R4, RZ, RZ, R8 ;  /* 0x000000ffff04a224 */ /* 0x000fe200078e0008 */
[----:B------:R-:W-:Y:S01]  /*1ff80*/  ISETP.LT.OR P0, PT, R0, 0xa, !P3 ;  /* 0x0000000a0000780c */ /* 0x000fe20005f01670 */
[----:B--2---:R-:W-:Y:S02]  /*1ff90*/  @!P2 IMAD R3, R5, R16, RZ ;  /* 0x000000100503a224 */ /* 0x004fe400078e02ff */
[----:B------:R-:W-:-:S05]  /*1ffa0*/  @!P2 IMAD.MOV.U32 R5, RZ, RZ, R9 ;  /* 0x000000ffff05a224 */ /* 0x000fca00078e0009 */
        /* <DEDUP_REMOVED lines=177> */
[C---:B------:R-:W-:Y:S02]  /*20ac0*/  ISETP.LT.OR P2, PT, R0.reuse, 0x42, !P1 ;  /* 0x000000420000780c */ /* 0x040fe40004f41670 */
[----:B------:R-:W-:Y:S02]  /*20ad0*/  @!P5 IADD3.X R5, R9, UR44, RZ, P0, !PT ;  /* 0x0000002c0905dc10 */ /* 0x000fe400087fe4ff */
[----:B------:R-:W-:Y:S01]  /*20ae0*/  ISETP.LT.OR P4, PT, R0, 0x49, !P3 ;  /* 0x000000490000780c */ /* 0x000fe20005f81670 */
[----:B--2---:R-:W-:-:S05]  /*20af0*/  @!P5 IMAD R3, R3, R16, RZ ;  /* 0x000000100303d224 */ /* 0x004fca00078e02ff */
[----:B------:R0:W-:Y:S04]  /*20b00*/  @!P5 STG.E.U8 desc[UR36][R4.64+0x40], R3 ;  /* 0x000040030400d986 */ /* 0x0001e8000c101124 */
[----:B0-----:R-:W2:Y:S01]  /*20b10*/  LDL.LU R3, [R1+0x50c] ;  /* 0x00050c0001037983 */ /* 0x001ea20000300800 */
[----:B------:R-:W-:Y:S02]  /*20b20*/  @!P2 IADD3 R4, P6, R8, UR45, RZ ;  /* 0x0000002d0804ac10 */ /* 0x000fe4000ffde0ff */
[----:B----4-:R-:W-:Y:S01]  /*20b30*/  @!P4 IMAD R6, R6, R16, RZ ;  /* 0x000000100606c224 */ /* 0x010fe200078e02ff */
[C---:B------:R-:W-:Y:S02]  /*20b40*/  ISETP.LT.OR P0, PT, R0.reuse, 0x49, !P1 ;  /* 0x000000490000780c */ /* 0x040fe40004f01670 */
[----:B------:R-:W-:-:S02]  /*20b50*/  ISETP.LT.OR P5, PT, R0, 0x4a, !P3 ;  /* 0x0000004a0000780c */ /* 0x000fc40005fa1670 */
[----:B------:R-:W-:-:S11]  /*20b60*/  @!P2 IADD3.X R5, R9, UR44, RZ, P6, !PT ;  /* 0x0000002c0905ac10 */ /* 0x000fd6000b7fe4ff */
[-C--:B-----5:R-:W-:Y:S02]  /*20b70*/  @!P5 IMAD R10, R10, R16.reuse, RZ ;  /* 0x000000100a0ad224 */ /* 0x0a0fe400078e02ff */
[----:B--2---:R-:W-:-:S05]  /*20b80*/  @!P2 IMAD R3, R3, R16, RZ ;  /* 0x000000100303a224 */ /* 0x004fca00078e02ff */
[----:B------:R0:W-:Y:S02]  /*20b90*/  @!P2 STG.E.U8 desc[UR36][R4.64+0x41], R3 ;  /* 0x000041030400a986 */ /* 0x0001e4000c101124 */
[--C-:B0-----:R-:W-:Y:S02]  /*20ba0*/  @!P4 IMAD.MOV.U32 R4, RZ, RZ, R8.reuse ;  /* 0x000000ffff04c224 */ /* 0x101fe400078e0008 */
[--C-:B------:R-:W-:Y:S02]  /*20bb0*/  @!P4 IMAD.MOV.U32 R5, RZ, RZ, R9.reuse ;  /* 0x000000ffff05c224 */ /* 0x100fe400078e0009 */
[----:B------:R-:W-:Y:S02]  /*20bc0*/  @!P0 IMAD R3, R7, R16, RZ ;  /* 0x0000001007038224 */ /* 0x000fe400078e02ff */
[----:B------:R-:W-:Y:S01]  /*20bd0*/  @!P5 IMAD.MOV.U32 R7, RZ, RZ, R9 ;  /* 0x000000ffff07d224 */ /* 0x000fe200078e0009 */
[----:B------:R0:W-:Y:S01]  /*20be0*/  @!P4 STG.E.U8 desc[UR36][R4.64+0x48], R6 ;  /* 0x000048060400c986 */ /* 0x0001e2000c101124 */
[----:B------:R-:W-:Y:S01]  /*20bf0*/  ISETP.LT.OR P4, PT, R0, 0x4a, !P1 ;  /* 0x0000004a0000780c */ /* 0x000fe20004f81670 */
[----:B0-----:R-:W-:Y:S01]  /*20c00*/  @!P5 IMAD.MOV.U32 R6, RZ, RZ, R8 ;  /* 0x000000ffff06d224 */ /* 0x001fe200078e0008 */
[----:B------:R-:W-:-:S04]  /*20c10*/  @!P0 IADD3 R4, P2, R8, UR45, RZ ;  /* 0x0000002d08048c10 */ /* 0x000fc8000ff5e0ff */
[----:B------:R0:W-:Y:S01]  /*20c20*/  @!P5 STG.E.U8 desc[UR36][R6.64+0x49], R10 ;  /* 0x0000490a0600d986 */ /* 0x0001e2000c101124 */
[----:B------:R-:W-:-:S03]  /*20c30*/  @!P0 IADD3.X R5, R9, UR44, RZ, P2, !PT ;  /* 0x0000002c09058c10 */ /* 0x000fc600097fe4ff */
[----:B0-----:R-:W2:Y:S04]  /*20c40*/  LDL.LU R10, [R1+0x51c] ;  /* 0x00051c00010a7983 */ /* 0x001ea80000300800 */
[----:B------:R-:W3:Y:S04]  /*20c50*/  LDL.LU R6, [R1+0x520] ;  /* 0x0005200001067983 */ /* 0x000ee80000300800 */
[----:B------:R-:W4:Y:S01]  /*20c60*/  LDL.LU R7, [R1+0x524] ;  /* 0x0005240001077983 */ /* 0x000f220000300800 */
[C---:B------:R-:W-:Y:S02]  /*20c70*/  ISETP.LT.OR P2, PT, R0.reuse, 0x51, !P3 ;  /* 0x000000510000780c */ /* 0x040fe40005f41670 */
[C---:B------:R-:W-:Y:S01]  /*20c80*/  ISETP.LT.OR P5, PT, R0.reuse, 0x52, !P3 ;  /* 0x000000520000780c */ /* 0x040fe20005fa1670 */
[----:B------:R0:W-:Y:S01]  /*20c90*/  @!P0 STG.E.U8 desc[UR36][R4.64+0x48], R3 ;  /* 0x0000480304008986 */ /* 0x0001e2000c101124 */
[----:B------:R-:W-:-:S02]  /*20ca0*/  ISETP.LT.OR P0, PT, R0, 0x51, !P1 ;  /* 0x000000510000780c */ /* 0x000fc40004f01670 */
[----:B0-----:R-:W-:-:S04]  /*20cb0*/  @!P4 IADD3 R4, P6, R8, UR45, RZ ;  /* 0x0000002d0804cc10 */ /* 0x001fc8000ffde0ff */
[----:B------:R-:W-:Y:S01]  /*20cc0*/  @!P4 IADD3.X R5, R9, UR44, RZ, P6, !PT ;  /* 0x0000002c0905cc10 */ /* 0x000fe2000b7fe4ff */
[----:B--2---:R-:W-:-:S05]  /*20cd0*/  @!P4 IMAD R3, R10, R16, RZ ;  /* 0x000000100a03c224 */ /* 0x004fca00078e02ff */
[----:B------:R3:W-:Y:S01]  /*20ce0*/  @!P4 STG.E.U8 desc[UR36][R4.64+0x49], R3 ;  /* 0x000049030400c986 */ /* 0x0007e2000c101124 */
[----:B------:R-:W-:Y:S01]  /*20cf0*/  ISETP.LT.OR P4, PT, R0, 0x52, !P1 ;  /* 0x000000520000780c */ /* 0x000fe20004f81670 */
[-C--:B----4-:R-:W-:Y:S02]  /*20d00*/  @!P5 IMAD R10, R7, R16.reuse, RZ ;  /* 0x00000010070ad224 */ /* 0x090fe400078e02ff */
[----:B------:R-:W-:Y:S02]  /*20d10*/  @!P2 IMAD.MOV.U32 R7, RZ, RZ, R9 ;  /* 0x000000ffff07a224 */ /* 0x000fe400078e0009 */
[----:B---3--:R-:W-:Y:S01]  /*20d20*/  @!P2 IMAD R3, R6, R16, RZ ;  /* 0x000000100603a224 */ /* 0x008fe200078e02ff */
[----:B------:R-:W-:Y:S01]  /*20d30*/  @!P0 IADD3 R4, P6, R8, UR45, RZ ;  /* 0x0000002d08048c10 */ /* 0x000fe2000ffde0ff */
[----:B------:R-:W-:-:S05]  /*20d40*/  @!P2 IMAD.MOV.U32 R6, RZ, RZ, R8 ;  /* 0x000000ffff06a224 */ /* 0x000fca00078e0008 */
[----:B------:R0:W-:Y:S04]  /*20d50*/  @!P2 STG.E.U8 desc[UR36][R6.64+0x50], R3 ;  /* 0x000050030600a986 */ /* 0x0001e8000c101124 */
[----:B0-----:R-:W2:Y:S01]  /*20d60*/  LDL.LU R7, [R1+0x528] ;  /* 0x0005280001077983 */ /* 0x001ea20000300800 */
[----:B------:R-:W-:Y:S01]  /*20d70*/  @!P5 IMAD.MOV.U32 R6, RZ, RZ, R8 ;  /* 0x000000ffff06d224 */ /* 0x000fe200078e0008 */
[----:B------:R-:W-:Y:S01]  /*20d80*/  @!P0 IADD3.X R5, R9, UR44, RZ, P6, !PT ;  /* 0x0000002c09058c10 */ /* 0x000fe2000b7fe4ff */
[----:B--2---:R-:W-:Y:S02]  /*20d90*/  @!P0 IMAD R3, R7, R16, RZ ;  /* 0x0000001007038224 */ /* 0x004fe400078e02ff */
[----:B------:R-:W-:-:S05]  /*20da0*/  @!P5 IMAD.MOV.U32 R7, RZ, RZ, R9 ;  /* 0x000000ffff07d224 */ /* 0x000fca00078e0009 */
[----:B------:R0:W-:Y:S04]  /*20db0*/  @!P5 STG.E.U8 desc[UR36][R6.64+0x51], R10 ;  /* 0x0000510a0600d986 */ /* 0x0001e8000c101124 */
[----:B0-----:R-:W2:Y:S04]  /*20dc0*/  LDL.LU R10, [R1+0x52c] ;  /* 0x00052c00010a7983 */ /* 0x001ea80000300800 */
[----:B------:R-:W3:Y:S04]  /*20dd0*/  LDL.LU R6, [R1+0x530] ;  /* 0x0005300001067983 */ /* 0x000ee80000300800 */
[----:B------:R-:W4:Y:S01]  /*20de0*/  LDL.LU R7, [R1+0x534] ;  /* 0x0005340001077983 */ /* 0x000f220000300800 */
[----:B------:R-:W-:-:S02]  /*20df0*/  ISETP.LT.OR P2, PT, R0, 0x59, !P3 ;  /* 0x000000590000780c */ /* 0x000fc40005f41670 */
[C---:B------:R-:W-:Y:S01]  /*20e00*/  ISETP.LT.OR P5, PT, R0.reuse, 0x5a, !P3 ;  /* 0x0000005a0000780c */ /* 0x040fe20005fa1670 */
[----:B------:R0:W-:Y:S01]  /*20e10*/  @!P0 STG.E.U8 desc[UR36][R4.64+0x50], R3 ;  /* 0x0000500304008986 */ /* 0x0001e2000c101124 */
[----:B------:R-:W-:Y:S02]  /*20e20*/  ISETP.LT.OR P0, PT, R0, 0x59, !P1 ;  /* 0x000000590000780c */ /* 0x000fe40004f01670 */
        /* <DEDUP_REMOVED lines=137> */
[----:B0-----:R-:W2:Y:S01]  /*216c0*/  LDL.LU R7, [R1+0x58c] ;  /* 0x00058c0001077983 */ /* 0x001ea20000300800 */
[C---:B------:R-:W-:Y:S02]  /*216d0*/  ISETP.LT.OR P2, PT, R0.reuse, 0x89, !P3 ;  /* 0x000000890000780c */ /* 0x040fe40005f41670 */
[C---:B------:R-:W-:Y:S01]  /*216e0*/  ISETP.LT.OR P5, PT, R0.reuse, 0x8a, !P3 ;  /* 0x0000008a0000780c */ /* 0x040fe20005fa1670 */
[----:B------:R0:W-:Y:S01]  /*216f0*/  @!P0 STG.E.U8 desc[UR36][R4.64+0x80], R3 ;  /* 0x0000800304008986 */ /* 0x0001e2000c101124 */
[----:B------:R-:W-:Y:S02]  /*21700*/  ISETP.LT.OR P0, PT, R0, 0x89, !P1 ;  /* 0x000000890000780c */ /* 0x000fe40004f01670 */
[----:B------:R-:W-:Y:S01]  /*21710*/  LOP3.LUT R18, R18, 0xffffffbf, RZ, 0xc0, !PT ;  /* 0xffffffbf12127812 */ /* 0x000fe200078ec0ff */
[----:B------:R-:W-:-:S03]  /*21720*/  USHF.L.U64.HI UR4, UR10, 0x7, UR11 ;  /* 0x000000070a047899 */ /* 0x000fc6000801020b */
[----:B------:R-:W-:-:S03]  /*21730*/  @P3 LOP3.LUT R18, R18, 0x40, RZ, 0xfc, !PT ;  /* 0x0000004012123812 */ /* 0x000fc600078efcff */
[----:B------:R-:W-:Y:S01]  /*21740*/  @!P2 IMAD.MOV.U32 R6, RZ, RZ, R8 ;  /* 0x000000ffff06a224 */ /* 0x000fe200078e0008 */
[----:B0-----:R-:W-:Y:S01]  /*21750*/  @!P4 IADD3 R4, P6, R8, UR45, RZ ;  /* 0x0000002d0804cc10 */ /* 0x001fe2000ffde0ff */
[----:B------:R-:W-:-:S03]  /*21760*/  @!P5 IMAD R10, R235, R16, RZ ;  /* 0x00000010eb0ad224 */ /* 0x000fc600078e02ff */
[----:B------:R-:W-:Y:S01]  /*21770*/  @!P4 IADD3.X R5, R9, UR44, RZ, P6, !PT ;  /* 0x0000002c0905cc10 */ /* 0x000fe2000b7fe4ff */
[----:B--2---:R-:W-:Y:S02]  /*21780*/  @!P4 IMAD R3, R7, R16, RZ ;  /* 0x000000100703c224 */ /* 0x004fe400078e02ff */
[----:B------:R-:W-:-:S03]  /*21790*/  @!P2 IMAD.MOV.U32 R7, RZ, RZ, R9 ;  /* 0x000000ffff07a224 */ /* 0x000fc600078e0009 */
[----:B------:R0:W-:Y:S01]  /*217a0*/  @!P4 STG.E.U8 desc[UR36][R4.64+0x81], R3 ;  /* 0x000081030400c986 */ /* 0x0001e2000c101124 */
[----:B------:R-:W-:Y:S01]  /*217b0*/  ISETP.LT.OR P4, PT, R0, 0x8a, !P1 ;  /* 0x0000008a0000780c */ /* 0x000fe20004f81670 */
[----:B0-----:R-:W-:Y:S01]  /*217c0*/  @!P2 IMAD R3, R14, R16, RZ ;  /* 0x000000100e03a224 */ /* 0x001fe200078e02ff */
[----:B------:R-:W-:Y:S01]  /*217d0*/  @!P0 IADD3 R4, P6, R8, UR45, RZ ;  /* 0x0000002d08048c10 */ /* 0x000fe2000ffde0ff */
[----:B------:R-:W2:Y:S03]  /*217e0*/  LDL.LU R14, [R1+0x418] ;  /* 0x00041800010e7983 */ /* 0x000ea60000300800 */
[----:B------:R-:W-:Y:S01]  /*217f0*/  @!P0 IADD3.X R5, R9, UR44, RZ, P6, !PT ;  /* 0x0000002c09058c10 */ /* 0x000fe2000b7fe4ff */
[----:B------:R0:W-:Y:S01]  /*21800*/  @!P2 STG.E.U8 desc[UR36][R6.64+0x88], R3 ;  /* 0x000088030600a986 */ /* 0x0001e2000c101124 */
[----:B------:R-:W-:-:S03]  /*21810*/  ISETP.LT.OR P2, PT, R0, 0x91, !P3 ;  /* 0x000000910000780c */ /* 0x000fc60005f41670 */
[----:B------:R-:W3:Y:S01]  /*21820*/  LDL.LU R235, [R1+0x41c] ;  /* 0x00041c0001eb7983 */ /* 0x000ee20000300800 */
[----:B0-----:R-:W-:Y:S02]  /*21830*/  @!P5 IMAD.MOV.U32 R6, RZ, RZ, R8 ;  /* 0x000000ffff06d224 */ /* 0x001fe400078e0008 */
[----:B------:R-:W-:Y:S02]  /*21840*/  @!P5 IMAD.MOV.U32 R7, RZ, RZ, R9 ;  /* 0x000000ffff07d224 */ /* 0x000fe400078e0009 */
[----:B------:R-:W-:Y:S02]  /*21850*/  @!P0 IMAD R3, R234, R16, RZ ;  /* 0x00000010ea038224 */ /* 0x000fe400078e02ff */
[----:B------:R-:W4:Y:S04]  /*21860*/  LDL.LU R234, [R1+0x420] ;  /* 0x0004200001ea7983 */ /* 0x000f280000300800 */
[----:B------:R0:W-:Y:S01]  /*21870*/  @!P5 STG.E.U8 desc[UR36][R6.64+0x89], R10 ;  /* 0x0000890a0600d986 */ /* 0x0001e2000c101124 */
[----:B------:R-:W-:-:S03]  /*21880*/  ISETP.LT.OR P5, PT, R0, 0x92, !P3 ;  /* 0x000000920000780c */ /* 0x000fc60005fa1670 */
[----:B------:R1:W-:Y:S01]  /*21890*/  @!P0 STG.E.U8 desc[UR36][R4.64+0x88], R3 ;  /* 0x0000880304008986 */ /* 0x0003e2000c101124 */
[----:B------:R-:W-:Y:S01]  /*218a0*/  ISETP.LT.OR P0, PT, R0, 0x91, !P1 ;  /* 0x000000910000780c */ /* 0x000fe20004f01670 */
[----:B0-----:R-:W-:Y:S02]  /*218b0*/  @!P2 IMAD.MOV.U32 R6, RZ, RZ, R8 ;  /* 0x000000ffff06a224 */ /* 0x001fe400078e0008 */
[----:B------:R-:W-:Y:S01]  /*218c0*/  @!P2 IMAD.MOV.U32 R7, RZ, RZ, R9 ;  /* 0x000000ffff07a224 */ /* 0x000fe200078e0009 */
[----:B-1----:R-:W-:Y:S01]  /*218d0*/  @!P4 IADD3 R4, P6, R8, UR45, RZ ;  /* 0x0000002d0804cc10 */ /* 0x002fe2000ffde0ff */
[----:B------:R-:W-:-:S04]  /*218e0*/  @!P4 IMAD R3, R233, R16, RZ ;  /* 0x00000010e903c224 */ /* 0x000fc800078e02ff */
[-C--:B------:R-:W-:Y:S01]  /*218f0*/  @!P5 IMAD R10, R231, R16.reuse, RZ ;  /* 0x00000010e70ad224 */ /* 0x080fe200078e02ff */
[C---:B------:R-:W-:Y:S01]  /*21900*/  @!P4 IADD3.X R5, R9.reuse, UR44, RZ, P6, !PT ;  /* 0x0000002c0905cc10 */ /* 0x040fe2000b7fe4ff */
[----:B------:R-:W5:Y:S04]  /*21910*/  LDL.LU R233, [R1+0x424] ;  /* 0x0004240001e97983 */ /* 0x000f680000300800 */
[----:B------:R0:W-:Y:S01]  /*21920*/  @!P4 STG.E.U8 desc[UR36][R4.64+0x89], R3 ;  /* 0x000089030400c986 */ /* 0x0001e2000c101124 */
[----:B------:R-:W-:Y:S01]  /*21930*/  ISETP.LT.OR P4, PT, R0, 0x92, !P1 ;  /* 0x000000920000780c */ /* 0x000fe20004f81670 */
[----:B0-----:R-:W-:Y:S01]  /*21940*/  @!P2 IMAD R3, R232, R16, RZ ;  /* 0x00000010e803a224 */ /* 0x001fe200078e02ff */
[----:B------:R-:W-:Y:S01]  /*21950*/  @!P0 IADD3 R4, P6, R8, UR45, RZ ;  /* 0x0000002d08048c10 */ /* 0x000fe2000ffde0ff */
[----:B------:R-:W4:Y:S03]  /*21960*/  LDL.LU R232, [R1+0x428] ;  /* 0x0004280001e87983 */ /* 0x000f260000300800 */
[----:B------:R-:W-:Y:S01]  /*21970*/  @!P0 IADD3.X R5, R9, UR44, RZ, P6, !PT ;  /* 0x0000002c09058c10 */ /* 0x000fe2000b7fe4ff */
[----:B------:R0:W-:Y:S01]  /*21980*/  @!P2 STG.E.U8 desc[UR36][R6.64+0x90], R3 ;  /* 0x000090030600a986 */ /* 0x0001e2000c101124 */
[----:B------:R-:W-:-:S03]  /*21990*/  ISETP.LT.OR P2, PT, R0, 0x99, !P3 ;  /* 0x000000990000780c */ /* 0x000fc60005f41670 */
[----:B------:R-:W4:Y:S01]  /*219a0*/  LDL.LU R231, [R1+0x42c] ;  /* 0x00042c0001e77983 */ /* 0x000f220000300800 */
        /* <DEDUP_REMOVED lines=14> */
[----:B------:R-:W4:Y:S04]  /*21a90*/  LDL.LU R229, [R1+0x434] ;  /* 0x0004340001e57983 */ /* 0x000f280000300800 */
        /* <DEDUP_REMOVED lines=31> */
[----:B------:R-:W-:-:S02]  /*21c90*/  ISETP.LT.OR P2, PT, R0, 0xa9, !P1 ;  /* 0x000000a90000780c */ /* 0x000fc40004f41670 */
[----:B------:R-:W-:Y:S01]  /*21ca0*/  ISETP.LT.OR P6, PT, R0, 0xaa, !P3 ;  /* 0x000000aa0000780c */ /* 0x000fe20005fc1670 */
        /* <DEDUP_REMOVED lines=8> */
[----:B0-----:R-:W-:-:S09]  /*21d30*/  @!P6 IMAD R10, R218, R16, RZ ;  /* 0x00000010da0ae224 */ /* 0x001fd200078e02ff */
[----:B------:R-:W-:Y:S01]  /*21d40*/  @!P5 IMAD.MOV.U32 R6, RZ, RZ, R8 ;  /* 0x000000ffff06d224 */ /* 0x000fe200078e0008 */
[----:B-1----:R-:W-:Y:S01]  /*21d50*/  @!P4 IADD3 R4, P0, R8, UR45, RZ ;  /* 0x0000002d0804cc10 */ /* 0x002fe2000ff1e0ff */
[----:B------:R-:W-:Y:S02]  /*21d60*/  @!P4 IMAD R3, R221, R16, RZ ;  /* 0x00000010dd03c224 */ /* 0x000fe400078e02ff */
[----:B------:R-:W-:Y:S01]  /*21d70*/  @!P5 IMAD.MOV.U32 R7, RZ, RZ, R9 ;  /* 0x000000ffff07d224 */ /* 0x000fe200078e0009 */
[----:B------:R-:W-:Y:S01]  /*21d80*/  @!P4 IADD3.X R5, R9, UR44, RZ, P0, !PT ;  /* 0x0000002c0905cc10 */ /* 0x000fe200087fe4ff */
[----:B------:R-:W4:Y:S01]  /*21d90*/  LDL.LU R221, [R1+0x454] ;  /* 0x0004540001dd7983 */ /* 0x000f220000300800 */
[----:B------:R-:W-:-:S03]  /*21da0*/  ISETP.LT.OR P0, PT, R0, 0xaa, !P1 ;  /* 0x000000aa0000780c */ /* 0x000fc60004f01670 */
[----:B------:R0:W-:Y:S02]  /*21db0*/  @!P4 STG.E.U8 desc[UR36][R4.64+0xa1], R3 ;  /* 0x0000a1030400c986 */ /* 0x0001e4000c101124 */
        /* <DEDUP_REMOVED lines=15> */
[----:B0-----:R-:W-:-:S08]  /*21eb0*/  @!P5 IMAD R7, R23, R16, RZ ;  /* 0x000000101707d224 */ /* 0x001fd000078e02ff */
[-C--:B------:R-:W-:Y:S01]  /*21ec0*/  @!P6 IMAD R10, R22, R16.reuse, RZ ;  /* 0x00000010160ae224 */ /* 0x080fe200078e02ff */
[----:B-1----:R-:W-:Y:S01]  /*21ed0*/  @!P0 IADD3 R4, P4, R8, UR45, RZ ;  /* 0x0000002d08048c10 */ /* 0x002fe2000ff9e0ff */
[----:B------:R-:W-:Y:S02]  /*21ee0*/  @!P0 IMAD R3, R216, R16, RZ ;  /* 0x00000010d8038224 */ /* 0x000fe400078e02ff */
[----:B------:R-:W4:Y:S01]  /*21ef0*/  LDL.LU R216, [R1+0x464] ;  /* 0x0004640001d87983 */ /* 0x000f220000300800 */
[----:B------:R-:W-:Y:S02]  /*21f00*/  @!P0 IADD3.X R5, R9, UR44, RZ, P4, !PT ;  /* 0x0000002c09058c10 */ /* 0x000fe4000a7fe4ff */
[----:B------:R-:W-:Y:S01]  /*21f10*/  ISETP.LT.OR P4, PT, R0, 0xb2, !P1 ;  /* 0x000000b20000780c */ /* 0x000fe20004f81670 */
[----:B------:R-:W4:Y:S04]  /*21f20*/  LDL.LU R23, [R1+0x468] ;  /* 0x0004680001177983 */ /* 0x000f280000300800 */
[----:B------:R0:W-:Y:S01]  /*21f30*/  @!P0 STG.E.U8 desc[UR36][R4.64+0xa9], R3 ;  /* 0x0000a90304008986 */ /* 0x0001e2000c101124 */
[----:B------:R-:W-:-:S03]  /*21f40*/  @!P2 IADD3 R6, P0, R8, UR45, RZ ;  /* 0x0000002d0806ac10 */ /* 0x000fc6000ff1e0ff */
[----:B------:R-:W4:Y:S01]  /*21f50*/  LDL.LU R22, [R1+0x46c] ;  /* 0x00046c0001167983 */ /* 0x000f220000300800 */
[--C-:B0-----:R-:W-:Y:S02]  /*21f60*/  @!P5 IMAD.MOV.U32 R4, RZ, RZ, R8.reuse ;  /* 0x000000ffff04d224 */ /* 0x101fe400078e0008 */
[--C-:B------:R-:W-:Y:S02]  /*21f70*/  @!P5 IMAD.MOV.U32 R5, RZ, RZ, R9.reuse ;  /* 0x000000ffff05d224 */ /* 0x100fe400078e0009 */
[----:B------:R-:W-:Y:S02]  /*21f80*/  @!P2 IMAD R3, R21, R16, RZ ;  /* 0x000000101503a224 */ /* 0x000fe400078e02ff */
[----:B------:R-:W4:Y:S04]  /*21f90*/  LDL.LU R21, [R1+0x470] ;  /* 0x0004700001157983 */ /* 0x000f280000300800 */
[----:B------:R0:W-:Y:S01]  /*21fa0*/  @!P5 STG.E.U8 desc[UR36][R4.64+0xb0], R7 ;  /* 0x0000b0070400d986 */ /* 0x0001e2000c101124 */
[----:B------:R-:W-:Y:S01]  /*21fb0*/  ISETP.LT.OR P5, PT, R0, 0xb9, !P3 ;  /* 0x000000b90000780c */ /* 0x000fe20005fa1670 */
[----:B0-----:R-:W-:Y:S01]  /*21fc0*/  @!P6 IMAD.MOV.U32 R4, RZ, RZ, R8 ;  /* 0x000000ffff04e224 */ /* 0x001fe200078e0008 */
[----:B------:R-:W-:Y:S01]  /*21fd0*/  @!P2 IADD3.X R7, R9, UR44, RZ, P0, !PT ;  /* 0x0000002c0907ac10 */ /* 0x000fe200087fe4ff */
[----:B------:R-:W-:-:S05]  /*21fe0*/  @!P6 IMAD.MOV.U32 R5, RZ, RZ, R9 ;  /* 0x000000ffff05e224 */ /* 0x000fca00078e0009 */
[----:B------:R0:W-:Y:S01]  /*21ff0*/  @!P6 STG.E.U8 desc[UR36][R4.64+0xb1], R10 ;  /* 0x0000b10a0400e986 */ /* 0x0001e2000c101124 */
[----:B------:R-:W-:-:S03]  /*22000*/  ISETP.LT.OR P6, PT, R0, 0xba, !P3 ;  /* 0x000000ba0000780c */ /* 0x000fc60005fc1670 */
[----:B------:R1:W-:Y:S01]  /*22010*/  @!P2 STG.E.U8 desc[UR36][R6.64+0xb0], R3 ;  /* 0x0000b0030600a986 */ /* 0x0003e2000c101124 */
[----:B------:R-:W-:Y:S02]  /*22020*/  ISETP.LT.OR P2, PT, R0, 0xb9, !P1 ;  /* 0x000000b90000780c */ /* 0x000fe40004f41670 */
[----:B0-----:R-:W-:-:S07]  /*22030*/  @!P4 IADD3 R4, P0, R8, UR45, RZ ;  /* 0x0000002d0804cc10 */ /* 0x001fce000ff1e0ff */
[-C--:B------:R-:W-:Y:S01]  /*22040*/  @!P6 IMAD R11, R11, R16.reuse, RZ ;  /* 0x000000100b0be224 */ /* 0x080fe200078e02ff */
[----:B------:R-:W-:Y:S01]  /*22050*/  @!P4 IADD3.X R5, R9, UR44, RZ, P0, !PT ;  /* 0x0000002c0905cc10 */ /* 0x000fe200087fe4ff */
[-C--:B-1----:R-:W-:Y:S01]  /*22060*/  @!P4 IMAD R3, R20, R16.reuse, RZ ;  /* 0x000000101403c224 */ /* 0x082fe200078e02ff */
[----:B------:R-:W-:Y:S01]  /*22070*/  ISETP.LT.OR P0, PT, R0, 0xba, !P1 ;  /* 0x000000ba0000780c */ /* 0x000fe20004f01670 */
[----:B------:R-:W4:Y:S01]  /*22080*/  LDL.LU R20, [R1+0x474] ;  /* 0x0004740001147983 */ /* 0x000f220000300800 */
[----:B------:R-:W-:-:S03]  /*22090*/  @!P2 IMAD R12, R12, R16, RZ ;  /* 0x000000100c0ca224 */ /* 0x000fc600078e02ff */
[----:B------:R0:W-:Y:S01]  /*220a0*/  @!P4 STG.E.U8 desc[UR36][R4.64+0xb1], R3 ;  /* 0x0000b1030400c986 */ /* 0x0001e2000c101124 */
[----:B------:R-:W-:-:S07]  /*220b0*/  @!P2 IADD3 R6, P4, R8, UR45, RZ ;  /* 0x0000002d0806ac10 */ /* 0x000fce000ff9e0ff */
[-C--:B------:R-:W-:Y:S02]  /*220c0*/  @!P0 IMAD R10, R13, R16.reuse, RZ ;  /* 0x000000100d0a8224 */ /* 0x080fe400078e02ff */
[----:B0-----:R-:W-:Y:S02]  /*220d0*/  @!P5 IMAD R3, R15, R16, RZ ;  /* 0x000000100f03d224 */ /* 0x001fe400078e02ff */
[----:B------:R-:W-:Y:S01]  /*220e0*/  @!P5 IMAD.MOV.U32 R4, RZ, RZ, R8 ;  /* 0x000000ffff04d224 */ /* 0x000fe200078e0008 */
[----:B------:R-:W4:Y:S01]  /*220f0*/  LDL.LU R15, [R1+0x478] ;  /* 0x00047800010f7983 */ /* 0x000f220000300800 */
[----:B------:R-:W-:-:S03]  /*22100*/  @!P5 IMAD.MOV.U32 R5, RZ, RZ, R9 ;  /* 0x000000ffff05d224 */ /* 0x000fc600078e0009 */
[----:B------:R-:W4:Y:S04]  /*22110*/  LDL.LU R13, [R1+0x47c] ;  /* 0x00047c00010d7983 */ /* 0x000f280000300800 */
[----:B------:R0:W-:Y:S04]  /*22120*/  @!P5 STG.E.U8 desc[UR36][R4.64+0xb8], R3 ;  /* 0x0000b8030400d986 */ /* 0x0001e8000c101124 */
[----:B0-----:R-:W2:Y:S01]  /*22130*/  LDL.LU R3, [R1+0x300] ;  /* 0x0003000001037983 */ /* 0x001ea20000300800 */
[----:B------:R-:W-:Y:S02]  /*22140*/  @!P6 IMAD.MOV.U32 R4, RZ, RZ, R8 ;  /* 0x000000ffff04e224 */ /* 0x000fe400078e0008 */
[----:B------:R-:W-:Y:S01]  /*22150*/  @!P6 IMAD.MOV.U32 R5, RZ, RZ, R9 ;  /* 0x000000ffff05e224 */ /* 0x000fe200078e0009 */
[----:B------:R-:W-:-:S02]  /*22160*/  @!P2 IADD3.X R7, R9, UR44, RZ, P4, !PT ;  /* 0x0000002c0907ac10 */ /* 0x000fc4000a7fe4ff */
[----:B------:R-:W-:Y:S02]  /*22170*/  ISETP.GE.AND P4, PT, R220, 0x81, PT ;  /* 0x00000081dc00780c */ /* 0x000fe40003f86270 */
[----:B------:R0:W-:Y:S02]  /*22180*/  @!P6 STG.E.U8 desc[UR36][R4.64+0xb9], R11 ;  /* 0x0000b90b0400e986 */ /* 0x0001e4000c101124 */
[----:B------:R-:W-:Y:S02]  /*22190*/  ISETP.LT.OR P6, PT, R0, 0x1, !P4 ;  /* 0x000000010000780c */ /* 0x000fe400067c1670 */
[----:B------:R1:W-:Y:S01]  /*221a0*/  @!P2 STG.E.U8 desc[UR36][R6.64+0xb8], R12 ;  /* 0x0000b80c0600a986 */ /* 0x0003e2000c101124 */
[----:B0-----:R-:W-:-:S03]  /*221b0*/  @!P0 IADD3 R4, P5, R8, UR45, RZ ;  /* 0x0000002d08048c10 */ /* 0x001fc6000ffbe0ff */
[----:B------:R-:W3:Y:S01]  /*221c0*/  LDL.LU R11, [R1+0x304] ;  /* 0x00030400010b7983 */ /* 0x000ee20000300800 */
[----:B------:R-:W-:Y:S01]  /*221d0*/  @!P0 IADD3.X R5, R9, UR44, RZ, P5, !PT ;  /* 0x0000002c09058c10 */ /* 0x000fe2000affe4ff */
[----:B-1----:R-:W-:Y:S02]  /*221e0*/  IMAD.U32 R6, RZ, RZ, UR10 ;  /* 0x0000000aff067e24 */ /* 0x002fe4000f8e00ff */
[----:B------:R-:W5:Y:S04]  /*221f0*/  LDL.LU R12, [R1+0x414] ;  /* 0x00041400010c7983 */ /* 0x000f680000300800 */
[----:B------:R-:W-:Y:S01]  /*22200*/  @!P0 STG.E.U8 desc[UR36][R4.64+0xb9], R10 ;  /* 0x0000b90a04008986 */ /* 0x000fe2000c101124 */
[----:B------:R-:W-:-:S04]  /*22210*/  LEA R6, P0, R6, R8, 0x7 ;  /* 0x0000000806067211 */ /* 0x000fc800078038ff */
[----:B------:R-:W-:Y:S01]  /*22220*/  IADD3.X R7, R9, UR4, RZ, P0, !PT ;  /* 0x0000000409077c10 */ /* 0x000fe200087fe4ff */
[----:B--2---:R-:W-:-:S05]  /*22230*/  @!P6 IMAD R3, R3, R16, RZ ;  /* 0x000000100303e224 */ /* 0x004fca00078e02ff */
[----:B------:R0:W-:Y:S04]  /*22240*/  @!P6 STG.E.U8 desc[UR36][R6.64], R3 ;  /* 0x000000030600e986 */ /* 0x0001e8000c101124 */
[----:B0-----:R-:W2:Y:S01]  /*22250*/  LDL.LU R3, [R1+0x308] ;  /* 0x0003080001037983 */ /* 0x001ea20000300800 */
[----:B------:R-:W-:Y:S02]  /*22260*/  ISETP.LT.OR P2, PT, R0, 0x2, !P4 ;  /* 0x000000020000780c */ /* 0x000fe40006741670 */
[----:B------:R-:W-:-:S04]  /*22270*/  ISETP.GE.AND P5, PT, R220, 0x89, PT ;  /* 0x00000089dc00780c */ /* 0x000fc80003fa6270 */
[----:B------:R-:W-:-:S07]  /*22280*/  ISETP.LT.OR P0, PT, R0, 0x1, !P5 ;  /* 0x000000010000780c */ /* 0x000fce0006f01670 */
[----:B---3--:R-:W-:Y:S02]  /*22290*/  @!P2 IMAD R10, R11, R16, RZ ;  /* 0x000000100b0aa224 */ /* 0x008fe400078e02ff */
[----:B------:R-:W-:Y:S02]  /*222a0*/  @!P2 IMAD.MOV.U32 R4, RZ, RZ, R6 ;  /* 0x000000ffff04a224 */ /* 0x000fe400078e0006 */
[----:B------:R-:W-:-:S05]  /*222b0*/  @!P2 IMAD.MOV.U32 R5, RZ, RZ, R7 ;  /* 0x000000ffff05a224 */ /* 0x000fca00078e0007 */
[----:B------:R0:W-:Y:S02]  /*222c0*/  @!P2 STG.E.U8 desc[UR36][R4.64+0x1], R10 ;  /* 0x0000010a0400a986 */ /* 0x0001e4000c101124 */
[----:B0-----:R-:W-:-:S04]  /*222d0*/  @!P0 IADD3 R10, P2, R6, UR45, RZ ;  /* 0x0000002d060a8c10 */ /* 0x001fc8000ff5e0ff */
[----:B------:R-:W-:Y:S01]  /*222e0*/  @!P0 IADD3.X R11, R7, UR44, RZ, P2, !PT ;  /* 0x0000002c070b8c10 */ /* 0x000fe200097fe4ff */
[----:B--2---:R-:W-:-:S05]  /*222f0*/  @!P0 IMAD R3, R3, R16, RZ ;  /* 0x0000001003038224 */ /* 0x004fca00078e02ff */
[----:B------:R0:W-:Y:S04]  /*22300*/  @!P0 STG.E.U8 desc[UR36][R10.64], R3 ;  /* 0x000000030a008986 */ /* 0x0001e8000c101124 */
[----:B0-----:R-:W2:Y:S04]  /*22310*/  LDL.LU R3, [R1+0x30c] ;  /* 0x00030c0001037983 */ /* 0x001ea80000300800 */
[----:B------:R-:W3:Y:S01]  /*22320*/  LDL.LU R10, [R1+0x310] ;  /* 0x00031000010a7983 */ /* 0x000ee20000300800 */
[C---:B------:R-:W-:Y:S02]  /*22330*/  ISETP.LT.OR P6, PT, R0.reuse, 0x2, !P5 ;  /* 0x000000020000780c */ /* 0x040fe40006fc1670 */
[----:B------:R-:W-:Y:S01]  /*22340*/  ISETP.LT.OR P0, PT, R0, 0x9, !P4 ;  /* 0x000000090000780c */ /* 0x000fe20006701670 */
[----:B------:R-:W4:Y:S10]  /*22350*/  LDL.LU R11, [R1+0x314] ;  /* 0x00031400010b7983 */ /* 0x000f340000300800 */
[----:B------:R-:W-:-:S04]  /*22360*/  @!P6 IADD3 R4, P2, R6, UR45, RZ ;  /* 0x0000002d0604ec10 */ /* 0x000fc8000ff5e0ff */
[----:B------:R-:W-:Y:S01]  /*22370*/  @!P6 IADD3.X R5, R7, UR44, RZ, P2, !PT ;  /* 0x0000002c0705ec10 */ /* 0x000fe200097fe4ff */
[----:B--2---:R-:W-:-:S05]  /*22380*/  @!P6 IMAD R3, R3, R16, RZ ;  /* 0x000000100303e224 */ /* 0x004fca00078e02ff */
[----:B------:R3:W-:Y:S02]  /*22390*/  @!P6 STG.E.U8 desc[UR36][R4.64+0x1], R3 ;  /* 0x000001030400e986 */ /* 0x0007e4000c101124 */
[----:B---3--:R-:W-:Y:S02]  /*223a0*/  @!P0 IMAD R3, R10, R16, RZ ;  /* 0x000000100a038224 */ /* 0x008fe400078e02ff */
[----:B------:R-:W-:Y:S02]  /*223b0*/  @!P0 IMAD.MOV.U32 R4, RZ, RZ, R6 ;  /* 0x000000ffff048224 */ /* 0x000fe400078e0006 */
[----:B------:R-:W-:-:S05]  /*223c0*/  @!P0 IMAD.MOV.U32 R5, RZ, RZ, R7 ;  /* 0x000000ffff058224 */ /* 0x000fca00078e0007 */
[----:B------:R0:W-:Y:S04]  /*223d0*/  @!P0 STG.E.U8 desc[UR36][R4.64+0x8], R3 ;  /* 0x0000080304008986 */ /* 0x0001e8000c101124 */
[----:B0-----:R-:W2:Y:S01]  /*223e0*/  LDL.LU R3, [R1+0x318] ;  /* 0x0003180001037983 */ /* 0x001ea20000300800 */
[C---:B------:R-:W-:Y:S02]  /*223f0*/  ISETP.LT.OR P2, PT, R0.reuse, 0xa, !P4 ;  /* 0x0000000a0000780c */ /* 0x040fe40006741670 */
[----:B------:R-:W-:-:S11]  /*22400*/  ISETP.LT.OR P6, PT, R0, 0x9, !P5 ;  /* 0x000000090000780c */ /* 0x000fd60006fc1670 */
[----:B----4-:R-:W-:Y:S02]  /*22410*/  @!P2 IMAD R10, R11, R16, RZ ;  /* 0x000000100b0aa224 */ /* 0x010fe400078e02ff */
        /* <DEDUP_REMOVED lines=370> */
[----:B------:R-:W-:-:S11]  /*23b40*/  ISETP.LT.OR P0, PT, R0, 0x89, !P4 ;  /* 0x000000890000780c */ /* 0x000fd60006701670 */
[----:B------:R-:W-:-:S04]  /*23b50*/  @!P6 IADD3 R4, P2, R6, UR45, RZ ;  /* 0x0000002d0604ec10 */ /* 0x000fc8000ff5e0ff */
[----:B------:R-:W-:Y:S02]  /*23b60*/  @!P6 IADD3.X R5, R7, UR44, RZ, P2, !PT ;  /* 0x0000002c0705ec10 */ /* 0x000fe400097fe4ff */
[----:B------:R-:W-:Y:S01]  /*23b70*/  ISETP.LT.OR P2, PT, R0, 0x8a, !P4 ;  /* 0x0000008a0000780c */ /* 0x000fe20006741670 */
[----:B--2---:R-:W-:-:S05]  /*23b80*/  @!P6 IMAD R3, R10, R16, RZ ;  /* 0x000000100a03e224 */ /* 0x004fca00078e02ff */
[----:B------:R3:W-:Y:S01]  /*23b90*/  @!P6 STG.E.U8 desc[UR36][R4.64+0x81], R3 ;  /* 0x000081030400e986 */ /* 0x0007e2000c101124 */
[----:B------:R-:W-:-:S06]  /*23ba0*/  ISETP.LT.OR P6, PT, R0, 0x89, !P5 ;  /* 0x000000890000780c */ /* 0x000fcc0006fc1670 */
[-C--:B-----5:R-:W-:Y:S02]  /*23bb0*/  @!P2 IMAD R10, R12, R16.reuse, RZ ;  /* 0x000000100c0aa224 */ /* 0x0a0fe400078e02ff */
[----:B---3--:R-:W-:Y:S02]  /*23bc0*/  @!P0 IMAD R3, R11, R16, RZ ;  /* 0x000000100b038224 */ /* 0x008fe400078e02ff */
[----:B------:R-:W-:Y:S02]  /*23bd0*/  @!P0 IMAD.MOV.U32 R4, RZ, RZ, R6 ;  /* 0x000000ffff048224 */ /* 0x000fe400078e0006 */
[----:B------:R-:W-:-:S05]  /*23be0*/  @!P0 IMAD.MOV.U32 R5, RZ, RZ, R7 ;  /* 0x000000ffff058224 */ /* 0x000fca00078e0007 */
[----:B------:R0:W-:Y:S01]  /*23bf0*/  @!P0 STG.E.U8 desc[UR36][R4.64+0x88], R3 ;  /* 0x0000880304008986 */ /* 0x0001e2000c101124 */
[----:B------:R-:W-:Y:S01]  /*23c00*/  ISETP.LT.OR P0, PT, R0, 0x8a, !P5 ;  /* 0x0000008a0000780c */ /* 0x000fe20006f01670 */
[----:B0-----:R-:W-:Y:S02]  /*23c10*/  @!P2 IMAD.MOV.U32 R4, RZ, RZ, R6 ;  /* 0x000000ffff04a224 */ /* 0x001fe400078e0006 */
[----:B------:R-:W-:-:S05]  /*23c20*/  @!P2 IMAD.MOV.U32 R5, RZ, RZ, R7 ;  /* 0x000000ffff05a224 */ /* 0x000fca00078e0007 */
[----:B------:R0:W-:Y:S01]  /*23c30*/  @!P2 STG.E.U8 desc[UR36][R4.64+0x89], R10 ;  /* 0x0000890a0400a986 */ /* 0x0001e2000c101124 */
[----:B------:R-:W-:Y:S01]  /*23c40*/  @!P6 IMAD R3, R14, R16, RZ ;  /* 0x000000100e03e224 */ /* 0x000fe200078e02ff */
[----:B0-----:R-:W-:-:S04]  /*23c50*/  @!P6 IADD3 R10, P2, R6, UR45, RZ ;  /* 0x0000002d060aec10 */ /* 0x001fc8000ff5e0ff */
[----:B------:R-:W-:Y:S02]  /*23c60*/  @!P6 IADD3.X R11, R7, UR44, RZ, P2, !PT ;  /* 0x0000002c070bec10 */ /* 0x000fe400097fe4ff */
[----:B------:R-:W-:-:S03]  /*23c70*/  @!P0 IADD3 R4, P2, R6, UR45, RZ ;  /* 0x0000002d06048c10 */ /* 0x000fc6000ff5e0ff */
[----:B------:R0:W-:Y:S01]  /*23c80*/  @!P6 STG.E.U8 desc[UR36][R10.64+0x88], R3 ;  /* 0x000088030a00e986 */ /* 0x0001e2000c101124 */
[C---:B------:R-:W-:Y:S02]  /*23c90*/  ISETP.LT.OR P6, PT, R0.reuse, 0x91, !P4 ;  /* 0x000000910000780c */ /* 0x040fe400067c1670 */
[----:B------:R-:W-:Y:S02]  /*23ca0*/  @!P0 IADD3.X R5, R7, UR44, RZ, P2, !PT ;  /* 0x0000002c07058c10 */ /* 0x000fe400097fe4ff */
[----:B------:R-:W-:Y:S01]  /*23cb0*/  ISETP.LT.OR P2, PT, R0, 0x92, !P4 ;  /* 0x000000920000780c */ /* 0x000fe20006741670 */
[----:B0-----:R-:W-:-:S05]  /*23cc0*/  @!P0 IMAD R3, R235, R16, RZ ;  /* 0x00000010eb038224 */ /* 0x001fca00078e02ff */
[----:B------:R0:W-:Y:S01]  /*23cd0*/  @!P0 STG.E.U8 desc[UR36][R4.64+0x89], R3 ;  /* 0x0000890304008986 */ /* 0x0001e2000c101124 */
[----:B------:R-:W-:-:S06]  /*23ce0*/  ISETP.LT.OR P0, PT, R0, 0x91, !P5 ;  /* 0x000000910000780c */ /* 0x000fcc0006f01670 */
[-C--:B------:R-:W-:Y:S02]  /*23cf0*/  @!P2 IMAD R10, R233, R16.reuse, RZ ;  /* 0x00000010e90aa224 */ /* 0x080fe400078e02ff */
[----:B0-----:R-:W-:Y:S02]  /*23d00*/  @!P6 IMAD R3, R234, R16, RZ ;  /* 0x00000010ea03e224 */ /* 0x001fe400078e02ff */
        /* <DEDUP_REMOVED lines=102> */
[----:B------:R0:W-:Y:S02]  /*24370*/  @!P0 STG.E.U8 desc[UR36][R4.64+0xb8], R3 ;  /* 0x0000b80304008986 */ /* 0x0001e4000c101124 */
[----:B0-----:R-:W-:Y:S02]  /*24380*/  @!P2 IMAD.MOV.U32 R4, RZ, RZ, R6 ;  /* 0x000000ffff04a224 */ /* 0x001fe400078e0006 */
[----:B------:R-:W-:-:S05]  /*24390*/  @!P2 IMAD.MOV.U32 R5, RZ, RZ, R7 ;  /* 0x000000ffff05a224 */ /* 0x000fca00078e0007 */
[----:B------:R0:W-:Y:S01]  /*243a0*/  @!P2 STG.E.U8 desc[UR36][R4.64+0xb9], R10 ;  /* 0x0000b90a0400a986 */ /* 0x0001e2000c101124 */
[----:B------:R-:W-:Y:S01]  /*243b0*/  @!P6 IMAD R3, R15, R16, RZ ;  /* 0x000000100f03e224 */ /* 0x000fe200078e02ff */
[----:B0-----:R-:W-:-:S04]  /*243c0*/  @!P6 IADD3 R10, P2, R6, UR45, RZ ;  /* 0x0000002d060aec10 */ /* 0x001fc8000ff5e0ff */
[----:B------:R-:W-:Y:S02]  /*243d0*/  @!P6 IADD3.X R11, R7, UR44, RZ, P2, !PT ;  /* 0x0000002c070bec10 */ /* 0x000fe400097fe4ff */
[----:B------:R-:W-:-:S03]  /*243e0*/  ISETP.LT.OR P0, PT, R0, 0xba, !P5 ;  /* 0x000000ba0000780c */ /* 0x000fc60006f01670 */
[----:B------:R0:W-:Y:S04]  /*243f0*/  @!P6 STG.E.U8 desc[UR36][R10.64+0xb8], R3 ;  /* 0x0000b8030a00e986 */ /* 0x0001e8000c101124 */
[----:B0-----:R-:W2:Y:S04]  /*24400*/  LDL.LU R11, [R1+0x184] ;  /* 0x00018400010b7983 */ /* 0x001ea80000300800 */
[----:B------:R-:W3:Y:S04]  /*24410*/  LDL.LU R12, [R1+0x2ac] ;  /* 0x0002ac00010c7983 */ /* 0x000ee80000300800 */
[----:B------:R-:W4:Y:S04]  /*24420*/  LDL.LU R235, [R1+0x2b0] ;  /* 0x0002b00001eb7983 */ /* 0x000f280000300800 */
        /* <DEDUP_REMOVED lines=8> */
[----:B------:R-:W-:-:S03]  /*244b0*/  @!P0 IADD3 R4, P2, R6, UR45, RZ ;  /* 0x0000002d06048c10 */ /* 0x000fc6000ff5e0ff */
[----:B------:R-:W5:Y:S04]  /*244c0*/  LDL.LU R226, [R1+0x2d4] ;  /* 0x0002d40001e27983 */ /* 0x000f680000300800 */
[----:B------:R-:W5:Y:S04]  /*244d0*/  LDL.LU R225, [R1+0x2d8] ;  /* 0x0002d80001e17983 */ /* 0x000f680000300800 */
[----:B------:R-:W5:Y:S04]  /*244e0*/  LDL.LU R224, [R1+0x2dc] ;  /* 0x0002dc0001e07983 */ /* 0x000f680000300800 */
[----:B------:R-:W5:Y:S01]  /*244f0*/  LDL.LU R223, [R1+0x2e0] ;  /* 0x0002e00001df7983 */ /* 0x000f620000300800 */
[----:B------:R-:W-:-:S03]  /*24500*/  @!P0 IADD3.X R5, R7, UR44, RZ, P2, !PT ;  /* 0x0000002c07058c10 */ /* 0x000fc600097fe4ff */
[----:B------:R-:W5:Y:S01]  /*24510*/  LDL.LU R222, [R1+0x2e4] ;  /* 0x0002e40001de7983 */ /* 0x000f620000300800 */
[----:B------:R-:W-:-:S03]  /*24520*/  @!P0 IMAD R3, R13, R16, RZ ;  /* 0x000000100d038224 */ /* 0x000fc600078e02ff */
[----:B------:R-:W5:Y:S04]  /*24530*/  LDL.LU R221, [R1+0x2e8] ;  /* 0x0002e80001dd7983 */ /* 0x000f680000300800 */
[----:B------:R-:W5:Y:S04]  /*24540*/  LDL.LU R219, [R1+0x2ec] ;  /* 0x0002ec0001db7983 */ /* 0x000f680000300800 */
[----:B------:R-:W5:Y:S04]  /*24550*/  LDL.LU R218, [R1+0x2f0] ;  /* 0x0002f00001da7983 */ /* 0x000f680000300800 */
[----:B------:R-:W5:Y:S04]  /*24560*/  LDL.LU R217, [R1+0x2f4] ;  /* 0x0002f40001d97983 */ /* 0x000f680000300800 */
[----:B------:R-:W5:Y:S04]  /*24570*/  LDL.LU R216, [R1+0x2f8] ;  /* 0x0002f80001d87983 */ /* 0x000f680000300800 */
[----:B------:R-:W5:Y:S04]  /*24580*/  LDL.LU R20, [R1+0x2fc] ;  /* 0x0002fc0001147983 */ /* 0x000f680000300800 */
[----:B------:R-:W5:Y:S04]  /*24590*/  LDL.LU R21, [R1] ;  /* 0x0000000001157983 */ /* 0x000f680000300800 */
[----:B------:R-:W5:Y:S04]  /*245a0*/  LDL.LU R13, [R1+0x4] ;  /* 0x00000400010d7983 */ /* 0x000f680000300800 */
[----:B------:R0:W-:Y:S04]  /*245b0*/  @!P0 STG.E.U8 desc[UR36][R4.64+0xb9], R3 ;  /* 0x0000b90304008986 */ /* 0x0001e8000c101124 */
[----:B0-----:R-:W2:Y:S01]  /*245c0*/  LDL.LU R3, [R1+0x180] ;  /* 0x0001800001037983 */ /* 0x001ea20000300800 */
[----:B------:R-:W-:-:S04]  /*245d0*/  LOP3.LUT R18, R18, 0xfffffff7, RZ, 0xc0, !PT ;  /* 0xfffffff712127812 */ /* 0x000fc800078ec0ff */
[----:B------:R-:W-:-:S04]  /*245e0*/  @P4 LOP3.LUT R18, R18, 0x8, RZ, 0xfc, !PT ;  /* 0x0000000812124812 */ /* 0x000fc800078efcff */
[----:B------:R-:W-:-:S04]  /*245f0*/  LOP3.LUT R18, R18, 0xffffffef, RZ, 0xc0, !PT ;  /* 0xffffffef12127812 */ /* 0x000fc800078ec0ff */
[----:B------:R-:W-:Y:S02]  /*24600*/  @P5 LOP3.LUT R18, R18, 0x10, RZ, 0xfc, !PT ;  /* 0x0000001012125812 */ /* 0x000fe400078efcff */
[C---:B------:R-:W-:Y:S01]  /*24610*/  ISETP.LT.OR P5, PT, R0.reuse, 0xc1, !P1 ;  /* 0x000000c10000780c */ /* 0x040fe20004fa1670 */
[----:B------:R-:W-:Y:S01]  /*24620*/  IMAD.U32 R10, RZ, RZ, UR10 ;  /* 0x0000000aff0a7e24 */ /* 0x000fe2000f8e00ff */
[----:B------:R-:W-:Y:S01]  /*24630*/  ISETP.LT.OR P4, PT, R0, 0xc2, !P1 ;  /* 0x000000c20000780c */ /* 0x000fe20004f81670 */
[----:B------:R-:W-:-:S03]  /*24640*/  USHF.L.U64.HI UR4, UR10, 0x8, UR11 ;  /* 0x000000080a047899 */ /* 0x000fc6000801020b */
[----:B------:R-:W-:-:S04]  /*24650*/  LEA R4, P0, R10, R8, 0x8 ;  /* 0x000000080a047211 */ /* 0x000fc800078040ff */
[----:B------:R-:W-:-:S03]  /*24660*/  IADD3.X R5, R9, UR4, RZ, P0, !PT ;  /* 0x0000000409057c10 */ /* 0x000fc600087fe4ff */
[----:B------:R-:W-:Y:S02]  /*24670*/  @!P5 IADD3 R14, P0, R8, UR45, RZ ;  /* 0x0000002d080edc10 */ /* 0x000fe4000ff1e0ff */
[----:B------:R-:W-:Y:S02]  /*24680*/  ISETP.GE.AND P2, PT, R220, 0x101, PT ;  /* 0x00000101dc00780c */ /* 0x000fe40003f46270 */
[----:B------:R-:W-:Y:S02]  /*24690*/  @!P5 IADD3.X R15, R9, UR44, RZ, P0, !PT ;  /* 0x0000002c090fdc10 */ /* 0x000fe400087fe4ff */
[----:B------:R-:W-:-:S04]  /*246a0*/  @!P4 IADD3 R22, P0, R8, UR45, RZ ;  /* 0x0000002d0816cc10 */ /* 0x000fc8000ff1e0ff */
[----:B------:R-:W-:Y:S02]  /*246b0*/  @!P4 IADD3.X R23, R9, UR44, RZ, P0, !PT ;  /* 0x0000002c0917cc10 */ /* 0x000fe400087fe4ff */
[----:B------:R-:W-:-:S13]  /*246c0*/  ISETP.LT.OR P0, PT, R0, 0x1, !P2 ;  /* 0x000000010000780c */ /* 0x000fda0005701670 */
[----:B--2---:R-:W-:-:S05]  /*246d0*/  @!P0 IMAD R3, R3, R16, RZ ;  /* 0x0000001003038224 */ /* 0x004fca00078e02ff */
[----:B------:R0:W-:Y:S01]  /*246e0*/  @!P0 STG.E.U8 desc[UR36][R4.64], R3 ;  /* 0x0000000304008986 */ /* 0x0001e2000c101124 */
[----:B------:R-:W-:-:S13]  /*246f0*/  ISETP.LT.OR P0, PT, R0, 0x2, !P2 ;  /* 0x000000020000780c */ /* 0x000fda0005701670 */
[----:B0-----:R-:W-:-:S05]  /*24700*/  @!P0 IMAD R3, R11, R16, RZ ;  /* 0x000000100b038224 */ /* 0x001fca00078e02ff */
[----:B------:R0:W-:Y:S04]  /*24710*/  @!P0 STG.E.U8 desc[UR36][R4.64+0x1], R3 ;  /* 0x0000010304008986 */ /* 0x0001e8000c101124 */
[----:B0-----:R-:W2:Y:S01]  /*24720*/  LDL.LU R3, [R1+0x188] ;  /* 0x0001880001037983 */ /* 0x001ea20000300800 */
[----:B------:R-:W-:-:S03]  /*24730*/  ISETP.GE.AND P0, PT, R220, 0x109, PT ;  /* 0x00000109dc00780c */ /* 0x000fc60003f06270 */
[----:B------:R-:W3:Y:S01]  /*24740*/  LDL.LU R220, [R1+0x2a8] ;  /* 0x0002a80001dc7983 */ /* 0x000ee20000300800 */
[----:B------:R-:W-:-:S13]  /*24750*/  ISETP.LT.OR P6, PT, R0, 0x1, !P0 ;  /* 0x000000010000780c */ /* 0x000fda00047c1670 */
[----:B------:R-:W-:-:S04]  /*24760*/  @!P6 IADD3 R10, P3, R4, UR45, RZ ;  /* 0x0000002d040aec10 */ /* 0x000fc8000ff7e0ff */
[----:B------:R-:W-:Y:S01]  /*24770*/  @!P6 IADD3.X R11, R5, UR44, RZ, P3, !PT ;  /* 0x0000002c050bec10 */ /* 0x000fe20009ffe4ff */
[----:B--2---:R-:W-:-:S05]  /*24780*/  @!P6 IMAD R3, R3, R16, RZ ;  /* 0x000000100303e224 */ /* 0x004fca00078e02ff */
[----:B------:R0:W-:Y:S04]  /*24790*/  @!P6 STG.E.U8 desc[UR36][R10.64], R3 ;  /* 0x000000030a00e986 */ /* 0x0001e8000c101124 */
[----:B0-----:R-:W2:Y:S01]  /*247a0*/  LDL.LU R3, [R1+0x18c] ;  /* 0x00018c0001037983 */ /* 0x001ea20000300800 */
[----:B------:R-:W-:-:S13]  /*247b0*/  ISETP.LT.OR P6, PT, R0, 0x2, !P0 ;  /* 0x000000020000780c */ /* 0x000fda00047c1670 */
[----:B------:R-:W-:-:S04]  /*247c0*/  @!P6 IADD3 R10, P3, R4, UR45, RZ ;  /* 0x0000002d040aec10 */ /* 0x000fc8000ff7e0ff */
[----:B------:R-:W-:Y:S01]  /*247d0*/  @!P6 IADD3.X R11, R5, UR44, RZ, P3, !PT ;  /* 0x0000002c050bec10 */ /* 0x000fe20009ffe4ff */
[----:B--2---:R-:W-:-:S05]  /*247e0*/  @!P6 IMAD R3, R3, R16, RZ ;  /* 0x000000100303e224 */ /* 0x004fca00078e02ff */
[----:B------:R0:W-:Y:S04]  /*247f0*/  @!P6 STG.E.U8 desc[UR36][R10.64+0x1], R3 ;  /* 0x000001030a00e986 */ /* 0x0001e8000c101124 */
[----:B0-----:R-:W2:Y:S04]  /*24800*/  LDL.LU R10, [R1+0x190] ;  /* 0x00019000010a7983 */ /* 0x001ea80000300800 */
[----:B------:R-:W4:Y:S01]  /*24810*/  LDL.LU R11, [R1+0x194] ;  /* 0x00019400010b7983 */ /* 0x000f220000300800 */
[----:B------:R-:W-:-:S13]  /*24820*/  ISETP.LT.OR P6, PT, R0, 0x9, !P2 ;  /* 0x000000090000780c */ /* 0x000fda00057c1670 */
[----:B--2---:R-:W-:-:S05]  /*24830*/  @!P6 IMAD R3, R10, R16, RZ ;  /* 0x000000100a03e224 */ /* 0x004fca00078e02ff */
[----:B------:R4:W-:Y:S01]  /*24840*/  @!P6 STG.E.U8 desc[UR36][R4.64+0x8], R3 ;  /* 0x000008030400e986 */ /* 0x0009e2000c101124 */
[----:B------:R-:W-:-:S13]  /*24850*/  ISETP.LT.OR P6, PT, R0, 0xa, !P2 ;  /* 0x0000000a0000780c */ /* 0x000fda00057c1670 */
[----:B----4-:R-:W-:-:S05]  /*24860*/  @!P6 IMAD R3, R11, R16, RZ ;  /* 0x000000100b03e224 */ /* 0x010fca00078e02ff */
[----:B------:R0:W-:Y:S04]  /*24870*/  @!P6 STG.E.U8 desc[UR36][R4.64+0x9], R3 ;  /* 0x000009030400e986 */ /* 0x0001e8000c101124 */
[----:B0-----:R-:W2:Y:S01]  /*24880*/  LDL.LU R3, [R1+0x198] ;  /* 0x0001980001037983 */ /* 0x001ea20000300800 */
        /* <DEDUP_REMOVED lines=338> */
[----:B------:R3:W-:Y:S01]  /*25db0*/  @!P6 STG.E.U8 desc[UR36][R4.64+0x91], R3 ;  /* 0x000091030400e986 */ /* 0x0007e2000c101124 */
[----:B------:R-:W-:-:S13]  /*25dc0*/  ISETP.LT.OR P6, PT, R0, 0x91, !P0 ;  /* 0x000000910000780c */ /* 0x000fda00047c1670 */
[----:B------:R-:W-:Y:S01]  /*25dd0*/  @!P6 IADD3 R10, P3, R4, UR45, RZ ;  /* 0x0000002d040aec10 */ /* 0x000fe2000ff7e0ff */
[----:B---3--:R-:W-:-:S03]  /*25de0*/  @!P6 IMAD R3, R220, R16, RZ ;  /* 0x00000010dc03e224 */ /* 0x008fc600078e02ff */
[----:B------:R-:W-:-:S05]  /*25df0*/  @!P6 IADD3.X R11, R5, UR44, RZ, P3, !PT ;  /* 0x0000002c050bec10 */ /* 0x000fca0009ffe4ff */
[----:B------:R0:W-:Y:S01]  /*25e00*/  @!P6 STG.E.U8 desc[UR36][R10.64+0x90], R3 ;  /* 0x000090030a00e986 */ /* 0x0001e2000c101124 */
[----:B------:R-:W-:-:S13]  /*25e10*/  ISETP.LT.OR P6, PT, R0, 0x92, !P0 ;  /* 0x000000920000780c */ /* 0x000fda00047c1670 */
[----:B0-----:R-:W-:Y:S01]  /*25e20*/  @!P6 IADD3 R10, P3, R4, UR45, RZ ;  /* 0x0000002d040aec10 */ /* 0x001fe2000ff7e0ff */
[----:B------:R-:W-:-:S03]  /*25e30*/  @!P6 IMAD R3, R12, R16, RZ ;  /* 0x000000100c03e224 */ /* 0x000fc600078e02ff */
[----:B------:R-:W-:-:S05]  /*25e40*/  @!P6 IADD3.X R11, R5, UR44, RZ, P3, !PT ;  /* 0x0000002c050bec10 */ /* 0x000fca0009ffe4ff */
[----:B------:R0:W-:Y:S01]  /*25e50*/  @!P6 STG.E.U8 desc[UR36][R10.64+0x91], R3 ;  /* 0x000091030a00e986 */ /* 0x0001e2000c101124 */
[----:B------:R-:W-:-:S13]  /*25e60*/  ISETP.LT.OR P6, PT, R0, 0x99, !P2 ;  /* 0x000000990000780c */ /* 0x000fda00057c1670 */
[----:B0-----:R-:W-:-:S05]  /*25e70*/  @!P6 IMAD R3, R235, R16, RZ ;  /* 0x00000010eb03e224 */ /* 0x001fca00078e02ff */
[----:B------:R5:W-:Y:S01]  /*25e80*/  @!P6 STG.E.U8 desc[UR36][R4.64+0x98], R3 ;  /* 0x000098030400e986 */ /* 0x000be2000c101124 */
[----:B------:R-:W-:-:S13]  /*25e90*/  ISETP.LT.OR P6, PT, R0, 0x9a, !P2 ;  /* 0x0000009a0000780c */ /* 0x000fda00057c1670 */
[----:B-----5:R-:W-:-:S05]  /*25ea0*/  @!P6 IMAD R3, R234, R16, RZ ;  /* 0x00000010ea03e224 */ /* 0x020fca00078e02ff */
[----:B------:R0:W-:Y:S01]  /*25eb0*/  @!P6 STG.E.U8 desc[UR36][R4.64+0x99], R3 ;  /* 0x000099030400e986 */ /* 0x0001e2000c101124 */
[----:B------:R-:W-:-:S13]  /*25ec0*/  ISETP.LT.OR P6, PT, R0, 0x99, !P0 ;  /* 0x000000990000780c */ /* 0x000fda00047c1670 */
[----:B------:R-:W-:Y:S01]  /*25ed0*/  @!P6 IADD3 R10, P3, R4, UR45, RZ ;  /* 0x0000002d040aec10 */ /* 0x000fe2000ff7e0ff */
[----:B0-----:R-:W-:-:S03]  /*25ee0*/  @!P6 IMAD R3, R233, R16, RZ ;  /* 0x00000010e903e224 */ /* 0x001fc600078e02ff */
        /* <DEDUP_REMOVED lines=11> */
[----:B0-----:R-:W-:-:S05]  /*25fa0*/  @!P6 IMAD R3, R230, R16, RZ ;  /* 0x00000010e603e224 */ /* 0x001fca00078e02ff */
        /* <DEDUP_REMOVED lines=49> */
[----:B------:R-:W-:Y:S02]  /*262c0*/  ISETP.LT.OR P6, PT, R0, 0xb9, !P0 ;  /* 0x000000b90000780c */ /* 0x000fe400047c1670 */
[C---:B------:R-:W-:Y:S02]  /*262d0*/  LOP3.LUT P3, RZ, R18.reuse, 0x40, RZ, 0xc0, !PT ;  /* 0x0000004012ff7812 */ /* 0x040fe4000786c0ff */
[----:B------:R-:W-:-:S04]  /*262e0*/  LOP3.LUT R18, R18, 0xffffffdf, RZ, 0xc0, !PT ;  /* 0xffffffdf12127812 */ /* 0x000fc800078ec0ff */
[----:B------:R-:W-:-:S05]  /*262f0*/  @P2 LOP3.LUT R18, R18, 0x20, RZ, 0xfc, !PT ;  /* 0x0000002012122812 */ /* 0x000fca00078efcff */
[----:B------:R-:W-:Y:S01]  /*26300*/  @!P6 IADD3 R10, P2, R4, UR45, RZ ;  /* 0x0000002d040aec10 */ /* 0x000fe2000ff5e0ff */
[----:B0-----:R-:W-:-:S03]  /*26310*/  @!P6 IMAD R3, R216, R16, RZ ;  /* 0x00000010d803e224 */ /* 0x001fc600078e02ff */
[----:B------:R-:W-:-:S05]  /*26320*/  @!P6 IADD3.X R11, R5, UR44, RZ, P2, !PT ;  /* 0x0000002c050bec10 */ /* 0x000fca00097fe4ff */
[----:B------:R0:W-:Y:S01]  /*26330*/  @!P6 STG.E.U8 desc[UR36][R10.64+0xb8], R3 ;  /* 0x0000b8030a00e986 */ /* 0x0001e2000c101124 */
[----:B------:R-:W-:-:S13]  /*26340*/  ISETP.LT.OR P6, PT, R0, 0xba, !P0 ;  /* 0x000000ba0000780c */ /* 0x000fda00047c1670 */
[----:B0-----:R-:W-:Y:S02]  /*26350*/  @!P6 IMAD R3, R20, R16, RZ ;  /* 0x000000101403e224 */ /* 0x001fe400078e02ff */
[----:B------:R-:W2:Y:S01]  /*26360*/  LDL.LU R20, [R1+0x8] ;  /* 0x0000080001147983 */ /* 0x000ea20000300800 */
[----:B------:R-:W-:-:S03]  /*26370*/  @!P6 IADD3 R10, P2, R4, UR45, RZ ;  /* 0x0000002d040aec10 */ /* 0x000fc6000ff5e0ff */
[----:B------:R-:W3:Y:S01]  /*26380*/  LDL.LU R220, [R1+0x130] ;  /* 0x0001300001dc7983 */ /* 0x000ee20000300800 */
[----:B------:R-:W-:-:S03]  /*26390*/  @!P6 IADD3.X R11, R5, UR44, RZ, P2, !PT ;  /* 0x0000002c050bec10 */ /* 0x000fc600097fe4ff */
[----:B------:R-:W4:Y:S04]  /*263a0*/  LDL.LU R235, [R1+0x134] ;  /* 0x0001340001eb7983 */ /* 0x000f280000300800 */
[----:B------:R0:W-:Y:S01]  /*263b0*/  @!P6 STG.E.U8 desc[UR36][R10.64+0xb9], R3 ;  /* 0x0000b9030a00e986 */ /* 0x0001e2000c101124 */
[----:B------:R-:W-:-:S03]  /*263c0*/  ISETP.LT.OR P6, PT, R0, 0xc1, !P3 ;  /* 0x000000c10000780c */ /* 0x000fc60005fc1670 */
[----:B------:R-:W5:Y:S04]  /*263d0*/  LDL.LU R234, [R1+0x138] ;  /* 0x0001380001ea7983 */ /* 0x000f680000300800 */
[----:B------:R-:W4:Y:S04]  /*263e0*/  LDL.LU R233, [R1+0x13c] ;  /* 0x00013c0001e97983 */ /* 0x000f280000300800 */
[----:B------:R-:W4:Y:S02]  /*263f0*/  LDL.LU R232, [R1+0x140] ;  /* 0x0001400001e87983 */ /* 0x000f240000300800 */
[----:B0-----:R-:W-:-:S02]  /*26400*/  @!P6 IMAD R3, R21, R16, RZ ;  /* 0x000000101503e224 */ /* 0x001fc400078e02ff */
[----:B------:R-:W4:Y:S04]  /*26410*/  LDL.LU R231, [R1+0x144] ;  /* 0x0001440001e77983 */ /* 0x000f280000300800 */
[----:B------:R0:W-:Y:S01]  /*26420*/  @!P6 STG.E.U8 desc[UR36][R8.64+0xc0], R3 ;  /* 0x0000c0030800e986 */ /* 0x0001e2000c101124 */
[----:B------:R-:W-:-:S03]  /*26430*/  ISETP.LT.OR P6, PT, R0, 0xc2, !P3 ;  /* 0x000000c20000780c */ /* 0x000fc60005fc1670 */
[----:B------:R-:W4:Y:S04]  /*26440*/  LDL.LU R230, [R1+0x148] ;  /* 0x0001480001e67983 */ /* 0x000f280000300800 */
[----:B------:R-:W4:Y:S04]  /*26450*/  LDL.LU R217, [R1+0x14c] ;  /* 0x00014c0001d97983 */ /* 0x000f280000300800 */
[----:B------:R-:W4:Y:S02]  /*26460*/  LDL.LU R229, [R1+0x150] ;  /* 0x0001500001e57983 */ /* 0x000f240000300800 */
[----:B0-----:R-:W-:-:S02]  /*26470*/  @!P6 IMAD R3, R13, R16, RZ ;  /* 0x000000100d03e224 */ /* 0x001fc400078e02ff */
[----:B------:R-:W4:Y:S04]  /*26480*/  LDL.LU R228, [R1+0x154] ;  /* 0x0001540001e47983 */ /* 0x000f280000300800 */
[----:B------:R-:W4:Y:S04]  /*26490*/  LDL.LU R227, [R1+0x158] ;  /* 0x0001580001e37983 */ /* 0x000f280000300800 */
[----:B------:R-:W4:Y:S04]  /*264a0*/  LDL.LU R226, [R1+0x15c] ;  /* 0x00015c0001e27983 */ /* 0x000f280000300800 */
[----:B------:R-:W4:Y:S04]  /*264b0*/  LDL.LU R225, [R1+0x160] ;  /* 0x0001600001e17983 */ /* 0x000f280000300800 */
[----:B------:R-:W4:Y:S04]  /*264c0*/  LDL.LU R224, [R1+0x164] ;  /* 0x0001640001e07983 */ /* 0x000f280000300800 */
[----:B------:R-:W4:Y:S04]  /*264d0*/  LDL.LU R223, [R1+0x168] ;  /* 0x0001680001df7983 */ /* 0x000f280000300800 */
[----:B------:R-:W4:Y:S04]  /*264e0*/  LDL.LU R222, [R1+0x16c] ;  /* 0x00016c0001de7983 */ /* 0x000f280000300800 */
[----:B------:R2:W-:Y:S04]  /*264f0*/  @!P6 STG.E.U8 desc[UR36][R8.64+0xc1], R3 ;  /* 0x0000c1030800e986 */ /* 0x0005e8000c101124 */
[----:B------:R-:W4:Y:S04]  /*26500*/  LDL.LU R221, [R1+0x170] ;  /* 0x0001700001dd7983 */ /* 0x000f280000300800 */
[----:B------:R-:W4:Y:S04]  /*26510*/  LDL.LU R219, [R1+0x174] ;  /* 0x0001740001db7983 */ /* 0x000f280000300800 */
[----:B------:R-:W4:Y:S04]  /*26520*/  LDL.LU R218, [R1+0x178] ;  /* 0x0001780001da7983 */ /* 0x000f280000300800 */
[----:B------:R-:W4:Y:S04]  /*26530*/  LDL.LU R216, [R1+0x17c] ;  /* 0x00017c0001d87983 */ /* 0x000f280000300800 */
[----:B------:R-:W3:Y:S04]  /*26540*/  LDL.LU R10, [R1+0x10] ;  /* 0x00001000010a7983 */ /* 0x000ee80000300800 */
[----:B------:R-:W5:Y:S01]  /*26550*/  LDL.LU R11, [R1+0x14] ;  /* 0x00001400010b7983 */ /* 0x000f620000300800 */
[----:B--2---:R-:W-:-:S05]  /*26560*/  @!P5 IMAD R3, R20, R16, RZ ;  /* 0x000000101403d224 */ /* 0x004fca00078e02ff */
[----:B------:R0:W-:Y:S04]  /*26570*/  @!P5 STG.E.U8 desc[UR36][R14.64+0xc0], R3 ;  /* 0x0000c0030e00d986 */ /* 0x0001e8000c101124 */
[----:B0-----:R-:W2:Y:S04]  /*26580*/  LDL.LU R14, [R1+0xc] ;  /* 0x00000c00010e7983 */ /* 0x001ea80000300800 */
[----:B------:R-:W4:Y:S01]  /*26590*/  LDL.LU R15, [R1+0x18] ;  /* 0x00001800010f7983 */ /* 0x000f220000300800 */
[----:B------:R-:W-:-:S13]  /*265a0*/  ISETP.LT.OR P2, PT, R0, 0xc9, !P1 ;  /* 0x000000c90000780c */ /* 0x000fda0004f41670 */
[----:B------:R-:W-:-:S04]  /*265b0*/  @!P2 IADD3 R12, P6, R8, UR45, RZ ;  /* 0x0000002d080cac10 */ /* 0x000fc8000ffde0ff */
[----:B------:R-:W-:Y:S01]  /*265c0*/  @!P2 IADD3.X R13, R9, UR44, RZ, P6, !PT ;  /* 0x0000002c090dac10 */ /* 0x000fe2000b7fe4ff */
[----:B--2---:R-:W-:-:S05]  /*265d0*/  @!P4 IMAD R3, R14, R16, RZ ;  /* 0x000000100e03c224 */ /* 0x004fca00078e02ff */
[----:B------:R0:W-:Y:S01]  /*265e0*/  @!P4 STG.E.U8 desc[UR36][R22.64+0xc1], R3 ;  /* 0x0000c1031600c986 */ /* 0x0001e2000c101124 */
[----:B------:R-:W-:-:S03]  /*265f0*/  ISETP.LT.OR P4, PT, R0, 0xc9, !P3 ;  /* 0x000000c90000780c */ /* 0x000fc60005f81670 */
[----:B0-----:R-:W2:Y:S10]  /*26600*/  LDL.LU R23, [R1+0x124] ;  /* 0x0001240001177983 */ /* 0x001eb40000300800 */
[----:B---3--:R-:W-:Y:S01]  /*26610*/  @!P4 IMAD R3, R10, R16, RZ ;  /* 0x000000100a03c224 */ /* 0x008fe200078e02ff */
[----:B------:R-:W3:Y:S04]  /*26620*/  LDL.LU R22, [R1+0x12c] ;  /* 0x00012c0001167983 */ /* 0x000ee80000300800 */
[----:B------:R5:W-:Y:S01]  /*26630*/  @!P4 STG.E.U8 desc[UR36][R8.64+0xc8], R3 ;  /* 0x0000c8030800c986 */ /* 0x000be2000c101124 */
[----:B------:R-:W-:-:S13]  /*26640*/  ISETP.LT.OR P4, PT, R0, 0xca, !P3 ;  /* 0x000000ca0000780c */ /* 0x000fda0005f81670 */
[----:B-----5:R-:W-:-:S05]  /*26650*/  @!P4 IMAD R3, R11, R16, RZ ;  /* 0x000000100b03c224 */ /* 0x020fca00078e02ff */
[----:B------:R4:W-:Y:S02]  /*26660*/  @!P4 STG.E.U8 desc[UR36][R8.64+0xc9], R3 ;  /* 0x0000c9030800c986 */ /* 0x0009e4000c101124 */
[----:B----4-:R-:W-:-:S05]  /*26670*/  @!P2 IMAD R3, R15, R16, RZ ;  /* 0x000000100f03a224 */ /* 0x010fca00078e02ff */
[----:B------:R0:W-:Y:S04]  /*26680*/  @!P2 STG.E.U8 desc[UR36][R12.64+0xc8], R3 ;  /* 0x0000c8030c00a986 */ /* 0x0001e8000c101124 */
[----:B0-----:R-:W4:Y:S01]  /*26690*/  LDL.LU R3, [R1+0x1c] ;  /* 0x00001c0001037983 */ /* 0x001f220000300800 */
[----:B------:R-:W-:-:S03]  /*266a0*/  ISETP.LT.OR P6, PT, R0, 0xca, !P1 ;  /* 0x000000ca0000780c */ /* 0x000fc60004fc1670 */
[----:B------:R-:W5:Y:S04]  /*266b0*/  LDL.LU R12, [R1+0x20] ;  /* 0x00002000010c7983 */ /* 0x000f680000300800 */
[----:B------:R-:W2:Y:S06]  /*266c0*/  LDL.LU R13, [R1+0x24] ;  /* 0x00002400010d7983 */ /* 0x000eac0000300800 */
[----:B------:R-:W-:-:S04]  /*266d0*/  @!P6 IADD3 R20, P5, R8, UR45, RZ ;  /* 0x0000002d0814ec10 */ /* 0x000fc8000ffbe0ff */
[----:B------:R-:W-:Y:S01]  /*266e0*/  @!P6 IADD3.X R21, R9, UR44, RZ, P5, !PT ;  /* 0x0000002c0915ec10 */ /* 0x000fe2000affe4ff */
[----:B----4-:R-:W-:-:S05]  /*266f0*/  @!P6 IMAD R3, R3, R16, RZ ;  /* 0x000000100303e224 */ /* 0x010fca00078e02ff */
[----:B------:R0:W-:Y:S04]  /*26700*/  @!P6 STG.E.U8 desc[UR36][R20.64+0xc9], R3 ;  /* 0x0000c9031400e986 */ /* 0x0001e8000c101124 */
[----:B0-----:R-:W4:Y:S01]  /*26710*/  LDL.LU R21, [R1+0x28] ;  /* 0x0000280001157983 */ /* 0x001f220000300800 */
[C---:B------:R-:W-:Y:S02]  /*26720*/  ISETP.LT.OR P6, PT, R0.reuse, 0xd1, !P3 ;  /* 0x000000d10000780c */ /* 0x040fe40005fc1670 */
[----:B------:R-:W-:-:S11]  /*26730*/  ISETP.LT.OR P4, PT, R0, 0xd1, !P1 ;  /* 0x000000d10000780c */ /* 0x000fd60004f81670 */
[----:B-----5:R-:W-:-:S05]  /*26740*/  @!P6 IMAD R3, R12, R16, RZ ;  /* 0x000000100c03e224 */ /* 0x020fca00078e02ff */
[----:B------:R2:W-:Y:S01]  /*26750*/  @!P6 STG.E.U8 desc[UR36][R8.64+0xd0], R3 ;  /* 0x0000d0030800e986 */ /* 0x0005e2000c101124 */
[----:B------:R-:W-:Y:S02]  /*26760*/  ISETP.LT.OR P6, PT, R0, 0xd2, !P3 ;  /* 0x000000d20000780c */ /* 0x000fe40005fc1670 */
[----:B------:R-:W-:-:S04]  /*26770*/  @!P4 IADD3 R10, P5, R8, UR45, RZ ;  /* 0x0000002d080acc10 */ /* 0x000fc8000ffbe0ff */
[----:B------:R-:W-:-:S07]  /*26780*/  @!P4 IADD3.X R11, R9, UR44, RZ, P5, !PT ;  /* 0x0000002c090bcc10 */ /* 0x000fce000affe4ff */
[----:B--2---:R-:W-:-:S05]  /*26790*/  @!P6 IMAD R3, R13, R16, RZ ;  /* 0x000000100d03e224 */ /* 0x004fca00078e02ff */
[----:B------:R4:W-:Y:S02]  /*267a0*/  @!P6 STG.E.U8 desc[UR36][R8.64+0xd1], R3 ;  /* 0x0000d1030800e986 */ /* 0x0009e4000c101124 */
[----:B----4-:R-:W-:-:S05]  /*267b0*/  @!P4 IMAD R3, R21, R16, RZ ;  /* 0x000000101503c224 */ /* 0x010fca00078e02ff */
[----:B------:R0:W-:Y:S04]  /*267c0*/  @!P4 STG.E.U8 desc[UR36][R10.64+0xd0], R3 ;  /* 0x0000d0030a00c986 */ /* 0x0001e8000c101124 */
[----:B0-----:R-:W2:Y:S01]  /*267d0*/  LDL.LU R3, [R1+0x2c] ;  /* 0x00002c0001037983 */ /* 0x001ea20000300800 */
[----:B------:R-:W-:-:S03]  /*267e0*/  ISETP.LT.OR P2, PT, R0, 0xd2, !P1 ;  /* 0x000000d20000780c */ /* 0x000fc60004f41670 */
[----:B------:R-:W4:Y:S04]  /*267f0*/  LDL.LU R10, [R1+0x30] ;  /* 0x00003000010a7983 */ /* 0x000f280000300800 */
[----:B------:R-:W5:Y:S06]  /*26800*/  LDL.LU R11, [R1+0x34] ;  /* 0x00003400010b7983 */ /* 0x000f6c0000300800 */
[----:B------:R-:W-:-:S04]  /*26810*/  @!P2 IADD3 R14, P5, R8, UR45, RZ ;  /* 0x0000002d080eac10 */ /* 0x000fc8000ffbe0ff */
[----:B------:R-:W-:Y:S02]  /*26820*/  @!P2 IADD3.X R15, R9, UR44, RZ, P5, !PT ;  /* 0x0000002c090fac10 */ /* 0x000fe4000affe4ff */
[C---:B------:R-:W-:Y:S02]  /*26830*/  ISETP.LT.OR P5, PT, R0.reuse, 0xd9, !P1 ;  /* 0x000000d90000780c */ /* 0x040fe40004fa1670 */
[----:B------:R-:W-:-:S11]  /*26840*/  ISETP.LT.OR P4, PT, R0, 0xda, !P1 ;  /* 0x000000da0000780c */ /* 0x000fd60004f81670 */
[----:B------:R-:W-:-:S04]  /*26850*/  @!P5 IADD3 R12, P6, R8, UR45, RZ ;  /* 0x0000002d080cdc10 */ /* 0x000fc8000ffde0ff */
[----:B------:R-:W-:Y:S01]  /*26860*/  @!P5 IADD3.X R13, R9, UR44, RZ, P6, !PT ;  /* 0x0000002c090ddc10 */ /* 0x000fe2000b7fe4ff */
[----:B--2---:R-:W-:-:S05]  /*26870*/  @!P2 IMAD R3, R3, R16, RZ ;  /* 0x000000100303a224 */ /* 0x004fca00078e02ff */
[----:B------:R0:W-:Y:S04]  /*26880*/  @!P2 STG.E.U8 desc[UR36][R14.64+0xd1], R3 ;  /* 0x0000d1030e00a986 */ /* 0x0001e8000c101124 */
[----:B0-----:R-:W2:Y:S01]  /*26890*/  LDL.LU R15, [R1+0x38] ;  /* 0x00003800010f7983 */ /* 0x001ea20000300800 */
[----:B------:R-:W-:-:S04]  /*268a0*/  @!P4 IADD3 R20, P6, R8, UR45, RZ ;  /* 0x0000002d0814cc10 */ /* 0x000fc8000ffde0ff */
[----:B------:R-:W-:Y:S02]  /*268b0*/  @!P4 IADD3.X R21, R9, UR44, RZ, P6, !PT ;  /* 0x0000002c0915cc10 */ /* 0x000fe4000b7fe4ff */
[----:B------:R-:W-:-:S13]  /*268c0*/  ISETP.LT.OR P6, PT, R0, 0xd9, !P3 ;  /* 0x000000d90000780c */ /* 0x000fda0005fc1670 */
[----:B----4-:R-:W-:-:S05]  /*268d0*/  @!P6 IMAD R3, R10, R16, RZ ;  /* 0x000000100a03e224 */ /* 0x010fca00078e02ff */
[----:B------:R5:W-:Y:S01]  /*268e0*/  @!P6 STG.E.U8 desc[UR36][R8.64+0xd8], R3 ;  /* 0x0000d8030800e986 */ /* 0x000be2000c101124 */
[----:B------:R-:W-:-:S13]  /*268f0*/  ISETP.LT.OR P6, PT, R0, 0xda, !P3 ;  /* 0x000000da0000780c */ /* 0x000fda0005fc1670 */
[----:B-----5:R-:W-:-:S05]  /*26900*/  @!P6 IMAD R3, R11, R16, RZ ;  /* 0x000000100b03e224 */ /* 0x020fca00078e02ff */
[----:B------:R2:W-:Y:S02]  /*26910*/  @!P6 STG.E.U8 desc[UR36][R8.64+0xd9], R3 ;  /* 0x0000d9030800e986 */ /* 0x0005e4000c101124 */
[----:B--2---:R-:W-:-:S05]  /*26920*/  @!P5 IMAD R3, R15, R16, RZ ;  /* 0x000000100f03d224 */ /* 0x004fca00078e02ff */
[----:B------:R0:W-:Y:S04]  /*26930*/  @!P5 STG.E.U8 desc[UR36][R12.64+0xd8], R3 ;  /* 0x0000d8030c00d986 */ /* 0x0001e8000c101124 */
[----:B0-----:R-:W2:Y:S04]  /*26940*/  LDL.LU R3, [R1+0x3c] ;  /* 0x00003c0001037983 */ /* 0x001ea80000300800 */
[----:B------:R-:W4:Y:S04]  /*26950*/  LDL.LU R12, [R1+0x40] ;  /* 0x00004000010c7983 */ /* 0x000f280000300800 */
[----:B------:R-:W5:Y:S01]  /*26960*/  LDL.LU R13, [R1+0x44] ;  /* 0x00004400010d7983 */ /* 0x000f620000300800 */
[----:B------:R-:W-:Y:S01]  /*26970*/  ISETP.LT.OR P2, PT, R0, 0xe1, !P1 ;  /* 0x000000e10000780c */ /* 0x000fe20004f41670 */
[----:B--2---:R-:W-:-:S05]  /*26980*/  @!P4 IMAD R3, R3, R16, RZ ;  /* 0x000000100303c224 */ /* 0x004fca00078e02ff */
[----:B------:R0:W-:Y:S04]  /*26990*/  @!P4 STG.E.U8 desc[UR36][R20.64+0xd9], R3 ;  /* 0x0000d9031400c986 */ /* 0x0001e8000c101124 */
[----:B0-----:R-:W2:Y:S01]  /*269a0*/  LDL.LU R21, [R1+0x48] ;  /* 0x0000480001157983 */ /* 0x001ea20000300800 */
[----:B------:R-:W-:-:S13]  /*269b0*/  ISETP.LT.OR P4, PT, R0, 0xe1, !P3 ;  /* 0x000000e10000780c */ /* 0x000fda0005f81670 */
[----:B----4-:R-:W-:-:S05]  /*269c0*/  @!P4 IMAD R3, R12, R16, RZ ;  /* 0x000000100c03c224 */ /* 0x010fca00078e02ff */
[----:B------:R5:W-:Y:S01]  /*269d0*/  @!P4 STG.E.U8 desc[UR36][R8.64+0xe0], R3 ;  /* 0x0000e0030800c986 */ /* 0x000be2000c101124 */
[----:B------:R-:W-:Y:S02]  /*269e0*/  ISETP.LT.OR P4, PT, R0, 0xe2, !P3 ;  /* 0x000000e20000780c */ /* 0x000fe40005f81670 */
[----:B------:R-:W-:-:S04]  /*269f0*/  @!P2 IADD3 R10, P6, R8, UR45, RZ ;  /* 0x0000002d080aac10 */ /* 0x000fc8000ffde0ff */
[----:B------:R-:W-:-:S07]  /*26a00*/  @!P2 IADD3.X R11, R9, UR44, RZ, P6, !PT ;  /* 0x0000002c090bac10 */ /* 0x000fce000b7fe4ff */
[----:B-----5:R-:W-:-:S05]  /*26a10*/  @!P4 IMAD R3, R13, R16, RZ ;  /* 0x000000100d03c224 */ /* 0x020fca00078e02ff */
[----:B------:R2:W-:Y:S02]  /*26a20*/  @!P4 STG.E.U8 desc[UR36][R8.64+0xe1], R3 ;  /* 0x0000e1030800c986 */ /* 0x0005e4000c101124 */
[----:B--2---:R-:W-:-:S05]  /*26a30*/  @!P2 IMAD R3, R21, R16, RZ ;  /* 0x000000101503a224 */ /* 0x004fca00078e02ff */
[----:B------:R0:W-:Y:S04]  /*26a40*/  @!P2 STG.E.U8 desc[UR36][R10.64+0xe0], R3 ;  /* 0x0000e0030a00a986 */ /* 0x0001e8000c101124 */
[----:B0-----:R-:W2:Y:S01]  /*26a50*/  LDL.LU R3, [R1+0x4c] ;  /* 0x00004c0001037983 */ /* 0x001ea20000300800 */
[----:B------:R-:W-:-:S03]  /*26a60*/  ISETP.LT.OR P6, PT, R0, 0xe2, !P1 ;  /* 0x000000e20000780c */ /* 0x000fc60004fc1670 */
[----:B------:R-:W4:Y:S04]  /*26a70*/  LDL.LU R10, [R1+0x50] ;  /* 0x00005000010a7983 */ /* 0x000f280000300800 */
[----:B------:R-:W5:Y:S06]  /*26a80*/  LDL.LU R11, [R1+0x54] ;  /* 0x00005400010b7983 */ /* 0x000f6c0000300800 */
[----:B------:R-:W-:-:S04]  /*26a90*/  @!P6 IADD3 R14, P5, R8, UR45, RZ ;  /* 0x0000002d080eec10 */ /* 0x000fc8000ffbe0ff */
[----:B------:R-:W-:Y:S01]  /*26aa0*/  @!P6 IADD3.X R15, R9, UR44, RZ, P5, !PT ;  /* 0x0000002c090fec10 */ /* 0x000fe2000affe4ff */
[----:B--2---:R-:W-:-:S05]  /*26ab0*/  @!P6 IMAD R3, R3, R16, RZ ;  /* 0x000000100303e224 */ /* 0x004fca00078e02ff */
[----:B------:R0:W-:Y:S04]  /*26ac0*/  @!P6 STG.E.U8 desc[UR36][R14.64+0xe1], R3 ;  /* 0x0000e1030e00e986 */ /* 0x0001e8000c101124 */
[----:B0-----:R-:W2:Y:S01]  /*26ad0*/  LDL.LU R15, [R1+0x58] ;  /* 0x00005800010f7983 */ /* 0x001ea20000300800 */
[C---:B------:R-:W-:Y:S02]  /*26ae0*/  ISETP.LT.OR P6, PT, R0.reuse, 0xe9, !P3 ;  /* 0x000000e90000780c */ /* 0x040fe40005fc1670 */
[----:B------:R-:W-:-:S11]  /*26af0*/  ISETP.LT.OR P4, PT, R0, 0xe9, !P1 ;  /* 0x000000e90000780c */ /* 0x000fd60004f81670 */
        /* <DEDUP_REMOVED lines=251> */
[----:B------:R-:W4:Y:S10]  /*27ab0*/  LDL.LU R13, [R1+0x120] ;  /* 0x00012000010d7983 */ /* 0x000f340000300800 */
[----:B------:R-:W-:-:S04]  /*27ac0*/  @!P2 IADD3 R20, P5, R8, UR45, RZ ;  /* 0x0000002d0814ac10 */ /* 0x000fc8000ffbe0ff */
[----:B------:R-:W-:Y:S02]  /*27ad0*/  @!P2 IADD3.X R21, R9, UR44, RZ, P5, !PT ;  /* 0x0000002c0915ac10 */ /* 0x000fe4000affe4ff */
[C---:B------:R-:W-:Y:S02]  /*27ae0*/  ISETP.LT.OR P5, PT, R0.reuse, 0x151, !P1 ;  /* 0x000001510000780c */ /* 0x040fe40004fa1670 */
[----:B------:R-:W-:-:S11]  /*27af0*/  ISETP.LT.OR P4, PT, R0, 0x152, !P1 ;  /* 0x000001520000780c */ /* 0x000fd60004f81670 */
[----:B------:R-:W-:Y:S01]  /*27b00*/  @!P5 IADD3 R10, P6, R8, UR45, RZ ;  /* 0x0000002d080adc10 */ /* 0x000fe2000ffde0ff */
[----:B--2---:R-:W-:-:S05]  /*27b10*/  @!P2 IMAD R3, R12, R16, RZ ;  /* 0x000000100c03a224 */ /* 0x004fca00078e02ff */
[----:B------:R0:W-:Y:S04]  /*27b20*/  @!P2 STG.E.U8 desc[UR36][R20.64+0x149], R3 ;  /* 0x000149031400a986 */ /* 0x0001e8000c101124 */
[----:B0-----:R-:W2:Y:S01]  /*27b30*/  LDL.LU R21, [R1+0x128] ;  /* 0x0001280001157983 */ /* 0x001ea20000300800 */
[----:B------:R-:W-:Y:S02]  /*27b40*/  @!P5 IADD3.X R11, R9, UR44, RZ, P6, !PT ;  /* 0x0000002c090bdc10 */ /* 0x000fe4000b7fe4ff */
[----:B------:R-:W-:-:S04]  /*27b50*/  @!P4 IADD3 R14, P6, R8, UR45, RZ ;  /* 0x0000002d080ecc10 */ /* 0x000fc8000ffde0ff */
[----:B------:R-:W-:Y:S02]  /*27b60*/  @!P4 IADD3.X R15, R9, UR44, RZ, P6, !PT ;  /* 0x0000002c090fcc10 */ /* 0x000fe4000b7fe4ff */
[----:B------:R-:W-:-:S13]  /*27b70*/  ISETP.LT.OR P6, PT, R0, 0x151, !P3 ;  /* 0x000001510000780c */ /* 0x000fda0005fc1670 */
[----:B----4-:R-:W-:-:S05]  /*27b80*/  @!P6 IMAD R3, R13, R16, RZ ;  /* 0x000000100d03e224 */ /* 0x010fca00078e02ff */
[----:B------:R3:W-:Y:S01]  /*27b90*/  @!P6 STG.E.U8 desc[UR36][R8.64+0x150], R3 ;  /* 0x000150030800e986 */ /* 0x0007e2000c101124 */
[C---:B------:R-:W-:Y:S02]  /*27ba0*/  ISETP.LT.OR P6, PT, R0.reuse, 0x152, !P3 ;  /* 0x000001520000780c */ /* 0x040fe40005fc1670 */
[----:B------:R-:W-:Y:S01]  /*27bb0*/  ISETP.LT.OR P2, PT, R0, 0x159, !P1 ;  /* 0x000001590000780c */ /* 0x000fe20004f41670 */
[----:B---3--:R-:W-:-:S10]  /*27bc0*/  @!P4 IMAD R3, R22, R16, RZ ;  /* 0x000000101603c224 */ /* 0x008fd400078e02ff */
[----:B------:R-:W-:-:S05]  /*27bd0*/  @!P6 IMAD R23, R23, R16, RZ ;  /* 0x000000101717e224 */ /* 0x000fca00078e02ff */
[----:B------:R0:W-:Y:S01]  /*27be0*/  @!P6 STG.E.U8 desc[UR36][R8.64+0x151], R23 ;  /* 0x000151170800e986 */ /* 0x0001e2000c101124 */
[----:B------:R-:W-:-:S04]  /*27bf0*/  @!P2 IADD3 R12, P6, R8, UR45, RZ ;  /* 0x0000002d080cac10 */ /* 0x000fc8000ffde0ff */
[----:B------:R-:W-:Y:S02]  /*27c00*/  @!P2 IADD3.X R13, R9, UR44, RZ, P6, !PT ;  /* 0x0000002c090dac10 */ /* 0x000fe4000b7fe4ff */
[----:B------:R-:W-:Y:S01]  /*27c10*/  ISETP.LT.OR P6, PT, R0, 0x15a, !P1 ;  /* 0x0000015a0000780c */ /* 0x000fe20004fc1670 */
[----:B--2---:R-:W-:-:S05]  /*27c20*/  @!P5 IMAD R21, R21, R16, RZ ;  /* 0x000000101515d224 */ /* 0x004fca00078e02ff */
[----:B------:R1:W-:Y:S04]  /*27c30*/  @!P5 STG.E.U8 desc[UR36][R10.64+0x150], R21 ;  /* 0x000150150a00d986 */ /* 0x0003e8000c101124 */
[----:B------:R2:W-:Y:S01]  /*27c40*/  @!P4 STG.E.U8 desc[UR36][R14.64+0x151], R3 ;  /* 0x000151030e00c986 */ /* 0x0005e2000c101124 */
[----:B------:R-:W-:-:S13]  /*27c50*/  ISETP.LT.OR P4, PT, R0, 0x159, !P3 ;  /* 0x000001590000780c */ /* 0x000fda0005f81670 */
[----:B0-----:R-:W-:-:S05]  /*27c60*/  @!P4 IMAD R23, R220, R16, RZ ;  /* 0x00000010dc17c224 */ /* 0x001fca00078e02ff */
[----:B------:R0:W-:Y:S01]  /*27c70*/  @!P4 STG.E.U8 desc[UR36][R8.64+0x158], R23 ;  /* 0x000158170800c986 */ /* 0x0001e2000c101124 */
[----:B------:R-:W-:Y:S02]  /*27c80*/  ISETP.LT.OR P4, PT, R0, 0x15a, !P3 ;  /* 0x0000015a0000780c */ /* 0x000fe40005f81670 */
[----:B-1----:R-:W-:Y:S01]  /*27c90*/  @!P6 IADD3 R10, P5, R8, UR45, RZ ;  /* 0x0000002d080aec10 */ /* 0x002fe2000ffbe0ff */
[----:B--2---:R-:W-:-:S03]  /*27ca0*/  @!P2 IMAD R3, R234, R16, RZ ;  /* 0x00000010ea03a224 */ /* 0x004fc600078e02ff */
[----:B------:R-:W-:Y:S01]  /*27cb0*/  @!P6 IADD3.X R11, R9, UR44, RZ, P5, !PT ;  /* 0x0000002c090bec10 */ /* 0x000fe2000affe4ff */
[----:B0-----:R-:W-:-:S06]  /*27cc0*/  @!P6 IMAD R23, R233, R16, RZ ;  /* 0x00000010e917e224 */ /* 0x001fcc00078e02ff */
[----:B------:R-:W-:Y:S01]  /*27cd0*/  @!P4 IMAD R21, R235, R16, RZ ;  /* 0x00000010eb15c224 */ /* 0x000fe200078e02ff */
[----:B------:R-:W-:-:S04]  /*27ce0*/  ISETP.LT.OR P5, PT, R0, 0x161, !P1 ;  /* 0x000001610000780c */ /* 0x000fc80004fa1670 */
[----:B------:R0:W-:Y:S04]  /*27cf0*/  @!P4 STG.E.U8 desc[UR36][R8.64+0x159], R21 ;  /* 0x000159150800c986 */ /* 0x0001e8000c101124 */
[----:B------:R1:W-:Y:S04]  /*27d00*/  @!P2 STG.E.U8 desc[UR36][R12.64+0x158], R3 ;  /* 0x000158030c00a986 */ /* 0x0003e8000c101124 */
[----:B------:R2:W-:Y:S01]  /*27d10*/  @!P6 STG.E.U8 desc[UR36][R10.64+0x159], R23 ;  /* 0x000159170a00e986 */ /* 0x0005e2000c101124 */
[----:B------:R-:W-:Y:S02]  /*27d20*/  ISETP.LT.OR P6, PT, R0, 0x161, !P3 ;  /* 0x000001610000780c */ /* 0x000fe40005fc1670 */
[----:B------:R-:W-:-:S04]  /*27d30*/  @!P5 IADD3 R14, P4, R8, UR45, RZ ;  /* 0x0000002d080edc10 */ /* 0x000fc8000ff9e0ff */
[----:B------:R-:W-:Y:S02]  /*27d40*/  @!P5 IADD3.X R15, R9, UR44, RZ, P4, !PT ;  /* 0x0000002c090fdc10 */ /* 0x000fe4000a7fe4ff */
[----:B------:R-:W-:-:S05]  /*27d50*/  ISETP.LT.OR P4, PT, R0, 0x162, !P1 ;  /* 0x000001620000780c */ /* 0x000fca0004f81670 */
[----:B0-----:R-:W-:-:S05]  /*27d60*/  @!P6 IMAD R21, R232, R16, RZ ;  /* 0x00000010e815e224 */ /* 0x001fca00078e02ff */
[----:B------:R-:W-:Y:S01]  /*27d70*/  @!P6 STG.E.U8 desc[UR36][R8.64+0x160], R21 ;  /* 0x000160150800e986 */ /* 0x000fe2000c101124 */
[----:B------:R-:W-:Y:S02]  /*27d80*/  ISETP.LT.OR P6, PT, R0, 0x162, !P3 ;  /* 0x000001620000780c */ /* 0x000fe40005fc1670 */
[----:B-1----:R-:W-:Y:S01]  /*27d90*/  @!P4 IADD3 R12, P2, R8, UR45, RZ ;  /* 0x0000002d080ccc10 */ /* 0x002fe2000ff5e0ff */
[----:B--2---:R-:W-:-:S03]  /*27da0*/  @!P5 IMAD R23, R230, R16, RZ ;  /* 0x00000010e617d224 */ /* 0x004fc600078e02ff */
[----:B------:R-:W-:Y:S02]  /*27db0*/  @!P4 IADD3.X R13, R9, UR44, RZ, P2, !PT ;  /* 0x0000002c090dcc10 */ /* 0x000fe400097fe4ff */
[----:B------:R-:W-:-:S05]  /*27dc0*/  ISETP.LT.OR P2, PT, R0, 0x169, !P1 ;  /* 0x000001690000780c */ /* 0x000fca0004f41670 */
[----:B------:R-:W-:-:S05]  /*27dd0*/  @!P6 IMAD R3, R231, R16, RZ ;  /* 0x00000010e703e224 */ /* 0x000fca00078e02ff */
[----:B------:R-:W-:Y:S04]  /*27de0*/  @!P6 STG.E.U8 desc[UR36][R8.64+0x161], R3 ;  /* 0x000161030800e986 */ /* 0x000fe8000c101124 */
[----:B------:R0:W-:Y:S01]  /*27df0*/  @!P5 STG.E.U8 desc[UR36][R14.64+0x160], R23 ;  /* 0x000160170e00d986 */ /* 0x0001e2000c101124 */
[----:B------:R-:W-:Y:S02]  /*27e00*/  ISETP.LT.OR P5, PT, R0, 0x16a, !P1 ;  /* 0x0000016a0000780c */ /* 0x000fe40004fa1670 */
[----:B------:R-:W-:-:S04]  /*27e10*/  @!P2 IADD3 R10, P6, R8, UR45, RZ ;  /* 0x0000002d080aac10 */ /* 0x000fc8000ffde0ff */
[----:B------:R-:W-:-:S07]  /*27e20*/  @!P2 IADD3.X R11, R9, UR44, RZ, P6, !PT ;  /* 0x0000002c090bac10 */ /* 0x000fce000b7fe4ff */
[----:B0-----:R-:W-:-:S04]  /*27e30*/  @!P5 IADD3 R14, P6, R8, UR45, RZ ;  /* 0x0000002d080edc10 */ /* 0x001fc8000ffde0ff */
[----:B------:R-:W-:Y:S02]  /*27e40*/  @!P5 IADD3.X R15, R9, UR44, RZ, P6, !PT ;  /* 0x0000002c090fdc10 */ /* 0x000fe4000b7fe4ff */
[----:B------:R-:W-:Y:S01]  /*27e50*/  ISETP.LT.OR P6, PT, R0, 0x169, !P3 ;  /* 0x000001690000780c */ /* 0x000fe20005fc1670 */
[----:B------:R-:W-:-:S05]  /*27e60*/  @!P4 IMAD R217, R217, R16, RZ ;  /* 0x00000010d9d9c224 */ /* 0x000fca00078e02ff */
[----:B------:R0:W-:Y:S07]  /*27e70*/  @!P4 STG.E.U8 desc[UR36][R12.64+0x161], R217 ;  /* 0x000161d90c00c986 */ /* 0x0001ee000c101124 */
[----:B------:R-:W-:-:S05]  /*27e80*/  @!P6 IMAD R3, R229, R16, RZ ;  /* 0x00000010e503e224 */ /* 0x000fca00078e02ff */
[----:B------:R1:W-:Y:S01]  /*27e90*/  @!P6 STG.E.U8 desc[UR36][R8.64+0x168], R3 ;  /* 0x000168030800e986 */ /* 0x0003e2000c101124 */
[C---:B------:R-:W-:Y:S01]  /*27ea0*/  ISETP.LT.OR P6, PT, R0.reuse, 0x16a, !P3 ;  /* 0x0000016a0000780c */ /* 0x040fe20005fc1670 */
[-C--:B0-----:R-:W-:Y:S01]  /*27eb0*/  @!P2 IMAD R217, R227, R16.reuse, RZ ;  /* 0x00000010e3d9a224 */ /* 0x081fe200078e02ff */
[----:B------:R-:W-:Y:S01]  /*27ec0*/  ISETP.LT.OR P4, PT, R0, 0x171, !P1 ;  /* 0x000001710000780c */ /* 0x000fe20004f81670 */
[----:B-1----:R-:W-:-:S10]  /*27ed0*/  @!P5 IMAD R3, R226, R16, RZ ;  /* 0x00000010e203d224 */ /* 0x002fd400078e02ff */
[----:B------:R-:W-:-:S05]  /*27ee0*/  @!P6 IMAD R23, R228, R16, RZ ;  /* 0x00000010e417e224 */ /* 0x000fca00078e02ff */
        /* <DEDUP_REMOVED lines=8> */
[----:B------:R0:W-:Y:S01]  /*27f70*/  @!P5 STG.E.U8 desc[UR36][R8.64+0x170], R23 ;  /* 0x000170170800d986 */ /* 0x0001e2000c101124 */
[----:B------:R-:W-:Y:S02]  /*27f80*/  ISETP.LT.OR P5, PT, R0, 0x172, !P3 ;  /* 0x000001720000780c */ /* 0x000fe40005fa1670 */
[----:B------:R-:W-:Y:S01]  /*27f90*/  @!P6 IADD3 R12, P2, R8, UR45, RZ ;  /* 0x0000002d080cec10 */ /* 0x000fe2000ff5e0ff */
[-C--:B-1----:R-:W-:Y:S02]  /*27fa0*/  @!P4 IMAD R217, R223, R16.reuse, RZ ;  /* 0x00000010dfd9c224 */ /* 0x082fe400078e02ff */
[----:B--2---:R-:W-:Y:S01]  /*27fb0*/  @!P6 IMAD R3, R222, R16, RZ ;  /* 0x00000010de03e224 */ /* 0x004fe200078e02ff */
[----:B------:R-:W-:-:S07]  /*27fc0*/  @!P6 IADD3.X R13, R9, UR44, RZ, P2, !PT ;  /* 0x0000002c090dec10 */ /* 0x000fce00097fe4ff */
[----:B------:R-:W-:-:S05]  /*27fd0*/  @!P5 IMAD R11, R224, R16, RZ ;  /* 0x00000010e00bd224 */ /* 0x000fca00078e02ff */
[----:B------:R-:W-:Y:S04]  /*27fe0*/  @!P5 STG.E.U8 desc[UR36][R8.64+0x171], R11 ;  /* 0x0001710b0800d986 */ /* 0x000fe8000c101124 */
[----:B------:R-:W-:Y:S04]  /*27ff0*/  @!P4 STG.E.U8 desc[UR36][R20.64+0x170], R217 ;  /* 0x000170d91400c986 */ /* 0x000fe8000c101124 */
[----:B------:R1:W-:Y:S01]  /*28000*/  @!P6 STG.E.U8 desc[UR36][R12.64+0x171], R3 ;  /* 0x000171030c00e986 */ /* 0x0003e2000c101124 */
[C---:B------:R-:W-:Y:S02]  /*28010*/  ISETP.LT.OR P6, PT, R0.reuse, 0x179, !P3 ;  /* 0x000001790000780c */ /* 0x040fe40005fc1670 */
[----:B------:R-:W-:-:S11]  /*28020*/  ISETP.LT.OR P3, PT, R0, 0x17a, !P3 ;  /* 0x0000017a0000780c */ /* 0x000fd60005f61670 */
[----:B------:R-:W-:-:S05]  /*28030*/  @!P6 IMAD R15, R221, R16, RZ ;  /* 0x00000010dd0fe224 */ /* 0x000fca00078e02ff */
[----:B------:R2:W-:Y:S01]  /*28040*/  @!P6 STG.E.U8 desc[UR36][R8.64+0x178], R15 ;  /* 0x0001780f0800e986 */ /* 0x0005e2000c101124 */
[C---:B------:R-:W-:Y:S01]  /*28050*/  ISETP.LT.OR P6, PT, R0.reuse, 0x179, !P1 ;  /* 0x000001790000780c */ /* 0x040fe20004fc1670 */
[----:B0-----:R-:W-:Y:S01]  /*28060*/  @!P3 IMAD R23, R219, R16, RZ ;  /* 0x00000010db17b224 */ /* 0x001fe200078e02ff */
[----:B------:R-:W-:-:S04]  /*28070*/  ISETP.LT.OR P1, PT, R0, 0x17a, !P1 ;  /* 0x0000017a0000780c */ /* 0x000fc80004f21670 */
[----:B------:R0:W-:Y:S01]  /*28080*/  @!P3 STG.E.U8 desc[UR36][R8.64+0x179], R23 ;  /* 0x000179170800b986 */ /* 0x0001e2000c101124 */
[----:B------:R-:W-:-:S06]  /*28090*/  LOP3.LUT P4, RZ, R18, 0x8, RZ, 0xc0, !PT ;  /* 0x0000000812ff7812 */ /* 0x000fcc000788c0ff */
[----:B------:R-:W-:Y:S01]  /*280a0*/  @!P6 IADD3 R10, P3, R8, UR45, RZ ;  /* 0x0000002d080aec10 */ /* 0x000fe2000ff7e0ff */
[----:B-1----:R-:W-:-:S03]  /*280b0*/  @!P6 IMAD R3, R218, R16, RZ ;  /* 0x00000010da03e224 */ /* 0x002fc600078e02ff */
[----:B------:R-:W-:Y:S02]  /*280c0*/  @!P6 IADD3.X R11, R9, UR44, RZ, P3, !PT ;  /* 0x0000002c090bec10 */ /* 0x000fe40009ffe4ff */
[----:B------:R-:W-:-:S03]  /*280d0*/  @!P1 IADD3 R12, P3, R8, UR45, RZ ;  /* 0x0000002d080c9c10 */ /* 0x000fc6000ff7e0ff */
[----:B------:R1:W-:Y:S01]  /*280e0*/  @!P6 STG.E.U8 desc[UR36][R10.64+0x178], R3 ;  /* 0x000178030a00e986 */ /* 0x0003e2000c101124 */
[----:B------:R-:W-:Y:S01]  /*280f0*/  ISETP.LT.OR P6, PT, R0, 0xc1, !P4 ;  /* 0x000000c10000780c */ /* 0x000fe200067c1670 */
[----:B--2---:R-:W-:Y:S01]  /*28100*/  @!P1 IMAD R15, R216, R16, RZ ;  /* 0x00000010d80f9224 */ /* 0x004fe200078e02ff */
[----:B------:R-:W-:Y:S02]  /*28110*/  @!P1 IADD3.X R13, R9, UR44, RZ, P3, !PT ;  /* 0x0000002c090d9c10 */ /* 0x000fe40009ffe4ff */
[----:B------:R-:W-:Y:S02]  /*28120*/  ISETP.LT.OR P3, PT, R0, 0xc2, !P4 ;  /* 0x000000c20000780c */ /* 0x000fe40006761670 */
[----:B------:R-:W-:Y:S01]  /*28130*/  LOP3.LUT P5, RZ, R18, 0x10, RZ, 0xc0, !PT ;  /* 0x0000001012ff7812 */ /* 0x000fe200078ac0ff */
[----:B------:R2:W-:Y:S03]  /*28140*/  @!P1 STG.E.U8 desc[UR36][R12.64+0x179], R15 ;  /* 0x0001790f0c009986 */ /* 0x0005e6000c101124 */
[----:B------:R-:W-:-:S03]  /*28150*/  ISETP.LT.OR P1, PT, R0, 0xc1, !P5 ;  /* 0x000000c10000780c */ /* 0x000fc60006f21670 */
[----:B------:R-:W-:-:S05]  /*28160*/  @!P6 IMAD R21, R120, R16, RZ ;  /* 0x000000107815e224 */ /* 0x000fca00078e02ff */
[----:B------:R-:W-:Y:S01]  /*28170*/  @!P6 STG.E.U8 desc[UR36][R6.64+0xc0], R21 ;  /* 0x0000c0150600e986 */ /* 0x000fe2000c101124 */
[----:B------:R-:W-:Y:S01]  /*28180*/  ISETP.LT.OR P6, PT, R0, 0xc2, !P5 ;  /* 0x000000c20000780c */ /* 0x000fe20006fc1670 */
[----:B------:R-:W-:-:S05]  /*28190*/  @!P3 IMAD R121, R121, R16, RZ ;  /* 0x000000107979b224 */ /* 0x000fca00078e02ff */
[----:B------:R-:W-:Y:S01]  /*281a0*/  @!P3 STG.E.U8 desc[UR36][R6.64+0xc1], R121 ;  /* 0x0000c1790600b986 */ /* 0x000fe2000c101124 */
[----:B0-----:R-:W-:Y:S01]  /*281b0*/  @!P1 IADD3 R8, P3, R6, UR45, RZ ;  /* 0x0000002d06089c10 */ /* 0x001fe2000ff7e0ff */
[----:B-1----:R-:W-:-:S03]  /*281c0*/  @!P1 IMAD R3, R122, R16, RZ ;  /* 0x000000107a039224 */ /* 0x002fc600078e02ff */
[----:B------:R-:W-:Y:S02]  /*281d0*/  @!P1 IADD3.X R9, R7, UR44, RZ, P3, !PT ;  /* 0x0000002c07099c10 */ /* 0x000fe40009ffe4ff */
[----:B------:R-:W-:Y:S01]  /*281e0*/  @!P6 IADD3 R10, P3, R6, UR45, RZ ;  /* 0x0000002d060aec10 */ /* 0x000fe2000ff7e0ff */
[----:B------:R-:W-:Y:S02]  /*281f0*/  @!P6 IMAD R123, R123, R16, RZ ;  /* 0x000000107b7be224 */ /* 0x000fe400078e02ff */
[----:B------:R0:W-:Y:S01]  /*28200*/  @!P1 STG.E.U8 desc[UR36][R8.64+0xc0], R3 ;  /* 0x0000c00308009986 */ /* 0x0001e2000c101124 */
[C---:B------:R-:W-:Y:S02]  /*28210*/  ISETP.LT.OR P1, PT, R0.reuse, 0xc9, !P4 ;  /* 0x000000c90000780c */ /* 0x040fe40006721670 */
[----:B------:R-:W-:Y:S02]  /*28220*/  @!P6 IADD3.X R11, R7, UR44, RZ, P3, !PT ;  /* 0x0000002c070bec10 */ /* 0x000fe40009ffe4ff */
[----:B------:R-:W-:-:S03]  /*28230*/  ISETP.LT.OR P3, PT, R0, 0xca, !P4 ;  /* 0x000000ca0000780c */ /* 0x000fc60006761670 */
[----:B------:R1:W-:Y:S01]  /*28240*/  @!P6 STG.E.U8 desc[UR36][R10.64+0xc1], R123 ;  /* 0x0000c17b0a00e986 */ /* 0x0003e2000c101124 */
[----:B------:R-:W-:-:S05]  /*28250*/  ISETP.LT.OR P6, PT, R0, 0xc9, !P5 ;  /* 0x000000c90000780c */ /* 0x000fca0006fc1670 */
[----:B--2---:R-:W-:-:S04]  /*28260*/  @!P1 IMAD R13, R124, R16, RZ ;  /* 0x000000107c0d9224 */ /* 0x004fc800078e02ff */
[----:B------:R-:W-:Y:S01]  /*28270*/  @!P3 IMAD R125, R125, R16, RZ ;  /* 0x000000107d7db224 */ /* 0x000fe200078e02ff */
[----:B------:R2:W-:Y:S01]  /*28280*/  @!P1 STG.E.U8 desc[UR36][R6.64+0xc8], R13 ;  /* 0x0000c80d06009986 */ /* 0x0005e2000c101124 */
[----:B------:R-:W-:-:S03]  /*28290*/  ISETP.LT.OR P1, PT, R0, 0xca, !P5 ;  /* 0x000000ca0000780c */ /* 0x000fc60006f21670 */
[----:B------:R-:W-:Y:S01]  /*282a0*/  @!P3 STG.E.U8 desc[UR36][R6.64+0xc9], R125 ;  /* 0x0000c97d0600b986 */ /* 0x000fe2000c101124 */
[----:B0-----:R-:W-:Y:S01]  /*282b0*/  @!P6 IADD3 R8, P3, R6, UR45, RZ ;  /* 0x0000002d0608ec10 */ /* 0x001fe2000ff7e0ff */
[----:B------:R-:W-:-:S03]  /*282c0*/  @!P6 IMAD R3, R126, R16, RZ ;  /* 0x000000107e03e224 */ /* 0x000fc600078e02ff */
[----:B------:R-:W-:-:S05]  /*282d0*/  @!P6 IADD3.X R9, R7, UR44, RZ, P3, !PT ;  /* 0x0000002c0709ec10 */ /* 0x000fca0009ffe4ff */
[----:B------:R0:W-:Y:S01]  /*282e0*/  @!P6 STG.E.U8 desc[UR36][R8.64+0xc8], R3 ;  /* 0x0000c8030800e986 */ /* 0x0001e2000c101124 */
[----:B------:R-:W-:Y:S02]  /*282f0*/  ISETP.LT.OR P6, PT, R0, 0xd1, !P4 ;  /* 0x000000d10000780c */ /* 0x000fe400067c1670 */
[----:B-1----:R-:W-:Y:S01]  /*28300*/  @!P1 IADD3 R10, P3, R6, UR45, RZ ;  /* 0x0000002d060a9c10 */ /* 0x002fe2000ff7e0ff */
[----:B------:R-:W-:-:S03]  /*28310*/  @!P1 IMAD R127, R127, R16, RZ ;  /* 0x000000107f7f9224 */ /* 0x000fc600078e02ff */
[----:B------:R-:W-:Y:S02]  /*28320*/  @!P1 IADD3.X R11, R7, UR44, RZ, P3, !PT ;  /* 0x0000002c070b9c10 */ /* 0x000fe40009ffe4ff */
[----:B------:R-:W-:-:S03]  /*28330*/  ISETP.LT.OR P3, PT, R0, 0xd2, !P4 ;  /* 0x000000d20000780c */ /* 0x000fc60006761670 */
[----:B------:R1:W-:Y:S01]  /*28340*/  @!P1 STG.E.U8 desc[UR36][R10.64+0xc9], R127 ;  /* 0x0000c97f0a009986 */ /* 0x0003e2000c101124 */
[----:B------:R-:W-:Y:S01]  /*28350*/  ISETP.LT.OR P1, PT, R0, 0xd1, !P5 ;  /* 0x000000d10000780c */ /* 0x000fe20006f21670 */
[----:B--2---:R-:W-:-:S05]  /*28360*/  @!P6 IMAD R13, R128, R16, RZ ;  /* 0x00000010800de224 */ /* 0x004fca00078e02ff */
[----:B------:R2:W-:Y:S01]  /*28370*/  @!P6 STG.E.U8 desc[UR36][R6.64+0xd0], R13 ;  /* 0x0000d00d0600e986 */ /* 0x0005e2000c101124 */
[----:B------:R-:W-:Y:S02]  /*28380*/  ISETP.LT.OR P6, PT, R0, 0xd2, !P5 ;  /* 0x000000d20000780c */ /* 0x000fe40006fc1670 */
[----:B------:R-:W-:-:S05]  /*28390*/  @!P3 IMAD R129, R129, R16, RZ ;  /* 0x000000108181b224 */ /* 0x000fca00078e02ff */
[----:B------:R-:W-:Y:S01]  /*283a0*/  @!P3 STG.E.U8 desc[UR36][R6.64+0xd1], R129 ;  /* 0x0000d1810600b986 */ /* 0x000fe2000c101124 */
[----:B0-----:R-:W-:Y:S01]  /*283b0*/  @!P1 IADD3 R8, P3, R6, UR45, RZ ;  /* 0x0000002d06089c10 */ /* 0x001fe2000ff7e0ff */
[----:B------:R-:W-:-:S03]  /*283c0*/  @!P1 IMAD R3, R130, R16, RZ ;  /* 0x0000001082039224 */ /* 0x000fc600078e02ff */
[----:B------:R-:W-:Y:S02]  /*283d0*/  @!P1 IADD3.X R9, R7, UR44, RZ, P3, !PT ;  /* 0x0000002c07099c10 */ /* 0x000fe40009ffe4ff */
[----:B-1----:R-:W-:Y:S01]  /*283e0*/  @!P6 IADD3 R10, P3, R6, UR45, RZ ;  /* 0x0000002d060aec10 */ /* 0x002fe2000ff7e0ff */
        /* <DEDUP_REMOVED lines=319> */
[----:B-1----:R-:W-:-:S04]  /*297e0*/  @!P6 IADD3 R10, P3, R6, UR45, RZ ;  /* 0x0000002d060aec10 */ /* 0x002fc8000ff7e0ff */
[----:B------:R-:W-:Y:S01]  /*297f0*/  @!P6 IADD3.X R11, R7, UR44, RZ, P3, !PT ;  /* 0x0000002c070bec10 */ /* 0x000fe20009ffe4ff */
[----:B------:R0:W-:Y:S01]  /*29800*/  @!P1 STG.E.U8 desc[UR36][R8.64+0x170], R3 ;  /* 0x0001700308009986 */ /* 0x0001e2000c101124 */
[C---:B------:R-:W-:Y:S02]  /*29810*/  ISETP.LT.OR P3, PT, R0.reuse, 0x179, !P5 ;  /* 0x000001790000780c */ /* 0x040fe40006f61670 */
[C---:B------:R-:W-:Y:S02]  /*29820*/  ISETP.LT.OR P1, PT, R0.reuse, 0x179, !P4 ;  /* 0x000001790000780c */ /* 0x040fe40006721670 */
[C---:B------:R-:W-:Y:S01]  /*29830*/  ISETP.LT.OR P4, PT, R0.reuse, 0x17a, !P4 ;  /* 0x0000017a0000780c */ /* 0x040fe20006781670 */
[----:B------:R-:W-:Y:S01]  /*29840*/  @!P6 IMAD R211, R211, R16, RZ ;  /* 0x00000010d3d3e224 */ /* 0x000fe200078e02ff */
[----:B------:R-:W-:-:S04]  /*29850*/  ISETP.LT.OR P5, PT, R0, 0x17a, !P5 ;  /* 0x0000017a0000780c */ /* 0x000fc80006fa1670 */
[----:B------:R-:W-:Y:S03]  /*29860*/  @!P6 STG.E.U8 desc[UR36][R10.64+0x171], R211 ;  /* 0x000171d30a00e986 */ /* 0x000fe6000c101124 */
[----:B------:R-:W-:Y:S02]  /*29870*/  @!P3 IADD3 R12, P6, R6, UR45, RZ ;  /* 0x0000002d060cbc10 */ /* 0x000fe4000ffde0ff */
[-C--:B------:R-:W-:Y:S02]  /*29880*/  @!P1 IMAD R15, R212, R16.reuse, RZ ;  /* 0x00000010d40f9224 */ /* 0x080fe400078e02ff */
[-C--:B------:R-:W-:Y:S01]  /*29890*/  @!P4 IMAD R213, R213, R16.reuse, RZ ;  /* 0x00000010d5d5c224 */ /* 0x080fe200078e02ff */
[----:B--2---:R-:W-:Y:S01]  /*298a0*/  @!P3 IADD3.X R13, R7, UR44, RZ, P6, !PT ;  /* 0x0000002c070dbc10 */ /* 0x004fe2000b7fe4ff */
[----:B0-----:R-:W-:Y:S01]  /*298b0*/  @!P3 IMAD R3, R214, R16, RZ ;  /* 0x00000010d603b224 */ /* 0x001fe200078e02ff */
[----:B------:R-:W-:Y:S01]  /*298c0*/  @!P1 STG.E.U8 desc[UR36][R6.64+0x178], R15 ;  /* 0x0001780f06009986 */ /* 0x000fe2000c101124 */
[----:B------:R-:W-:-:S03]  /*298d0*/  LOP3.LUT P2, RZ, R18, 0x20, RZ, 0xc0, !PT ;  /* 0x0000002012ff7812 */ /* 0x000fc6000784c0ff */
[----:B------:R0:W-:Y:S01]  /*298e0*/  @!P4 STG.E.U8 desc[UR36][R6.64+0x179], R213 ;  /* 0x000179d50600c986 */ /* 0x0001e2000c101124 */
[----:B------:R-:W-:-:S03]  /*298f0*/  ISETP.LT.OR P1, PT, R0, 0xc1, !P2 ;  /* 0x000000c10000780c */ /* 0x000fc60005721670 */
[----:B------:R1:W-:Y:S01]  /*29900*/  @!P3 STG.E.U8 desc[UR36][R12.64+0x178], R3 ;  /* 0x000178030c00b986 */ /* 0x0003e2000c101124 */
[----:B------:R-:W-:Y:S02]  /*29910*/  ISETP.LT.OR P3, PT, R0, 0xc1, !P0 ;  /* 0x000000c10000780c */ /* 0x000fe40004761670 */
[----:B------:R-:W-:Y:S02]  /*29920*/  @!P5 IADD3 R8, P4, R6, UR45, RZ ;  /* 0x0000002d0608dc10 */ /* 0x000fe4000ff9e0ff */
[C---:B------:R-:W-:Y:S01]  /*29930*/  ISETP.LT.OR P6, PT, R0.reuse, 0xc2, !P2 ;  /* 0x000000c20000780c */ /* 0x040fe200057c1670 */
[----:B------:R-:W-:Y:S01]  /*29940*/  @!P5 IMAD R215, R215, R16, RZ ;  /* 0x00000010d7d7d224 */ /* 0x000fe200078e02ff */
[----:B------:R-:W-:Y:S02]  /*29950*/  @!P5 IADD3.X R9, R7, UR44, RZ, P4, !PT ;  /* 0x0000002c0709dc10 */ /* 0x000fe4000a7fe4ff */
[----:B------:R-:W-:-:S03]  /*29960*/  ISETP.LT.OR P4, PT, R0, 0xc2, !P0 ;  /* 0x000000c20000780c */ /* 0x000fc60004781670 */
[----:B------:R2:W-:Y:S02]  /*29970*/  @!P5 STG.E.U8 desc[UR36][R8.64+0x179], R215 ;  /* 0x000179d70800d986 */ /* 0x0005e4000c101124 */
[----:B0-----:R-:W-:Y:S01]  /*29980*/  @!P3 IADD3 R6, P5, R4, UR45, RZ ;  /* 0x0000002d0406bc10 */ /* 0x001fe2000ffbe0ff */
[-C--:B------:R-:W-:Y:S02]  /*29990*/  @!P1 IMAD R11, R24, R16.reuse, RZ ;  /* 0x00000010180b9224 */ /* 0x080fe400078e02ff */
[-C--:B-1----:R-:W-:Y:S01]  /*299a0*/  @!P3 IMAD R3, R26, R16.reuse, RZ ;  /* 0x000000101a03b224 */ /* 0x082fe200078e02ff */
[----:B------:R-:W-:Y:S01]  /*299b0*/  @!P3 IADD3.X R7, R5, UR44, RZ, P5, !PT ;  /* 0x0000002c0507bc10 */ /* 0x000fe2000affe4ff */
[----:B------:R-:W-:Y:S01]  /*299c0*/  @!P6 IMAD R25, R25, R16, RZ ;  /* 0x000000101919e224 */ /* 0x000fe200078e02ff */
[----:B------:R0:W-:Y:S01]  /*299d0*/  @!P1 STG.E.U8 desc[UR36][R4.64+0xc0], R11 ;  /* 0x0000c00b04009986 */ /* 0x0001e2000c101124 */
[C---:B------:R-:W-:Y:S02]  /*299e0*/  ISETP.LT.OR P1, PT, R0.reuse, 0xc9, !P2 ;  /* 0x000000c90000780c */ /* 0x040fe40005721670 */
[----:B------:R-:W-:Y:S01]  /*299f0*/  ISETP.LT.OR P5, PT, R0, 0xc9, !P0 ;  /* 0x000000c90000780c */ /* 0x000fe200047a1670 */
[----:B------:R-:W-:Y:S01]  /*29a00*/  @!P6 STG.E.U8 desc[UR36][R4.64+0xc1], R25 ;  /* 0x0000c1190400e986 */ /* 0x000fe2000c101124 */
[----:B--2---:R-:W-:-:S03]  /*29a10*/  @!P4 IADD3 R8, P6, R4, UR45, RZ ;  /* 0x0000002d0408cc10 */ /* 0x004fc6000ffde0ff */
[----:B------:R1:W-:Y:S01]  /*29a20*/  @!P3 STG.E.U8 desc[UR36][R6.64+0xc0], R3 ;  /* 0x0000c0030600b986 */ /* 0x0003e2000c101124 */
[----:B------:R-:W-:Y:S01]  /*29a30*/  ISETP.LT.OR P3, PT, R0, 0xca, !P2 ;  /* 0x000000ca0000780c */ /* 0x000fe20005761670 */
[----:B------:R-:W-:Y:S01]  /*29a40*/  @!P4 IMAD R27, R27, R16, RZ ;  /* 0x000000101b1bc224 */ /* 0x000fe200078e02ff */
[----:B------:R-:W-:-:S05]  /*29a50*/  @!P4 IADD3.X R9, R5, UR44, RZ, P6, !PT ;  /* 0x0000002c0509cc10 */ /* 0x000fca000b7fe4ff */
[----:B------:R2:W-:Y:S01]  /*29a60*/  @!P4 STG.E.U8 desc[UR36][R8.64+0xc1], R27 ;  /* 0x0000c11b0800c986 */ /* 0x0005e2000c101124 */
[----:B------:R-:W-:Y:S01]  /*29a70*/  ISETP.LT.OR P4, PT, R0, 0xca, !P0 ;  /* 0x000000ca0000780c */ /* 0x000fe20004781670 */
[----:B------:R-:W-:Y:S01]  /*29a80*/  @!P1 IMAD R13, R28, R16, RZ ;  /* 0x000000101c0d9224 */ /* 0x000fe200078e02ff */
[----:B------:R-:W-:-:S03]  /*29a90*/  @!P5 IADD3 R10, P6, R4, UR45, RZ ;  /* 0x0000002d040adc10 */ /* 0x000fc6000ffde0ff */
[-C--:B------:R-:W-:Y:S01]  /*29aa0*/  @!P3 IMAD R29, R29, R16.reuse, RZ ;  /* 0x000000101d1db224 */ /* 0x080fe200078e02ff */
[----:B0-----:R-:W-:Y:S01]  /*29ab0*/  @!P5 IADD3.X R11, R5, UR44, RZ, P6, !PT ;  /* 0x0000002c050bdc10 */ /* 0x001fe2000b7fe4ff */
[----:B-1----:R-:W-:Y:S01]  /*29ac0*/  @!P5 IMAD R3, R30, R16, RZ ;  /* 0x000000101e03d224 */ /* 0x002fe200078e02ff */
[----:B------:R0:W-:Y:S01]  /*29ad0*/  @!P1 STG.E.U8 desc[UR36][R4.64+0xc8], R13 ;  /* 0x0000c80d04009986 */ /* 0x0001e2000c101124 */
[----:B------:R-:W-:-:S03]  /*29ae0*/  ISETP.LT.OR P1, PT, R0, 0xd1, !P2 ;  /* 0x000000d10000780c */ /* 0x000fc60005721670 */
[----:B------:R-:W-:Y:S01]  /*29af0*/  @!P3 STG.E.U8 desc[UR36][R4.64+0xc9], R29 ;  /* 0x0000c91d0400b986 */ /* 0x000fe2000c101124 */
[C---:B------:R-:W-:Y:S02]  /*29b00*/  ISETP.LT.OR P3, PT, R0.reuse, 0xd1, !P0 ;  /* 0x000000d10000780c */ /* 0x040fe40004761670 */
[----:B------:R-:W-:Y:S01]  /*29b10*/  ISETP.LT.OR P6, PT, R0, 0xd2, !P2 ;  /* 0x000000d20000780c */ /* 0x000fe200057c1670 */
[----:B------:R1:W-:Y:S01]  /*29b20*/  @!P5 STG.E.U8 desc[UR36][R10.64+0xc8], R3 ;  /* 0x0000c8030a00d986 */ /* 0x0003e2000c101124 */
[----:B------:R-:W-:Y:S01]  /*29b30*/  @!P4 IADD3 R6, P5, R4, UR45, RZ ;  /* 0x0000002d0406cc10 */ /* 0x000fe2000ffbe0ff */
[----:B------:R-:W-:-:S03]  /*29b40*/  @!P4 IMAD R31, R31, R16, RZ ;  /* 0x000000101f1fc224 */ /* 0x000fc600078e02ff */
[----:B------:R-:W-:Y:S02]  /*29b50*/  @!P4 IADD3.X R7, R5, UR44, RZ, P5, !PT ;  /* 0x0000002c0507cc10 */ /* 0x000fe4000affe4ff */
[----:B------:R-:W-:-:S03]  /*29b60*/  ISETP.LT.OR P5, PT, R0, 0xd2, !P0 ;  /* 0x000000d20000780c */ /* 0x000fc600047a1670 */
[----:B------:R3:W-:Y:S01]  /*29b70*/  @!P4 STG.E.U8 desc[UR36][R6.64+0xc9], R31 ;  /* 0x0000c91f0600c986 */ /* 0x0007e2000c101124 */
[----:B--2---:R-:W-:Y:S01]  /*29b80*/  @!P3 IADD3 R8, P4, R4, UR45, RZ ;  /* 0x0000002d0408bc10 */ /* 0x004fe2000ff9e0ff */
[-C--:B0-----:R-:W-:Y:S02]  /*29b90*/  @!P1 IMAD R13, R32, R16.reuse, RZ ;  /* 0x00000010200d9224 */ /* 0x081fe400078e02ff */
[-C--:B------:R-:W-:Y:S01]  /*29ba0*/  @!P6 IMAD R33, R33, R16.reuse, RZ ;  /* 0x000000102121e224 */ /* 0x080fe200078e02ff */
[----:B------:R-:W-:Y:S01]  /*29bb0*/  @!P3 IADD3.X R9, R5, UR44, RZ, P4, !PT ;  /* 0x0000002c0509bc10 */ /* 0x000fe2000a7fe4ff */
[----:B-1----:R-:W-:Y:S01]  /*29bc0*/  @!P3 IMAD R3, R34, R16, RZ ;  /* 0x000000102203b224 */ /* 0x002fe200078e02ff */
[----:B------:R0:W-:Y:S01]  /*29bd0*/  @!P1 STG.E.U8 desc[UR36][R4.64+0xd0], R13 ;  /* 0x0000d00d04009986 */ /* 0x0001e2000c101124 */
[C---:B------:R-:W-:Y:S02]  /*29be0*/  ISETP.LT.OR P1, PT, R0.reuse, 0xd9, !P2 ;  /* 0x000000d90000780c */ /* 0x040fe40005721670 */
[----:B------:R-:W-:Y:S01]  /*29bf0*/  ISETP.LT.OR P4, PT, R0, 0xd9, !P0 ;  /* 0x000000d90000780c */ /* 0x000fe20004781670 */
[----:B------:R-:W-:Y:S01]  /*29c00*/  @!P6 STG.E.U8 desc[UR36][R4.64+0xd1], R33 ;  /* 0x0000d1210400e986 */ /* 0x000fe2000c101124 */
[----:B---3--:R-:W-:-:S03]  /*29c10*/  @!P5 IADD3 R6, P6, R4, UR45, RZ ;  /* 0x0000002d0406dc10 */ /* 0x008fc6000ffde0ff */
[----:B------:R1:W-:Y:S01]  /*29c20*/  @!P3 STG.E.U8 desc[UR36][R8.64+0xd0], R3 ;  /* 0x0000d0030800b986 */ /* 0x0003e2000c101124 */
[----:B------:R-:W-:Y:S01]  /*29c30*/  ISETP.LT.OR P3, PT, R0, 0xda, !P2 ;  /* 0x000000da0000780c */ /* 0x000fe20005761670 */
[----:B------:R-:W-:Y:S01]  /*29c40*/  @!P5 IMAD R35, R35, R16, RZ ;  /* 0x000000102323d224 */ /* 0x000fe200078e02ff */
[----:B------:R-:W-:-:S05]  /*29c50*/  @!P5 IADD3.X R7, R5, UR44, RZ, P6, !PT ;  /* 0x0000002c0507dc10 */ /* 0x000fca000b7fe4ff */
[----:B------:R2:W-:Y:S01]  /*29c60*/  @!P5 STG.E.U8 desc[UR36][R6.64+0xd1], R35 ;  /* 0x0000d1230600d986 */ /* 0x0005e2000c101124 */
[----:B------:R-:W-:Y:S01]  /*29c70*/  ISETP.LT.OR P5, PT, R0, 0xda, !P0 ;  /* 0x000000da0000780c */ /* 0x000fe200047a1670 */
[----:B0-----:R-:W-:Y:S01]  /*29c80*/  @!P1 IMAD R13, R36, R16, RZ ;  /* 0x00000010240d9224 */ /* 0x001fe200078e02ff */
[----:B------:R-:W-:-:S03]  /*29c90*/  @!P4 IADD3 R10, P6, R4, UR45, RZ ;  /* 0x0000002d040acc10 */ /* 0x000fc6000ffde0ff */
[-C--:B------:R-:W-:Y:S01]  /*29ca0*/  @!P3 IMAD R37, R37, R16.reuse, RZ ;  /* 0x000000102525b224 */ /* 0x080fe200078e02ff */
[----:B------:R-:W-:Y:S01]  /*29cb0*/  @!P4 IADD3.X R11, R5, UR44, RZ, P6, !PT ;  /* 0x0000002c050bcc10 */ /* 0x000fe2000b7fe4ff */
[----:B-1----:R-:W-:Y:S01]  /*29cc0*/  @!P4 IMAD R3, R38, R16, RZ ;  /* 0x000000102603c224 */ /* 0x002fe200078e02ff */
[----:B------:R0:W-:Y:S01]  /*29cd0*/  @!P1 STG.E.U8 desc[UR36][R4.64+0xd8], R13 ;  /* 0x0000d80d04009986 */ /* 0x0001e2000c101124 */
[----:B------:R-:W-:-:S03]  /*29ce0*/  ISETP.LT.OR P1, PT, R0, 0xe1, !P2 ;  /* 0x000000e10000780c */ /* 0x000fc60005721670 */
[----:B------:R-:W-:Y:S01]  /*29cf0*/  @!P3 STG.E.U8 desc[UR36][R4.64+0xd9], R37 ;  /* 0x0000d9250400b986 */ /* 0x000fe2000c101124 */
[C---:B------:R-:W-:Y:S02]  /*29d00*/  ISETP.LT.OR P3, PT, R0.reuse, 0xe1, !P0 ;  /* 0x000000e10000780c */ /* 0x040fe40004761670 */
[----:B------:R-:W-:Y:S01]  /*29d10*/  ISETP.LT.OR P6, PT, R0, 0xe2, !P2 ;  /* 0x000000e20000780c */ /* 0x000fe200057c1670 */
[----:B------:R1:W-:Y:S01]  /*29d20*/  @!P4 STG.E.U8 desc[UR36][R10.64+0xd8], R3 ;  /* 0x0000d8030a00c986 */ /* 0x0003e2000c101124 */
[----:B--2---:R-:W-:Y:S01]  /*29d30*/  @!P5 IADD3 R6, P4, R4, UR45, RZ ;  /* 0x0000002d0406dc10 */ /* 0x004fe2000ff9e0ff */
[----:B------:R-:W-:-:S03]  /*29d40*/  @!P5 IMAD R39, R39, R16, RZ ;  /* 0x000000102727d224 */ /* 0x000fc600078e02ff */
[----:B------:R-:W-:Y:S02]  /*29d50*/  @!P5 IADD3.X R7, R5, UR44, RZ, P4, !PT ;  /* 0x0000002c0507dc10 */ /* 0x000fe4000a7fe4ff */
[----:B------:R-:W-:-:S03]  /*29d60*/  ISETP.LT.OR P4, PT, R0, 0xe2, !P0 ;  /* 0x000000e20000780c */ /* 0x000fc60004781670 */
[----:B------:R2:W-:Y:S01]  /*29d70*/  @!P5 STG.E.U8 desc[UR36][R6.64+0xd9], R39 ;  /* 0x0000d9270600d986 */ /* 0x0005e2000c101124 */
[----:B------:R-:W-:Y:S01]  /*29d80*/  @!P3 IADD3 R8, P5, R4, UR45, RZ ;  /* 0x0000002d0408bc10 */ /* 0x000fe2000ffbe0ff */
        /* <DEDUP_REMOVED lines=189> */
[----:B------:R-:W-:Y:S01]  /*2a960*/  ISETP.LT.OR P4, PT, R0, 0x142, !P0 ;  /* 0x000001420000780c */ /* 0x000fe20004781670 */
[-C--:B0-----:R-:W-:Y:S02]  /*2a970*/  @!P1 IMAD R13, R88, R16.reuse, RZ ;  /* 0x00000010580d9224 */ /* 0x081fe400078e02ff */
[----:B------:R0:W-:Y:S01]  /*2a980*/  @!P5 STG.E.U8 desc[UR36][R6.64+0x139], R87 ;  /* 0x000139570600d986 */ /* 0x0001e2000c101124 */
[----:B------:R-:W-:Y:S01]  /*2a990*/  @!P3 IADD3 R8, P5, R4, UR45, RZ ;  /* 0x0000002d0408bc10 */ /* 0x000fe2000ffbe0ff */
[-C--:B------:R-:W-:Y:S02]  /*2a9a0*/  @!P6 IMAD R89, R89, R16.reuse, RZ ;  /* 0x000000105959e224 */ /* 0x080fe400078e02ff */
[----:B-1----:R-:W-:Y:S01]  /*2a9b0*/  @!P3 IMAD R3, R90, R16, RZ ;  /* 0x000000105a03b224 */ /* 0x002fe200078e02ff */
[----:B------:R-:W-:Y:S01]  /*2a9c0*/  @!P3 IADD3.X R9, R5, UR44, RZ, P5, !PT ;  /* 0x0000002c0509bc10 */ /* 0x000fe2000affe4ff */
[----:B------:R1:W-:Y:S01]  /*2a9d0*/  @!P1 STG.E.U8 desc[UR36][R4.64+0x140], R13 ;  /* 0x0001400d04009986 */ /* 0x0003e2000c101124 */
[----:B------:R-:W-:-:S03]  /*2a9e0*/  ISETP.LT.OR P5, PT, R0, 0x149, !P0 ;  /* 0x000001490000780c */ /* 0x000fc600047a1670 */
[----:B------:R-:W-:Y:S01]  /*2a9f0*/  @!P6 STG.E.U8 desc[UR36][R4.64+0x141], R89 ;  /* 0x000141590400e986 */ /* 0x000fe2000c101124 */
[----:B------:R-:W-:Y:S02]  /*2aa00*/  ISETP.LT.OR P1, PT, R0, 0x149, !P2 ;  /* 0x000001490000780c */ /* 0x000fe40005721670 */
[----:B0-----:R-:W-:Y:S01]  /*2aa10*/  @!P4 IADD3 R6, P6, R4, UR45, RZ ;  /* 0x0000002d0406cc10 */ /* 0x001fe2000ffde0ff */
[----:B------:R0:W-:Y:S01]  /*2aa20*/  @!P3 STG.E.U8 desc[UR36][R8.64+0x140], R3 ;  /* 0x000140030800b986 */ /* 0x0001e2000c101124 */
[----:B------:R-:W-:Y:S01]  /*2aa30*/  ISETP.LT.OR P3, PT, R0, 0x14a, !P2 ;  /* 0x0000014a0000780c */ /* 0x000fe20005761670 */
[----:B------:R-:W-:Y:S01]  /*2aa40*/  @!P4 IMAD R91, R91, R16, RZ ;  /* 0x000000105b5bc224 */ /* 0x000fe200078e02ff */
[----:B------:R-:W-:-:S05]  /*2aa50*/  @!P4 IADD3.X R7, R5, UR44, RZ, P6, !PT ;  /* 0x0000002c0507cc10 */ /* 0x000fca000b7fe4ff */
[----:B------:R2:W-:Y:S01]  /*2aa60*/  @!P4 STG.E.U8 desc[UR36][R6.64+0x141], R91 ;  /* 0x0001415b0600c986 */ /* 0x0005e2000c101124 */
[----:B------:R-:W-:Y:S01]  /*2aa70*/  ISETP.LT.OR P4, PT, R0, 0x14a, !P0 ;  /* 0x0000014a0000780c */ /* 0x000fe20004781670 */
[-C--:B-1----:R-:W-:Y:S01]  /*2aa80*/  @!P1 IMAD R13, R92, R16.reuse, RZ ;  /* 0x000000105c0d9224 */ /* 0x082fe200078e02ff */
[----:B------:R-:W-:Y:S01]  /*2aa90*/  @!P5 IADD3 R10, P6, R4, UR45, RZ ;  /* 0x0000002d040adc10 */ /* 0x000fe2000ffde0ff */
[-C--:B0-----:R-:W-:Y:S02]  /*2aaa0*/  @!P5 IMAD R3, R94, R16.reuse, RZ ;  /* 0x000000105e03d224 */ /* 0x081fe400078e02ff */
[----:B------:R-:W-:Y:S01]  /*2aab0*/  @!P3 IMAD R93, R93, R16, RZ ;  /* 0x000000105d5db224 */ /* 0x000fe200078e02ff */
[----:B------:R-:W-:Y:S01]  /*2aac0*/  @!P5 IADD3.X R11, R5, UR44, RZ, P6, !PT ;  /* 0x0000002c050bdc10 */ /* 0x000fe2000b7fe4ff */
        /* <DEDUP_REMOVED lines=33> */
[C---:B------:R-:W-:Y:S02]  /*2ace0*/  ISETP.LT.OR P1, PT, R0.reuse, 0x161, !P2 ;  /* 0x000001610000780c */ /* 0x040fe40005721670 */
[C---:B------:R-:W-:Y:S01]  /*2acf0*/  ISETP.LT.OR P6, PT, R0.reuse, 0x162, !P2 ;  /* 0x000001620000780c */ /* 0x040fe200057c1670 */
[----:B------:R-:W-:Y:S01]  /*2ad00*/  @!P3 STG.E.U8 desc[UR36][R4.64+0x159], R101 ;  /* 0x000159650400b986 */ /* 0x000fe2000c101124 */
[----:B------:R-:W-:-:S03]  /*2ad10*/  ISETP.LT.OR P3, PT, R0, 0x161, !P0 ;  /* 0x000001610000780c */ /* 0x000fc60004761670 */
        /* <DEDUP_REMOVED lines=9> */
[----:B------:R2:W-:Y:S01]  /*2adb0*/  @!P1 STG.E.U8 desc[UR36][R4.64+0x160], R13 ;  /* 0x0001600d04009986 */ /* 0x0005e2000c101124 */
[----:B------:R-:W-:Y:S01]  /*2adc0*/  ISETP.LT.OR P1, PT, R0, 0x169, !P2 ;  /* 0x000001690000780c */ /* 0x000fe20005721670 */
[----:B-1----:R-:W-:Y:S01]  /*2add0*/  @!P3 IMAD R3, R106, R16, RZ ;  /* 0x000000106a03b224 */ /* 0x002fe200078e02ff */
[----:B------:R-:W-:Y:S01]  /*2ade0*/  @!P3 IADD3.X R9, R5, UR44, RZ, P5, !PT ;  /* 0x0000002c0509bc10 */ /* 0x000fe2000affe4ff */
[----:B------:R-:W-:Y:S01]  /*2adf0*/  @!P6 STG.E.U8 desc[UR36][R4.64+0x161], R105 ;  /* 0x000161690400e986 */ /* 0x000fe2000c101124 */
[----:B------:R-:W-:-:S02]  /*2ae00*/  ISETP.LT.OR P5, PT, R0, 0x16a, !P2 ;  /* 0x0000016a0000780c */ /* 0x000fc400057a1670 */
[----:B0-----:R-:W-:Y:S01]  /*2ae10*/  @!P4 IADD3 R6, P6, R4, UR45, RZ ;  /* 0x0000002d0406cc10 */ /* 0x001fe2000ffde0ff */
[----:B------:R0:W-:Y:S01]  /*2ae20*/  @!P3 STG.E.U8 desc[UR36][R8.64+0x160], R3 ;  /* 0x000160030800b986 */ /* 0x0001e2000c101124 */
[C---:B------:R-:W-:Y:S02]  /*2ae30*/  ISETP.LT.OR P3, PT, R0.reuse, 0x169, !P0 ;  /* 0x000001690000780c */ /* 0x040fe40004761670 */
[----:B------:R-:W-:Y:S02]  /*2ae40*/  @!P4 IADD3.X R7, R5, UR44, RZ, P6, !PT ;  /* 0x0000002c0507cc10 */ /* 0x000fe4000b7fe4ff */
[----:B------:R-:W-:Y:S01]  /*2ae50*/  ISETP.LT.OR P6, PT, R0, 0x16a, !P0 ;  /* 0x0000016a0000780c */ /* 0x000fe200047c1670 */
[-C--:B------:R-:W-:Y:S02]  /*2ae60*/  @!P4 IMAD R107, R107, R16.reuse, RZ ;  /* 0x000000106b6bc224 */ /* 0x080fe400078e02ff */
[-C--:B--2---:R-:W-:Y:S02]  /*2ae70*/  @!P1 IMAD R13, R108, R16.reuse, RZ ;  /* 0x000000106c0d9224 */ /* 0x084fe400078e02ff */
[----:B------:R-:W-:Y:S01]  /*2ae80*/  @!P5 IMAD R109, R109, R16, RZ ;  /* 0x000000106d6dd224 */ /* 0x000fe200078e02ff */
[----:B------:R-:W-:Y:S01]  /*2ae90*/  @!P4 STG.E.U8 desc[UR36][R6.64+0x161], R107 ;  /* 0x0001616b0600c986 */ /* 0x000fe2000c101124 */
[----:B------:R-:W-:-:S03]  /*2aea0*/  ISETP.LT.OR P4, PT, R0, 0x171, !P2 ;  /* 0x000001710000780c */ /* 0x000fc60005781670 */
[----:B------:R1:W-:Y:S01]  /*2aeb0*/  @!P1 STG.E.U8 desc[UR36][R4.64+0x168], R13 ;  /* 0x0001680d04009986 */ /* 0x0003e2000c101124 */
[----:B0-----:R-:W-:-:S03]  /*2aec0*/  @!P3 IADD3 R8, P1, R4, UR45, RZ ;  /* 0x0000002d0408bc10 */ /* 0x001fc6000ff3e0ff */
[----:B------:R-:W-:Y:S01]  /*2aed0*/  @!P5 STG.E.U8 desc[UR36][R4.64+0x169], R109 ;  /* 0x0001696d0400d986 */ /* 0x000fe2000c101124 */
[----:B------:R-:W-:Y:S01]  /*2aee0*/  @!P6 IADD3 R10, P5, R4, UR45, RZ ;  /* 0x0000002d040aec10 */ /* 0x000fe2000ffbe0ff */
[-C--:B------:R-:W-:Y:S01]  /*2aef0*/  @!P3 IMAD R3, R110, R16.reuse, RZ ;  /* 0x000000106e03b224 */ /* 0x080fe200078e02ff */
[----:B------:R-:W-:Y:S01]  /*2af00*/  @!P3 IADD3.X R9, R5, UR44, RZ, P1, !PT ;  /* 0x0000002c0509bc10 */ /* 0x000fe20008ffe4ff */
[-C--:B------:R-:W-:Y:S01]  /*2af10*/  @!P6 IMAD R111, R111, R16.reuse, RZ ;  /* 0x000000106f6fe224 */ /* 0x080fe200078e02ff */
[C---:B------:R-:W-:Y:S02]  /*2af20*/  ISETP.LT.OR P1, PT, R0.reuse, 0x172, !P2 ;  /* 0x000001720000780c */ /* 0x040fe40005721670 */
[----:B------:R-:W-:Y:S01]  /*2af30*/  @!P6 IADD3.X R11, R5, UR44, RZ, P5, !PT ;  /* 0x0000002c050bec10 */ /* 0x000fe2000affe4ff */
[----:B------:R0:W-:Y:S04]  /*2af40*/  @!P3 STG.E.U8 desc[UR36][R8.64+0x168], R3 ;  /* 0x000168030800b986 */ /* 0x0001e8000c101124 */
[----:B------:R2:W-:Y:S01]  /*2af50*/  @!P6 STG.E.U8 desc[UR36][R10.64+0x169], R111 ;  /* 0x0001696f0a00e986 */ /* 0x0005e2000c101124 */
[----:B------:R-:W-:Y:S01]  /*2af60*/  ISETP.LT.OR P6, PT, R0, 0x171, !P0 ;  /* 0x000001710000780c */ /* 0x000fe200047c1670 */
[----:B-1----:R-:W-:Y:S01]  /*2af70*/  @!P4 IMAD R13, R112, R16, RZ ;  /* 0x00000010700dc224 */ /* 0x002fe200078e02ff */
[----:B------:R-:W-:-:S03]  /*2af80*/  ISETP.LT.OR P5, PT, R0, 0x172, !P0 ;  /* 0x000001720000780c */ /* 0x000fc600047a1670 */
[-C--:B------:R-:W-:Y:S01]  /*2af90*/  @!P1 IMAD R113, R113, R16.reuse, RZ ;  /* 0x0000001071719224 */ /* 0x080fe200078e02ff */
[----:B------:R1:W-:Y:S01]  /*2afa0*/  @!P4 STG.E.U8 desc[UR36][R4.64+0x170], R13 ;  /* 0x0001700d0400c986 */ /* 0x0003e2000c101124 */
[C---:B------:R-:W-:Y:S02]  /*2afb0*/  ISETP.LT.OR P4, PT, R0.reuse, 0x17a, !P0 ;  /* 0x0000017a0000780c */ /* 0x040fe40004781670 */
[C---:B------:R-:W-:Y:S01]  /*2afc0*/  ISETP.LT.OR P0, PT, R0.reuse, 0x179, !P0 ;  /* 0x000001790000780c */ /* 0x040fe20004701670 */
[----:B------:R3:W-:Y:S01]  /*2afd0*/  @!P1 STG.E.U8 desc[UR36][R4.64+0x171], R113 ;  /* 0x0001717104009986 */ /* 0x0007e2000c101124 */
[C---:B------:R-:W-:Y:S02]  /*2afe0*/  ISETP.LT.OR P3, PT, R0.reuse, 0x17a, !P2 ;  /* 0x0000017a0000780c */ /* 0x040fe40005761670 */
[----:B------:R-:W-:Y:S02]  /*2aff0*/  ISETP.LT.OR P2, PT, R0, 0x179, !P2 ;  /* 0x000001790000780c */ /* 0x000fe40005741670 */
[----:B------:R-:W-:Y:S01]  /*2b000*/  @!P6 IADD3 R6, P1, R4, UR45, RZ ;  /* 0x0000002d0406ec10 */ /* 0x000fe2000ff3e0ff */
[----:B0-----:R-:W-:-:S03]  /*2b010*/  @!P6 IMAD R3, R114, R16, RZ ;  /* 0x000000107203e224 */ /* 0x001fc600078e02ff */
[----:B------:R-:W-:Y:S02]  /*2b020*/  @!P6 IADD3.X R7, R5, UR44, RZ, P1, !PT ;  /* 0x0000002c0507ec10 */ /* 0x000fe40008ffe4ff */
[C---:B------:R-:W-:Y:S01]  /*2b030*/  @!P5 IADD3 R8, P1, R4.reuse, UR45, RZ ;  /* 0x0000002d0408dc10 */ /* 0x040fe2000ff3e0ff */
[-C--:B------:R-:W-:Y:S02]  /*2b040*/  @!P5 IMAD R115, R115, R16.reuse, RZ ;  /* 0x000000107373d224 */ /* 0x080fe400078e02ff */
[----:B------:R3:W-:Y:S01]  /*2b050*/  @!P6 STG.E.U8 desc[UR36][R6.64+0x170], R3 ;  /* 0x000170030600e986 */ /* 0x0007e2000c101124 */
[----:B------:R-:W-:Y:S02]  /*2b060*/  @!P5 IADD3.X R9, R5, UR44, RZ, P1, !PT ;  /* 0x0000002c0509dc10 */ /* 0x000fe40008ffe4ff */
[----:B--2---:R-:W-:Y:S01]  /*2b070*/  @!P0 IADD3 R10, P1, R4, UR45, RZ ;  /* 0x0000002d040a8c10 */ /* 0x004fe2000ff3e0ff */
[-C--:B------:R-:W-:Y:S01]  /*2b080*/  @!P2 IMAD R15, R116, R16.reuse, RZ ;  /* 0x00000010740fa224 */ /* 0x080fe200078e02ff */
[----:B------:R-:W-:Y:S01]  /*2b090*/  @!P4 IADD3 R12, P6, R4, UR45, RZ ;  /* 0x0000002d040ccc10 */ /* 0x000fe2000ffde0ff */
[-C--:B------:R-:W-:Y:S01]  /*2b0a0*/  @!P3 IMAD R117, R117, R16.reuse, RZ ;  /* 0x000000107575b224 */ /* 0x080fe200078e02ff */
[C---:B------:R-:W-:Y:S01]  /*2b0b0*/  @!P0 IADD3.X R11, R5.reuse, UR44, RZ, P1, !PT ;  /* 0x0000002c050b8c10 */ /* 0x040fe20008ffe4ff */
[-C--:B------:R-:W-:Y:S01]  /*2b0c0*/  @!P0 IMAD R21, R118, R16.reuse, RZ ;  /* 0x0000001076158224 */ /* 0x080fe200078e02ff */
[----:B-1----:R-:W-:Y:S01]  /*2b0d0*/  @!P4 IADD3.X R13, R5, UR44, RZ, P6, !PT ;  /* 0x0000002c050dcc10 */ /* 0x002fe2000b7fe4ff */
[----:B------:R-:W-:Y:S01]  /*2b0e0*/  @!P4 IMAD R119, R119, R16, RZ ;  /* 0x000000107777c224 */ /* 0x000fe200078e02ff */
[----:B------:R3:W-:Y:S04]  /*2b0f0*/  @!P5 STG.E.U8 desc[UR36][R8.64+0x171], R115 ;  /* 0x000171730800d986 */ /* 0x0007e8000c101124 */
[----:B------:R3:W-:Y:S04]  /*2b100*/  @!P2 STG.E.U8 desc[UR36][R4.64+0x178], R15 ;  /* 0x0001780f0400a986 */ /* 0x0007e8000c101124 */
[----:B------:R3:W-:Y:S04]  /*2b110*/  @!P3 STG.E.U8 desc[UR36][R4.64+0x179], R117 ;  /* 0x000179750400b986 */ /* 0x0007e8000c101124 */
[----:B------:R3:W-:Y:S04]  /*2b120*/  @!P0 STG.E.U8 desc[UR36][R10.64+0x178], R21 ;  /* 0x000178150a008986 */ /* 0x0007e8000c101124 */
[----:B------:R3:W-:Y:S02]  /*2b130*/  @!P4 STG.E.U8 desc[UR36][R12.64+0x179], R119 ;  /* 0x000179770c00c986 */ /* 0x0007e4000c101124 */
.L_x_1185:
[----:B------:R-:W-:Y:S05]  /*2b140*/  BSYNC B0 ;  /* 0x0000000000007941 */ /* 0x000fea0003800000 */
.L_x_35:
[----:B--234-:R-:W2:Y:S04]  /*2b150*/  LDL.LU R5, [R1+0x604] ;  /* 0x0006040001057983 */ /* 0x01cea80000300800 */
[----:B------:R-:W2:Y:S01]  /*2b160*/  LDL.LU R4, [R1+0x608] ;  /* 0x0006080001047983 */ /* 0x000ea20000300800 */
[----:B------:R-:W-:Y:S01]  /*2b170*/  ULDC UR4, c[0x0][0xc] ;  /* 0x0000030000047ab9 */ /* 0x000fe20000000800 */
[----:B------:R-:W-:Y:S01]  /*2b180*/  ULDC UR5, c[0x0][0x10] ;  /* 0x0000040000057ab9 */ /* 0x000fe20000000800 */
[----:B------:R-:W2:Y:S01]  /*2b190*/  LDC R3, c[0x0][0x14] ;  /* 0x00000500ff037b82 */ /* 0x000ea20000000800 */
[----:B------:R-:W-:Y:S01]  /*2b1a0*/  UIMAD.WIDE.U32 UR4, UR4, UR5, URZ ;  /* 0x00000005040472a5 */ /* 0x000fe2000f8e003f */
[----:B------:R-:W-:Y:S01]  /*2b1b0*/  PRMT R0, RZ, 0x7610, R0 ;  /* 0x00007610ff007816 */ /* 0x000fe20000000000 */
[----:B------:R-:W-:Y:S01]  /*2b1c0*/  UMOV UR42, 0xffffffff ;  /* 0xffffffff002a7882 */ /* 0x000fe20000000000 */
[----:B------:R-:W-:-:S03]  /*2b1d0*/  UMOV UR43, 0xffffffff ;  /* 0xffffffff002b7882 */ /* 0x000fc60000000000 */
[----:B--2---:R-:W-:-:S04]  /*2b1e0*/  IMAD.WIDE.U32 R4, R3, UR4, R4 ;  /* 0x0000000403047c25 */ /* 0x004fc8000f8e0004 */
[----:B------:R-:W-:Y:S01]  /*2b1f0*/  IMAD R3, R3, UR5, RZ ;  /* 0x0000000503037c24 */ /* 0x000fe2000f8e02ff */
[----:B------:R-:W-:Y:S01]  /*2b200*/  ULDC.64 UR4, c[0x0][0x650] ;  /* 0x0001940000047ab9 */ /* 0x000fe20000000a00 */
[----:B0-----:R-:W-:Y:S01]  /*2b210*/  IMAD.MOV.U32 R7, RZ, RZ, R4 ;  /* 0x000000ffff077224 */ /* 0x001fe200078e0004 */
[----:B------:R-:W-:Y:S01]  /*2b220*/  ISETP.GE.U32.AND P0, PT, R4, UR4, PT ;  /* 0x0000000404007c0c */ /* 0x000fe2000bf06070 */
[----:B------:R-:W-:-:S05]  /*2b230*/  IMAD.IADD R6, R5, 0x1, R3 ;  /* 0x0000000105067824 */ /* 0x000fca00078e0203 */
[----:B------:R0:W-:Y:S01]  /*2b240*/  STL [R1+0x604], R6 ;  /* 0x0006040601007387 */ /* 0x0001e20000100800 */
[----:B------:R-:W-:-:S03]  /*2b250*/  ISETP.GE.U32.AND.EX P0, PT, R6, UR5, PT, P0 ;  /* 0x0000000506007c0c */ /* 0x000fc6000bf06100 */
[----:B------:R0:W-:Y:S10]  /*2b260*/  STL [R1+0x608], R7 ;  /* 0x0006080701007387 */ /* 0x0001f40000100800 */
[----:B0-----:R-:W-:Y:S05]  /*2b270*/  @P0 BRA `(.L_x_1186) ;  /* 0x0000000400880947 */ /* 0x001fea0003800000 */
[----:B------:R-:W0:Y:S01]  /*2b280*/  S2UR UR6, SR_CTAID.X ;  /* 0x00000000000679c3 */ /* 0x000e220000002500 */
[----:B------:R-:W-:Y:S01]  /*2b290*/  ULDC.64 UR12, c[0x0][0x628] ;  /* 0x00018a00000c7ab9 */ /* 0x000fe20000000a00 */
[----:B------:R-:W-:Y:S01]  /*2b2a0*/  ULDC UR4, c[0x0][0x150] ;  /* 0x0000540000047ab9 */ /* 0x000fe20000000800 */
[----:B------:R-:W-:Y:S01]  /*2b2b0*/  ISETP.NE.U32.AND P0, PT, RZ, UR12, PT ;  /* 0x0000000cff007c0c */ /* 0x000fe2000bf05070 */
[----:B------:R-:W-:Y:S01]  /*2b2c0*/  ULDC UR15, c[0x0][0x630] ;  /* 0x00018c00000f7ab9 */ /* 0x000fe20000000800 */
[C---:B------:R-:W-:Y:S01]  /*2b2d0*/  R2UR UR16, R7.reuse ;  /* 0x00000000071072ca */ /* 0x040fe200000e0000 */
[----:B------:R-:W-:Y:S01]  /*2b2e0*/  ULDC UR18, c[0x0][0x154] ;  /* 0x0000550000127ab9 */ /* 0x000fe20000000800 */
[----:B------:R-:W-:Y:S01]  /*2b2f0*/  ISETP.NE.AND.EX P0, PT, RZ, UR13, PT, P0 ;  /* 0x0000000dff007c0c */ /* 0x000fe2000bf05300 */
[----:B------:R-:W2:Y:S01]  /*2b300*/  S2UR UR19, SR_CTAID.Y ;  /* 0x00000000001379c3 */ /* 0x000ea20000002600 */
[----:B------:R-:W-:Y:S02]  /*2b310*/  R2UR UR17, R6 ;  /* 0x00000000061172ca */ /* 0x000fe400000e0000 */
[----:B------:R-:W-:-:S02]  /*2b320*/  R2UR UR10, R7 ;  /* 0x00000000070a72ca */ /* 0x000fc400000e0000 */
[----:B------:R-:W-:Y:S02]  /*2b330*/  R2UR UR11, R6 ;  /* 0x00000000060b72ca */ /* 0x000fe400000e0000 */
[----:B0-----:R-:W-:-:S05]  /*2b340*/  I2FP.F32.U32 R0, UR6 ;  /* 0x0000000600007c45 */ /* 0x001fca0008201000 */
[----:B------:R-:W-:-:S04]  /*2b350*/  FMUL R0, R0, UR4 ;  /* 0x0000000400007c20 */ /* 0x000fc80008400000 */
[----:B------:R0:W3:Y:S01]  /*2b360*/  F2I.U32.TRUNC.NTZ R3, R0 ;  /* 0x0000000000037305 */ /* 0x0000e2000020f000 */
[----:B--2---:R-:W-:Y:S05]  /*2b370*/  @!P0 BRA `(.L_x_1187) ;  /* 0x0000000000308947 */ /* 0x004fea0003800000 */
        /* <DEDUP_REMOVED lines=12> */
.L_x_1187:
[----:B------:R-:W-:Y:S01]  /*2b440*/  USHF.R.U64 UR43, UR10, UR15, UR11 ;  /* 0x0000000f0a2b7299 */ /* 0x000fe2000800120b */
[----:B0-----:R-:W-:Y:S01]  /*2b450*/  I2FP.F32.U32 R0, UR19 ;  /* 0x0000001300007c45 */ /* 0x001fe20008201000 */
[----:B------:R-:W-:Y:S01]  /*2b460*/  USHF.R.U32.HI UR4, URZ, UR15, UR11 ;  /* 0x0000000f3f047299 */ /* 0x000fe2000801160b */
[----:B---3--:R-:W-:Y:S01]  /*2b470*/  R2UR UR14, R3 ;  /* 0x00000000030e72ca */ /* 0x008fe200000e0000 */
[----:B------:R-:W-:Y:S02]  /*2b480*/  UIADD3 UR9, UP0, URZ, -UR43, URZ ;  /* 0x8000002b3f097290 */ /* 0x000fe4000ff1e03f */
[----:B------:R-:W-:Y:S01]  /*2b490*/  FMUL R0, R0, UR18 ;  /* 0x0000001200007c20 */ /* 0x000fe20008400000 */
[----:B------:R-:W-:Y:S01]  /*2b4a0*/  ULDC.64 UR12, c[0x0][0x620] ;  /* 0x00018800000c7ab9 */ /* 0x000fe20000000a00 */
[----:B------:R-:W-:Y:S01]  /*2b4b0*/  UIADD3.X UR4, URZ, ~UR4, URZ, UP0, !UPT ;  /* 0x800000043f047290 */ /* 0x000fe200087fe43f */
[----:B------:R-:W-:Y:S01]  /*2b4c0*/  UMOV UR10, UR16 ;  /* 0x00000010000a7c82 */ /* 0x000fe20008000000 */
[----:B------:R-:W-:-:S02]  /*2b4d0*/  UMOV UR11, UR17 ;  /* 0x00000011000b7c82 */ /* 0x000fc40008000000 */
[----:B------:R-:W-:Y:S01]  /*2b4e0*/  UIMAD UR4, UR4, UR12, URZ ;  /* 0x0000000c040472a4 */ /* 0x000fe2000f8e023f */
[----:B------:R-:W0:Y:S01]  /*2b4f0*/  F2I.U32.TRUNC.NTZ R0, R0 ;  /* 0x0000000000007305 */ /* 0x000e22000020f000 */
[----:B------:R-:W-:Y:S02]  /*2b500*/  UIMAD.WIDE.U32 UR10, UR9, UR12, UR10 ;  /* 0x0000000c090a72a5 */ /* 0x000fe4000f8e000a */
[----:B------:R-:W-:Y:S01]  /*2b510*/  UIMAD UR9, UR9, UR13, UR4 ;  /* 0x0000000d090972a4 */ /* 0x000fe2000f8e0204 */
[----:B------:R-:W-:Y:S01]  /*2b520*/  ULDC UR12, c[0x0][0x618] ;  /* 0x00018600000c7ab9 */ /* 0x000fe20000000800 */
[----:B------:R-:W-:Y:S02]  /*2b530*/  ULDC UR21, c[0x0][0x658] ;  /* 0x0001960000157ab9 */ /* 0x000fe40000000800 */
[----:B------:R-:W-:Y:S01]  /*2b540*/  UIADD3 UR9, UR11, UR9, URZ ;  /* 0x000000090b097290 */ /* 0x000fe2000fffe03f */
[----:B------:R-:W-:Y:S01]  /*2b550*/  UMOV UR16, 0xffffffff ;  /* 0xffffffff00107882 */ /* 0x000fe20000000000 */
[----:B------:R-:W-:Y:S01]  /*2b560*/  ULDC.64 UR4, c[0x0][0x640] ;  /* 0x0001900000047ab9 */ /* 0x000fe20000000a00 */
[----:B------:R-:W-:Y:S01]  /*2b570*/  USHF.L.U32 UR16, UR16, UR21, URZ ;  /* 0x0000001510107299 */ /* 0x000fe2000800063f */
[----:B------:R-:W-:Y:S01]  /*2b580*/  ISETP.NE.U32.AND P0, PT, RZ, UR4, PT ;  /* 0x00000004ff007c0c */ /* 0x000fe2000bf05070 */
[----:B------:R-:W-:-:S02]  /*2b590*/  USHF.R.U64 UR17, UR10, UR12, UR9 ;  /* 0x0000000c0a117299 */ /* 0x000fc40008001209 */
[----:B------:R-:W-:Y:S01]  /*2b5a0*/  USHF.R.U32.HI UR9, URZ, UR12, UR9 ;  /* 0x0000000c3f097299 */ /* 0x000fe20008011609 */
[----:B0-----:R-:W-:Y:S01]  /*2b5b0*/  R2UR UR15, R0 ;  /* 0x00000000000f72ca */ /* 0x001fe200000e0000 */
[----:B------:R-:W-:Y:S01]  /*2b5c0*/  ULDC UR18, c[0x0][0x608] ;  /* 0x0001820000127ab9 */ /* 0x000fe20000000800 */
[----:B------:R-:W-:Y:S01]  /*2b5d0*/  ULOP3.LUT UR41, URZ, UR16, URZ, 0x33, !UPT ;  /* 0x000000103f297292 */ /* 0x000fe2000f8e333f */
[----:B------:R-:W-:Y:S01]  /*2b5e0*/  ISETP.NE.AND.EX P0, PT, RZ, UR5, PT, P0 ;  /* 0x00000005ff007c0c */ /* 0x000fe2000bf05300 */
[----:B------:R-:W-:Y:S02]  /*2b5f0*/  USHF.R.U64 UR16, UR17, UR18, UR9 ;  /* 0x0000001211107299 */ /* 0x000fe40008001209 */
[----:B------:R-:W-:Y:S02]  /*2b600*/  USHF.R.U32.HI UR9, URZ, UR18, UR9 ;  /* 0x000000123f097299 */ /* 0x000fe40008011609 */
[----:B------:R-:W-:Y:S02]  /*2b610*/  UIADD3 UR14, -UR14, URZ, URZ ;  /* 0x0000003f0e0e7290 */ /* 0x000fe4000fffe13f */
[----:B------:R-:W-:Y:S01]  /*2b620*/  USHF.R.U64 UR18, UR16, UR21, UR9 ;  /* 0x0000001510127299 */ /* 0x000fe20008001209 */
[----:B------:R-:W-:Y:S01]  /*2b630*/  UMOV UR20, 0x1 ;  /* 0x0000000100147882 */ /* 0x000fe20000000000 */
[----:B------:R-:W-:Y:S01]  /*2b640*/  ULDC UR13, c[0x0][0x144] ;  /* 0x00005100000d7ab9 */ /* 0x000fe20000000800 */
[----:B------:R-:W-:Y:S01]  /*2b650*/  ULDC UR7, c[0x0][0x600] ;  /* 0x0001800000077ab9 */ /* 0x000fe20000000800 */
[----:B------:R-:W-:-:S02]  /*2b660*/  USHF.L.U32 UR24, UR20, UR21, URZ ;  /* 0x0000001514187299 */ /* 0x000fc4000800063f */
[----:B------:R-:W-:Y:S02]  /*2b670*/  USHF.R.U32.HI UR9, URZ, UR21, UR9 ;  /* 0x000000153f097299 */ /* 0x000fe40008011609 */
[----:B------:R-:W-:Y:S02]  /*2b680*/  UIMAD UR21, UR13, UR14, UR6 ;  /* 0x0000000e0d1572a4 */ /* 0x000fe4000f8e0206 */
[----:B------:R-:W-:Y:S02]  /*2b690*/  UIADD3 UR8, UR7, -0x1, URZ ;  /* 0xffffffff07087890 */ /* 0x000fe4000fffe03f */
[----:B------:R-:W-:Y:S01]  /*2b6a0*/  UIADD3 UR20, -UR15, URZ, URZ ;  /* 0x0000003f0f147290 */ /* 0x000fe2000fffe13f */
[----:B------:R-:W-:Y:S01]  /*2b6b0*/  ULDC UR25, c[0x0][0x148] ;  /* 0x0000520000197ab9 */ /* 0x000fe20000000800 */
[----:B------:R-:W-:Y:S01]  /*2b6c0*/  ULDC UR22, c[0x0][0x648] ;  /* 0x0001920000167ab9 */ /* 0x000fe20000000800 */
[----:B------:R-:W-:Y:S01]  /*2b6d0*/  ULDC UR23, c[0x0][0x638] ;  /* 0x00018e0000177ab9 */ /* 0x000fe20000000800 */
        /* <DEDUP_REMOVED lines=14> */
.L_x_1188:
[----:B------:R-:W-:Y:S01]  /*2b7c0*/  UISETP.NE.AND UP0, UPT, UR47, URZ, UPT ;  /* 0x0000003f2f00728c */ /* 0x000fe2000bf05270 */
[----:B------:R-:W-:Y:S01]  /*2b7d0*/  IMAD.MOV.U32 R0, RZ, RZ, 0x1 ;  /* 0x00000001ff007424 */ /* 0x000fe200078e00ff */
[----:B------:R-:W-:Y:S02]  /*2b7e0*/  USHF.R.U64 UR4, UR6, UR22, UR9 ;  /* 0x0000001606047299 */ /* 0x000fe40008001209 */
[----:B------:R-:W-:Y:S02]  /*2b7f0*/  ULOP3.LUT UR41, UR16, UR41, URZ, 0xc0, !UPT ;  /* 0x0000002910297292 */ /* 0x000fe4000f8ec03f */
[----:B------:R-:W-:Y:S02]  /*2b800*/  UIADD3 UR5, -UR4, URZ, URZ ;  /* 0x0000003f04057290 */ /* 0x000fe4000fffe13f */
[----:B------:R-:W-:Y:S02]  /*2b810*/  UIMAD UR41, UR24, UR4, UR41 ;  /* 0x00000004182972a4 */ /* 0x000fe4000f8e0229 */
[----:B------:R-:W-:-:S02]  /*2b820*/  ULOP3.LUT UR8, UR17, UR8, URZ, 0xc0, !UPT ;  /* 0x0000000811087292 */ /* 0x000fc4000f8ec03f */
[----:B------:R-:W-:Y:S02]  /*2b830*/  @UP0 UIMAD UR21, UR25, UR20, UR19 ;  /* 0x00000014191502a4 */ /* 0x000fe4000f8e0213 */
[----:B------:R-:W-:-:S03]  /*2b840*/  UIMAD UR4, UR5, UR23, UR18 ;  /* 0x00000017050472a4 */ /* 0x000fc6000f8e0212 */
[----:B------:R-:W-:Y:S01]  /*2b850*/  ULDC UR5, c[0x0][0x610] ;  /* 0x0001840000057ab9 */ /* 0x000fe20000000800 */
[----:B------:R-:W-:Y:S02]  /*2b860*/  UIMAD UR4, UR4, UR7, UR8 ;  /* 0x00000007040472a4 */ /* 0x000fe4000f8e0208 */
[----:B------:R-:W-:-:S04]  /*2b870*/  UIMAD UR41, UR41, UR5, UR21 ;  /* 0x00000005292972a4 */ /* 0x000fc8000f8e0215 */
[----:B------:R-:W-:Y:S02]  /*2b880*/  USEL UR42, UR4, UR41, !UP0 ;  /* 0x00000029042a7287 */ /* 0x000fe4000c000000 */
[----:B------:R-:W-:-:S12]  /*2b890*/  USEL UR41, UR41, UR4, !UP0 ;  /* 0x0000000429297287 */ /* 0x000fd8000c000000 */
.L_x_1186:
[----:B------:R-:W-:-:S13]  /*2b8a0*/  LOP3.LUT P0, RZ, R0, 0xff, RZ, 0xc0, !PT ;  /* 0x000000ff00ff7812 */ /* 0x000fda000780c0ff */
[----:B------:R-:W-:Y:S05]  /*2b8b0*/  @P0 BRA `(.L_x_1189) ;  /* 0xfffffd5c00000947 */ /* 0x000fea000383ffff */
[----:B------:R-:W-:Y:S05]  /*2b8c0*/  EXIT ;  /* 0x000000000000794d */ /* 0x000fea0003800000 */
.L_x_8:
[----:B------:R-:W2:Y:S01]  /*2b8d0*/  LDL R5, [R1+0x608] ;  /* 0x0006080001057983 */ /* 0x000ea20000100800 */
[----:B------:R-:W-:-:S03]  /*2b8e0*/  ULDC.64 UR4, c[0x0][0x650] ;  /* 0x0001940000047ab9 */ /* 0x000fc60000000a00 */
[----:B------:R-:W3:Y:S01]  /*2b8f0*/  LDL R4, [R1+0x604] ;  /* 0x0006040001047983 */ /* 0x000ee20000100800 */
[----:B------:R-:W-:Y:S01]  /*2b900*/  PRMT R0, RZ, 0x7610, R0 ;  /* 0x00007610ff007816 */ /* 0x000fe20000000000 */
[----:B------:R-:W-:Y:S02]  /*2b910*/  IMAD.MOV.U32 R2, RZ, RZ, -0x1 ;  /* 0xffffffffff027424 */ /* 0x000fe400078e00ff */
[----:B------:R-:W-:Y:S02]  /*2b920*/  IMAD.MOV.U32 R3, RZ, RZ, -0x1 ;  /* 0xffffffffff037424 */ /* 0x000fe400078e00ff */
[----:B------:R-:W-:Y:S01]  /*2b930*/  IMAD.MOV.U32 R11, RZ, RZ, -0x1 ;  /* 0xffffffffff0b7424 */ /* 0x000fe200078e00ff */
[----:B--2---:R-:W-:-:S04]  /*2b940*/  ISETP.GE.U32.AND P0, PT, R5, UR4, PT ;  /* 0x0000000405007c0c */ /* 0x004fc8000bf06070 */
[----:B---3--:R-:W-:-:S13]  /*2b950*/  ISETP.GE.U32.AND.EX P0, PT, R4, UR5, PT, P0 ;  /* 0x0000000504007c0c */ /* 0x008fda000bf06100 */
        /* <DEDUP_REMOVED lines=21> */
.L_x_1191:
[----:B------:R-:W-:Y:S01]  /*2bab0*/  USHF.R.U64 UR4, UR14, UR19, UR15 ;  /* 0x000000130e047299 */ /* 0x000fe2000800120f */
[----:B------:R-:W-:Y:S01]  /*2bac0*/  R2UR UR7, R4 ;  /* 0x00000000040772ca */ /* 0x000fe200000e0000 */
[----:B------:R-:W-:Y:S02]  /*2bad0*/  USHF.R.U32.HI UR5, URZ, UR19, UR15 ;  /* 0x000000133f057299 */ /* 0x000fe4000801160f */
[----:B------:R-:W-:Y:S01]  /*2bae0*/  UIADD3 UR13, UP0, URZ, -UR4, URZ ;  /* 0x800000043f0d7290 */ /* 0x000fe2000ff1e03f */
[----:B------:R-:W-:Y:S01]  /*2baf0*/  ULDC.64 UR14, c[0x0][0x620] ;  /* 0x00018800000e7ab9 */ /* 0x000fe20000000a00 */
[----:B------:R-:W-:Y:S02]  /*2bb00*/  UMOV UR6, UR20 ;  /* 0x0000001400067c82 */ /* 0x000fe40008000000 */
[----:B------:R-:W-:Y:S02]  /*2bb10*/  UIADD3.X UR5, URZ, ~UR5, URZ, UP0, !UPT ;  /* 0x800000053f057290 */ /* 0x000fe400087fe43f */
[----:B------:R-:W-:-:S02]  /*2bb20*/  UISETP.NE.AND UP1, UPT, UR47, URZ, UPT ;  /* 0x0000003f2f00728c */ /* 0x000fc4000bf25270 */
[----:B------:R-:W-:Y:S02]  /*2bb30*/  UIMAD UR5, UR5, UR14, URZ ;  /* 0x0000000e050572a4 */ /* 0x000fe4000f8e023f */
[----:B------:R-:W-:Y:S02]  /*2bb40*/  UIMAD.WIDE.U32 UR6, UR13, UR14, UR6 ;  /* 0x0000000e0d0672a5 */ /* 0x000fe4000f8e0006 */
[----:B------:R-:W-:Y:S01]  /*2bb50*/  UIMAD UR5, UR13, UR15, UR5 ;  /* 0x0000000f0d0572a4 */ /* 0x000fe2000f8e0205 */
[----:B------:R-:W-:Y:S02]  /*2bb60*/  ULDC UR14, c[0x0][0x608] ;  /* 0x00018200000e7ab9 */ /* 0x000fe40000000800 */
[----:B------:R-:W-:Y:S01]  /*2bb70*/  ULDC UR13, c[0x0][0x618] ;  /* 0x00018600000d7ab9 */ /* 0x000fe20000000800 */
[----:B------:R-:W-:Y:S01]  /*2bb80*/  UIADD3 UR5, UR7, UR5, URZ ;  /* 0x0000000507057290 */ /* 0x000fe2000fffe03f */
[----:B------:R-:W-:Y:S01]  /*2bb90*/  ULDC UR22, c[0x0][0x658] ;  /* 0x0001960000167ab9 */ /* 0x000fe20000000800 */
[----:B------:R-:W-:-:S02]  /*2bba0*/  @UP1 UIMAD UR8, UR11, UR12, UR10 ;  /* 0x0000000c0b0812a4 */ /* 0x000fc4000f8e020a */
[----:B------:R-:W-:Y:S02]  /*2bbb0*/  USHF.R.U64 UR17, UR6, UR13, UR5 ;  /* 0x0000000d06117299 */ /* 0x000fe40008001205 */
[----:B------:R-:W-:Y:S01]  /*2bbc0*/  USHF.R.U32.HI UR5, URZ, UR13, UR5 ;  /* 0x0000000d3f057299 */ /* 0x000fe20008011605 */
[----:B------:R-:W-:Y:S01]  /*2bbd0*/  ULDC.64 UR6, c[0x0][0x640] ;  /* 0x0001900000067ab9 */ /* 0x000fe20000000a00 */
[----:B------:R-:W-:Y:S01]  /*2bbe0*/  UMOV UR10, 0xffffffff ;  /* 0xffffffff000a7882 */ /* 0x000fe20000000000 */
[----:B------:R-:W-:Y:S01]  /*2bbf0*/  ISETP.NE.U32.AND P0, PT, RZ, UR6, PT ;  /* 0x00000006ff007c0c */ /* 0x000fe2000bf05070 */
[----:B------:R-:W-:Y:S02]  /*2bc00*/  USHF.R.U64 UR18, UR17, UR14, UR5 ;  /* 0x0000000e11127299 */ /* 0x000fe40008001205 */
[----:B------:R-:W-:Y:S01]  /*2bc10*/  USHF.R.U32.HI UR5, URZ, UR14, UR5 ;  /* 0x0000000e3f057299 */ /* 0x000fe20008011605 */
[----:B------:R-:W-:Y:S01]  /*2bc20*/  ISETP.NE.AND.EX P0, PT, RZ, UR7, PT, P0 ;  /* 0x00000007ff007c0c */ /* 0x000fe2000bf05300 */
[----:B------:R-:W-:-:S02]  /*2bc30*/  USHF.L.U32 UR11, UR10, UR22, URZ ;  /* 0x000000160a0b7299 */ /* 0x000fc4000800063f */
[----:B------:R-:W-:Y:S01]  /*2bc40*/  USHF.R.U64 UR19, UR18, UR22, UR5 ;  /* 0x0000001612137299 */ /* 0x000fe20008001205 */
[----:B------:R-:W-:Y:S01]  /*2bc50*/  ULDC UR20, c[0x0][0x600] ;  /* 0x0001800000147ab9 */ /* 0x000fe20000000800 */
[----:B------:R-:W-:Y:S02]  /*2bc60*/  USHF.R.U32.HI UR10, URZ, UR22, UR5 ;  /* 0x000000163f0a7299 */ /* 0x000fe40008011605 */
[----:B------:R-:W-:Y:S02]  /*2bc70*/  UIADD3 UR21, UR20, -0x1, URZ ;  /* 0xffffffff14157890 */ /* 0x000fe4000fffe03f */
[----:B------:R-:W-:Y:S01]  /*2bc80*/  ULOP3.LUT UR26, URZ, UR11, URZ, 0x33, !UPT ;  /* 0x0000000b3f1a7292 */ /* 0x000fe2000f8e333f */
        /* <DEDUP_REMOVED lines=17> */
.L_x_1192:
[----:B------:R-:W-:Y:S01]  /*2bda0*/  USHF.R.U64 UR6, UR5, UR23, UR10 ;  /* 0x0000001705067299 */ /* 0x000fe2000800120a */
[----:B------:R-:W-:Y:S01]  /*2bdb0*/  IMAD.MOV.U32 R0, RZ, RZ, 0x1 ;  /* 0x00000001ff007424 */ /* 0x000fe200078e00ff */
[----:B------:R-:W-:Y:S01]  /*2bdc0*/  USHF.L.U32 UR25, UR25, UR22, URZ ;  /* 0x0000001619197299 */ /* 0x000fe2000800063f */
[----:B------:R-:W-:Y:S01]  /*2bdd0*/  IMAD.U32 R11, RZ, RZ, UR4 ;  /* 0x00000004ff0b7e24 */ /* 0x000fe2000f8e00ff */
[----:B------:R-:W-:Y:S02]  /*2bde0*/  ULOP3.LUT UR5, UR18, UR26, URZ, 0xc0, !UPT ;  /* 0x0000001a12057292 */ /* 0x000fe4000f8ec03f */
[----:B------:R-:W-:Y:S02]  /*2bdf0*/  UIADD3 UR7, -UR6, URZ, URZ ;  /* 0x0000003f06077290 */ /* 0x000fe4000fffe13f */
[----:B------:R-:W-:Y:S02]  /*2be00*/  UIMAD UR6, UR25, UR6, UR5 ;  /* 0x00000006190672a4 */ /* 0x000fe4000f8e0205 */
[----:B------:R-:W-:-:S02]  /*2be10*/  ULOP3.LUT UR17, UR17, UR21, URZ, 0xc0, !UPT ;  /* 0x0000001511117292 */ /* 0x000fc4000f8ec03f */
[----:B------:R-:W-:Y:S02]  /*2be20*/  UIMAD UR5, UR7, UR24, UR19 ;  /* 0x00000018070572a4 */ /* 0x000fe4000f8e0213 */
[----:B------:R-:W-:Y:S01]  /*2be30*/  UISETP.NE.AND UP0, UPT, UR47, URZ, UPT ;  /* 0x0000003f2f00728c */ /* 0x000fe2000bf05270 */
[----:B------:R-:W-:Y:S01]  /*2be40*/  ULDC UR7, c[0x0][0x610] ;  /* 0x0001840000077ab9 */ /* 0x000fe20000000800 */
[----:B------:R-:W-:Y:S02]  /*2be50*/  UIMAD UR5, UR5, UR20, UR17 ;  /* 0x00000014050572a4 */ /* 0x000fe4000f8e0211 */
[----:B------:R-:W-:-:S04]  /*2be60*/  UIMAD UR8, UR6, UR7, UR8 ;  /* 0x00000007060872a4 */ /* 0x000fc8000f8e0208 */
[----:B------:R-:W-:Y:S02]  /*2be70*/  USEL UR6, UR5, UR8, !UP0 ;  /* 0x0000000805067287 */ /* 0x000fe4000c000000 */
[----:B------:R-:W-:-:S04]  /*2be80*/  USEL UR8, UR8, UR5, !UP0 ;  /* 0x0000000508087287 */ /* 0x000fc8000c000000 */
[----:B------:R-:W-:Y:S02]  /*2be90*/  IMAD.U32 R3, RZ, RZ, UR6 ;  /* 0x00000006ff037e24 */ /* 0x000fe4000f8e00ff */
[----:B------:R-:W-:-:S07]  /*2bea0*/  IMAD.U32 R2, RZ, RZ, UR8 ;  /* 0x00000008ff027e24 */ /* 0x000fce000f8e00ff */
.L_x_1190:
[----:B------:R-:W-:-:S08]  /*2beb0*/  NOP ;  /* 0x0000000000007918 */ /* 0x000fd00000000000 */
[----:B0-----:R-:W0:-:S00]  /*2bec0*/  USETMAXREG.DEALLOC.CTAPOOL 0x18 ;  /* 0x00000018000079c8 */ /* 0x001e0000080e0500 */
[----:B------:R-:W-:-:S13]  /*2bed0*/  ISETP.NE.AND P0, PT, RZ, UR9, PT ;  /* 0x00000009ff007c0c */ /* 0x000fda000bf05270 */
[----:B------:R-:W-:Y:S05]  /*2bee0*/  @P0 EXIT ;  /* 0x000000000000094d */ /* 0x000fea0003800000 */
[----:B0-----:R-:W-:Y:S01]  /*2bef0*/  LOP3.LUT P0, RZ, R0, 0xff, RZ, 0xc0, !PT ;  /* 0x000000ff00ff7812 */ /* 0x001fe2000780c0ff */
[----:B------:R-:W-:Y:S02]  /*2bf00*/  IMAD.MOV.U32 R6, RZ, RZ, 0x1 ;  /* 0x00000001ff067424 */ /* 0x000fe400078e00ff */
[----:B------:R-:W-:-:S10]  /*2bf10*/  IMAD.MOV.U32 R7, RZ, RZ, RZ ;  /* 0x000000ffff077224 */ /* 0x000fd400078e00ff */
[----:B------:R-:W-:Y:S05]  /*2bf20*/  @!P0 BRA `(.L_x_1193) ;  /* 0x0000000c00708947 */ /* 0x000fea0003800000 */
[----:B------:R-:W0:Y:S01]  /*2bf30*/  LDC R0, c[0x0][0x28c] ;  /* 0x0000a300ff007b82 */ /* 0x000e220000000800 */
[----:B------:R-:W1:Y:S01]  /*2bf40*/  S2R R8, SR_CgaCtaId ;  /* 0x0000000000087919 */ /* 0x000e620000008800 */
[----:B------:R-:W-:Y:S01]  /*2bf50*/  ULDC UR8, c[0x0][0xc] ;  /* 0x0000030000087ab9 */ /* 0x000fe20000000800 */
[----:B------:R-:W-:Y:S01]  /*2bf60*/  ULDC UR5, c[0x0][0x658] ;  /* 0x0001960000057ab9 */ /* 0x000fe20000000800 */
[----:B------:R-:W-:Y:S01]  /*2bf70*/  UMOV UR6, 0xffffffff ;  /* 0xffffffff00067882 */ /* 0x000fe20000000000 */
[----:B------:R-:W-:Y:S01]  /*2bf80*/  ULDC UR9, c[0x0][0x10] ;  /* 0x0000040000097ab9 */ /* 0x000fe20000000800 */
[----:B------:R-:W-:Y:S01]  /*2bf90*/  UMOV UR7, 0x1 ;  /* 0x0000000100077882 */ /* 0x000fe20000000000 */
[----:B------:R-:W-:Y:S01]  /*2bfa0*/  USHF.L.U32 UR6, UR6, UR5, URZ ;  /* 0x0000000506067299 */ /* 0x000fe2000800063f */
[----:B------:R-:W-:Y:S01]  /*2bfb0*/  BSSY B0, `(.L_x_1193) ;  /* 0x00000d3000007945 */ /* 0x000fe20003800000 */
[----:B------:R-:W-:Y:S01]  /*2bfc0*/  UIMAD.WIDE.U32 UR8, UR8, UR9, URZ ;  /* 0x00000009080872a5 */ /* 0x000fe2000f8e003f */
[----:B------:R-:W-:Y:S01]  /*2bfd0*/  IMAD.MOV.U32 R9, RZ, RZ, 0x1 ;  /* 0x00000001ff097424 */ /* 0x000fe200078e00ff */
[----:B------:R-:W-:Y:S01]  /*2bfe0*/  USHF.L.U32 UR5, UR7, UR5, URZ ;  /* 0x0000000507057299 */ /* 0x000fe2000800063f */
[----:B------:R-:W-:Y:S01]  /*2bff0*/  IMAD.MOV.U32 R6, RZ, RZ, 0x1 ;  /* 0x00000001ff067424 */ /* 0x000fe200078e00ff */
[----:B------:R-:W-:Y:S01]  /*2c000*/  ULDC UR4, c[0x0][0x600] ;  /* 0x0001800000047ab9 */ /* 0x000fe20000000800 */
[----:B------:R-:W-:Y:S01]  /*2c010*/  ULDC UR7, c[0x0][0x14] ;  /* 0x0000050000077ab9 */ /* 0x000fe20000000800 */
[----:B------:R-:W-:Y:S01]  /*2c020*/  IMAD.MOV.U32 R7, RZ, RZ, RZ ;  /* 0x000000ffff077224 */ /* 0x000fe200078e00ff */
[----:B------:R-:W-:-:S02]  /*2c030*/  UIMAD.WIDE.U32 UR20, UR8, UR7, URZ ;  /* 0x00000007081472a5 */ /* 0x000fc4000f8e003f */
[----:B------:R-:W-:Y:S02]  /*2c040*/  UIMAD UR7, UR9, UR7, URZ ;  /* 0x00000007090772a4 */ /* 0x000fe4000f8e023f */
[----:B------:R-:W-:Y:S02]  /*2c050*/  ULOP3.LUT UR24, UR40, 0x2, URZ, 0xfc, !UPT ;  /* 0x0000000228187892 */ /* 0x000fe4000f8efc3f */
[----:B------:R-:W-:Y:S01]  /*2c060*/  UIADD3 UR4, UR4, -0x1, URZ ;  /* 0xffffffff04047890 */ /* 0x000fe2000fffe03f */
[----:B0-----:R-:W-:Y:S01]  /*2c070*/  VIADD R0, R0, 0x1f ;  /* 0x0000001f00007836 */ /* 0x001fe20000000000 */
[----:B------:R-:W-:Y:S02]  /*2c080*/  ULOP3.LUT UR6, URZ, UR6, URZ, 0x33, !UPT ;  /* 0x000000063f067292 */ /* 0x000fe4000f8e333f */
[----:B------:R-:W-:Y:S02]  /*2c090*/  UIADD3 UR7, UR21, UR7, URZ ;  /* 0x0000000715077290 */ /* 0x000fe4000fffe03f */
[----:B------:R-:W-:Y:S01]  /*2c0a0*/  SHF.R.S32.HI R5, RZ, 0x1f, R0 ;  /* 0x0000001fff057819 */ /* 0x000fe20000011400 */
[----:B------:R-:W-:-:S03]  /*2c0b0*/  ULDC.64 UR22, c[0x0][0x198] ;  /* 0x0000660000167ab9 */ /* 0x000fc60000000a00 */
[----:B------:R-:W-:Y:S01]  /*2c0c0*/  LEA.HI R0, R5, R0, RZ, 0x5 ;  /* 0x0000000005007211 */ /* 0x000fe200078f28ff */
[----:B------:R-:W-:Y:S01]  /*2c0d0*/  IMAD.MOV.U32 R5, RZ, RZ, 0x1800 ;  /* 0x00001800ff057424 */ /* 0x000fe200078e00ff */
[----:B-1----:R-:W-:Y:S02]  /*2c0e0*/  LOP3.LUT R8, R8, 0x1, RZ, 0xc0, !PT ;  /* 0x0000000108087812 */ /* 0x002fe400078ec0ff */
[----:B------:R-:W-:-:S03]  /*2c0f0*/  SHF.R.S32.HI R0, RZ, 0x5, R0 ;  /* 0x00000005ff007819 */ /* 0x000fc60000011400 */
[----:B------:R-:W-:Y:S02]  /*2c100*/  IMAD R12, R8, R5, 0x1b180 ;  /* 0x0001b180080c7424 */ /* 0x000fe400078e0205 */
[----:B------:R-:W-:-:S07]  /*2c110*/  VIADD R16, R0, 0x1 ;  /* 0x0000000100107836 */ /* 0x000fce0000000000 */
.L_x_1204:
[----:B------:R-:W-:-:S03]  /*2c120*/  UMOV UR8, 0xffffffff ;  /* 0xffffffff00087882 */ /* 0x000fc60000000000 */
[----:B------:R-:W-:Y:S05]  /*2c130*/  BRA.DIV UR8, `(.L_x_1194) ;  /* 0x00000012088c7947 */ /* 0x000fea000b800000 */
[----:B------:R-:W-:-:S13]  /*2c140*/  ELECT P6, URZ, PT ;  /* 0x00000000003f782f */ /* 0x000fda00038c0000 */
.L_x_1220:
[----:B------:R-:W0:Y:S01]  /*2c150*/  LDC R4, c[0x0][0x28c] ;  /* 0x0000a300ff047b82 */ /* 0x000e220000000800 */
[----:B------:R-:W-:Y:S01]  /*2c160*/  BSSY B1, `(.L_x_1195) ;  /* 0x000003b000017945 */ /* 0x000fe20003800000 */
[----:B0-----:R-:W-:-:S13]  /*2c170*/  ISETP.LT.OR P6, PT, R4, 0x1, !P6 ;  /* 0x000000010400780c */ /* 0x001fda00077c1670 */
[----:B------:R-:W-:Y:S05]  /*2c180*/  @P6 BRA `(.L_x_1196) ;  /* 0x0000000000e06947 */ /* 0x000fea0003800000 */
[----:B------:R-:W-:Y:S02]  /*2c190*/  IMAD R3, R3, 0x2, R8 ;  /* 0x0000000203037824 */ /* 0x000fe400078e0208 */
[----:B------:R-:W-:Y:S02]  /*2c1a0*/  IMAD R2, R2, 0x180, RZ ;  /* 0x0000018002027824 */ /* 0x000fe400078e02ff */
[----:B------:R-:W-:Y:S02]  /*2c1b0*/  IMAD R3, R3, 0xc0, RZ ;  /* 0x000000c003037824 */ /* 0x000fe400078e02ff */
[----:B------:R-:W-:Y:S02]  /*2c1c0*/  IMAD.MOV.U32 R15, RZ, RZ, RZ ;  /* 0x000000ffff0f7224 */ /* 0x000fe400078e00ff */
[----:B------:R-:W-:Y:S02]  /*2c1d0*/  IMAD.MOV.U32 R4, RZ, RZ, R16 ;  /* 0x000000ffff047224 */ /* 0x000fe400078e0010 */
[----:B------:R-:W-:-:S02]  /*2c1e0*/  IMAD.MOV.U32 R5, RZ, RZ, R6 ;  /* 0x000000ffff057224 */ /* 0x000fc400078e0006 */
[----:B------:R-:W-:-:S07]  /*2c1f0*/  IMAD.MOV.U32 R13, RZ, RZ, R7 ;  /* 0x000000ffff0d7224 */ /* 0x000fce00078e0007 */
.L_x_1199:
[----:B------:R-:W0:Y:S01]  /*2c200*/  S2R R17, SR_CgaCtaId ;  /* 0x0000000000117919 */ /* 0x000e220000008800 */
[----:B------:R-:W-:Y:S02]  /*2c210*/  MOV R10, 0x400 ;  /* 0x00000400000a7802 */ /* 0x000fe40000000f00 */
[----:B------:R-:W-:Y:S02]  /*2c220*/  SHF.L.U32 R14, R5, 0x1f, RZ ;  /* 0x0000001f050e7819 */ /* 0x000fe400000006ff */
[----:B0-----:R-:W-:-:S05]  /*2c230*/  LEA R10, R17, R10, 0x18 ;  /* 0x0000000a110a7211 */ /* 0x001fca00078ec0ff */
[----:B------:R-:W-:-:S04]  /*2c240*/  IMAD R17, R13, 0x8, R10 ;  /* 0x000000080d117824 */ /* 0x000fc800078e020a */
[----:B------:R-:W0:Y:S02]  /*2c250*/  SYNCS.PHASECHK.TRANS64.TRYWAIT P0, [R17+URZ+0x48], R14 ;  /* 0x0000480e110075a7 */ /* 0x000e24000800017f */
[----:B0-----:R-:W-:Y:S05]  /*2c260*/  @!P0 BRA `(.L_x_1197) ;  /* 0x0000001000608947 */ /* 0x001fea0003800000 */
.L_x_1221:
[----:B------:R-:W1:Y:S01]  /*2c270*/  S2R R18, SR_TID.X ;  /* 0x0000000000127919 */ /* 0x000e620000002100 */
[----:B------:R-:W-:-:S04]  /*2c280*/  UPRMT UR8, UR24, 0x9910, URZ ;  /* 0x0000991018087896 */ /* 0x000fc8000800003f */
[----:B------:R-:W-:Y:S01]  /*2c290*/  UISETP.NE.AND UP0, UPT, UR8, 0x2, UPT ;  /* 0x000000020800788c */ /* 0x000fe2000bf05270 */
[----:B-1----:R-:W-:-:S13]  /*2c2a0*/  LOP3.LUT P0, RZ, R18, 0x7f, RZ, 0xc0, !PT ;  /* 0x0000007f12ff7812 */ /* 0x002fda000780c0ff */
[----:B0-----:R-:W0:Y:S02]  /*2c2b0*/  @!P0 LDC R14, c[0x0][0x500] ;  /* 0x00014000ff0e8b82 */ /* 0x001e240000000800 */
[----:B0-----:R0:W-:Y:S01]  /*2c2c0*/  @!P0 SYNCS.ARRIVE.TRANS64 RZ, [R17+URZ], R14 ;  /* 0x0000000e11ff89a7 */ /* 0x0011e2000800003f */
[----:B------:R-:W-:-:S13]  /*2c2d0*/  PLOP3.LUT P0, PT, PT, PT, UP0, 0x80, 0x0 ;  /* 0x000000000000781c */ /* 0x000fda0003f0f008 */
[----:B0-----:R-:W-:Y:S05]  /*2c2e0*/  @P0 BRA `(.L_x_1198) ;  /* 0x0000000000040947 */ /* 0x001fea0003800000 */
[----:B------:R-:W-:Y:S01]  /*2c2f0*/  BPT.TRAP 0x1 ;  /* 0x000000040000795c */ /* 0x000fe20000300000 */
.L_x_1198:
[C---:B------:R-:W-:Y:S01]  /*2c300*/  IMAD R14, R13.reuse, 0x3000, R10 ;  /* 0x000030000d0e7824 */ /* 0x040fe200078e020a */
[----:B------:R-:W-:Y:S01]  /*2c310*/  R2UR UR13, R10 ;  /* 0x000000000a0d72ca */ /* 0x000fe200000e0000 */
[----:B------:R-:W-:Y:S01]  /*2c320*/  IMAD R10, R13, 0x3000, R12 ;  /* 0x000030000d0a7824 */ /* 0x000fe200078e020c */
[----:B------:R-:W-:Y:S01]  /*2c330*/  R2UR UR18, R2 ;  /* 0x00000000021272ca */ /* 0x000fe200000e0000 */
[----:B------:R-:W-:Y:S01]  /*2c340*/  VIADD R4, R4, 0xffffffff ;  /* 0xffffffff04047836 */ /* 0x000fe20000000000 */
[----:B------:R-:W-:Y:S01]  /*2c350*/  R2UR UR8, R14 ;  /* 0x000000000e0872ca */ /* 0x000fe200000e0000 */
[----:B------:R-:W-:Y:S01]  /*2c360*/  UIADD3 UR14, UP0, UR22, 0xf0, URZ ;  /* 0x000000f0160e7890 */ /* 0x000fe2000ff1e03f */
[----:B------:R-:W-:Y:S01]  /*2c370*/  R2UR UR11, R10 ;  /* 0x000000000a0b72ca */ /* 0x000fe200000e0000 */
[----:B------:R-:W-:Y:S01]  /*2c380*/  UIADD3 UR26, UP1, UR22, 0x1f0, URZ ;  /* 0x000001f0161a7890 */ /* 0x000fe2000ff3e03f */
[----:B------:R-:W-:Y:S01]  /*2c390*/  R2UR UR9, R17 ;  /* 0x00000000110972ca */ /* 0x000fe200000e0000 */
[----:B------:R-:W-:Y:S01]  /*2c3a0*/  UIADD3.X UR15, URZ, UR23, URZ, UP0, !UPT ;  /* 0x000000173f0f7290 */ /* 0x000fe200087fe43f */
[----:B------:R-:W-:Y:S01]  /*2c3b0*/  R2UR UR10, R15 ;  /* 0x000000000f0a72ca */ /* 0x000fe200000e0000 */
[----:B------:R-:W-:Y:S01]  /*2c3c0*/  VIADD R13, R13, 0x1 ;  /* 0x000000010d0d7836 */ /* 0x000fe20000000000 */
[----:B------:R-:W-:Y:S01]  /*2c3d0*/  R2UR UR12, R11 ;  /* 0x000000000b0c72ca */ /* 0x000fe200000e0000 */
[----:B------:R-:W-:Y:S01]  /*2c3e0*/  UIADD3.X UR27, URZ, UR23, URZ, UP1, !UPT ;  /* 0x000000173f1b7290 */ /* 0x000fe20008ffe43f */
[----:B------:R-:W-:Y:S01]  /*2c3f0*/  R2UR UR19, R3 ;  /* 0x00000000031372ca */ /* 0x000fe200000e0000 */
[----:B------:R-:W-:Y:S01]  /*2c400*/  UMOV UR16, 0x0 ;  /* 0x0000000000107882 */ /* 0x000fe20000000000 */
[----:B------:R-:W-:Y:S01]  /*2c410*/  ISETP.GT.AND P1, PT, R4, 0x1, PT ;  /* 0x000000010400780c */ /* 0x000fe20003f24270 */
[----:B------:R-:W-:Y:S01]  /*2c420*/  UIADD3 UR8, UR8, 0x180, URZ ;  /* 0x0000018008087890 */ /* 0x000fe2000fffe03f */
[----:B------:R-:W-:Y:S01]  /*2c430*/  ISETP.NE.AND P0, PT, R13, 0x9, PT ;  /* 0x000000090d00780c */ /* 0x000fe20003f05270 */
[----:B------:R-:W-:Y:S01]  /*2c440*/  UIADD3 UR13, UR13, UR11, URZ ;  /* 0x0000000b0d0d7290 */ /* 0x000fe2000fffe03f */
[----:B------:R-:W-:Y:S01]  /*2c450*/  VIADD R15, R15, 0x20 ;  /* 0x000000200f0f7836 */ /* 0x000fe20000000000 */
[----:B------:R-:W-:Y:S01]  /*2c460*/  UMOV UR17, 0x10000000 ;  /* 0x1000000000117882 */ /* 0x000fe20000000000 */
[----:B------:R-:W-:Y:S01]  /*2c470*/  UMOV UR11, UR18 ;  /* 0x00000012000b7c82 */ /* 0x000fe20008000000 */
[----:B------:R-:W-:Y:S01]  /*2c480*/  UMOV UR25, 0x30000 ;  /* 0x0003000000197882 */ /* 0x000fe20000000000 */
[----:B------:R-:W-:-:S02]  /*2c490*/  SEL R10, RZ, 0x1, P0 ;  /* 0x00000001ff0a7807 */ /* 0x000fc40000000000 */
[----:B------:R0:W-:Y:S01]  /*2c4a0*/  UTMALDG.3D [UR8], [UR14], desc[UR16] ;  /* 0x000010080e0075b4 */ /* 0x0001e20008011000 */
[----:B------:R-:W-:Y:S02]  /*2c4b0*/  SEL R13, R13, RZ, P0 ;  /* 0x000000ff0d0d7207 */ /* 0x000fe40000000000 */
[----:B------:R-:W-:Y:S01]  /*2c4c0*/  LOP3.LUT R5, R5, R10, RZ, 0x3c, !PT ;  /* 0x0000000a05057212 */ /* 0x000fe200078e3cff */
[----:B0-----:R-:W-:Y:S01]  /*2c4d0*/  UMOV UR11, UR19 ;  /* 0x00000013000b7c82 */ /* 0x001fe20008000000 */
[----:B------:R-:W-:Y:S02]  /*2c4e0*/  UMOV UR8, UR13 ;  /* 0x0000000d00087c82 */ /* 0x000fe40008000000 */
[----:B------:R0:W-:Y:S02]  /*2c4f0*/  UTMALDG.3D.MULTICAST [UR8], [UR26], UR25, desc[UR16] ;  /* 0x000010081a0073b4 */ /* 0x0001e40008011819 */
[----:B0-----:R-:W-:Y:S05]  /*2c500*/  @P1 BRA `(.L_x_1199) ;  /* 0xfffffffc003c1947 */ /* 0x001fea000383ffff */
.L_x_1196:
[----:B------:R-:W-:Y:S05]  /*2c510*/  BSYNC B1 ;  /* 0x0000000000017941 */ /* 0x000fea0003800000 */
.L_x_1195:
[----:B------:R-:W2:Y:S01]  /*2c520*/  LDL.LU R17, [R1+0x604] ;  /* 0x0006040001117983 */ /* 0x000ea20000300800 */
[----:B------:R-:W-:Y:S01]  /*2c530*/  LOP3.LUT P0, RZ, R9, 0xff, RZ, 0xc0, !PT ;  /* 0x000000ff09ff7812 */ /* 0x000fe2000780c0ff */
[C---:B------:R-:W-:Y:S01]  /*2c540*/  IMAD.IADD R4, R0.reuse, 0x1, R7 ;  /* 0x0000000100047824 */ /* 0x040fe200078e0207 */
[----:B------:R-:W-:Y:S01]  /*2c550*/  ULDC.64 UR8, c[0x0][0x650] ;  /* 0x0001940000087ab9 */ /* 0x000fe20000000a00 */
[----:B------:R-:W3:Y:S01]  /*2c560*/  LDL.LU R14, [R1+0x608] ;  /* 0x00060800010e7983 */ /* 0x000ee20000300800 */
[----:B------:R-:W-:Y:S01]  /*2c570*/  ISETP.GE.U32.AND P1, PT, R0, 0x9, PT ;  /* 0x000000090000780c */ /* 0x000fe20003f26070 */
[----:B------:R-:W-:Y:S01]  /*2c580*/  BSSY B1, `(.L_x_1200) ;  /* 0x0000073000017945 */ /* 0x000fe20003800000 */
[----:B------:R-:W-:Y:S01]  /*2c590*/  IMAD.MOV.U32 R11, RZ, RZ, -0x1 ;  /* 0xffffffffff0b7424 */ /* 0x000fe200078e00ff */
[----:B------:R-:W-:-:S06]  /*2c5a0*/  PRMT R9, RZ, 0x7610, R9 ;  /* 0x00007610ff097816 */ /* 0x000fcc0000000009 */
[----:B------:R-:W0:Y:S01]  /*2c5b0*/  @P0 S2R R3, SR_CgaCtaId ;  /* 0x0000000000030919 */ /* 0x000e220000008800 */
[----:B------:R-:W-:-:S04]  /*2c5c0*/  @P0 MOV R2, 0x400 ;  /* 0x0000040000020802 */ /* 0x000fc80000000f00 */
[----:B0-----:R-:W-:-:S04]  /*2c5d0*/  @P0 LEA R2, R3, R2, 0x18 ;  /* 0x0000000203020211 */ /* 0x001fc800078ec0ff */
[----:B------:R0:W-:Y:S01]  /*2c5e0*/  @P0 SYNCS.ARRIVE.TRANS64.A1T0 RZ, [R2+URZ+0xa8], RZ ;  /* 0x0000a8ff02ff09a7 */ /* 0x0001e2000810003f */
[----:B------:R-:W-:-:S04]  /*2c5f0*/  ISETP.GT.U32.AND P0, PT, R4, 0x8, PT ;  /* 0x000000080400780c */ /* 0x000fc80003f04070 */
[----:B------:R-:W-:Y:S01]  /*2c600*/  ISETP.LT.U32.AND P0, PT, R0, 0x9, P0 ;  /* 0x000000090000780c */ /* 0x000fe20000701070 */
[----:B0-----:R-:W-:-:S04]  /*2c610*/  IMAD.WIDE.U32 R2, R4, 0x38e38e39, RZ ;  /* 0x38e38e3904027825 */ /* 0x001fc800078e00ff */
[----:B------:R-:W-:Y:S01]  /*2c620*/  IMAD.MOV.U32 R2, RZ, RZ, -0x1 ;  /* 0xffffffffff027424 */ /* 0x000fe200078e00ff */
[----:B------:R-:W-:Y:S02]  /*2c630*/  SHF.R.U32.HI R5, RZ, 0x1, R3 ;  /* 0x00000001ff057819 */ /* 0x000fe40000011603 */
[----:B------:R-:W-:-:S03]  /*2c640*/  SEL R3, RZ, 0x1, !P0 ;  /* 0x00000001ff037807 */ /* 0x000fc60004000000 */
[--C-:B------:R-:W-:Y:S01]  /*2c650*/  IMAD R7, R5, -0x9, R4.reuse ;  /* 0xfffffff705077824 */ /* 0x100fe200078e0204 */
[----:B------:R-:W-:Y:S01]  /*2c660*/  LOP3.LUT R6, R6, R3, RZ, 0x3c, !PT ;  /* 0x0000000306067212 */ /* 0x000fe200078e3cff */
[----:B------:R-:W-:Y:S01]  /*2c670*/  IMAD.MOV.U32 R3, RZ, RZ, -0x1 ;  /* 0xffffffffff037424 */ /* 0x000fe200078e00ff */
[----:B------:R-:W-:Y:S02]  /*2c680*/  PRMT R4, RZ, 0x7610, R4 ;  /* 0x00007610ff047816 */ /* 0x000fe40000000004 */
[----:B------:R-:W-:Y:S02]  /*2c690*/  @P1 LOP3.LUT R6, R6, 0x1, R5, 0x78, !PT ;  /* 0x0000000106061812 */ /* 0x000fe400078e7805 */
[----:B---3--:R-:W-:-:S04]  /*2c6a0*/  IADD3 R14, P0, R14, UR20, RZ ;  /* 0x000000140e0e7c10 */ /* 0x008fc8000ff1e0ff */
[----:B--2---:R-:W-:Y:S01]  /*2c6b0*/  IADD3.X R17, R17, UR7, RZ, P0, !PT ;  /* 0x0000000711117c10 */ /* 0x004fe200087fe4ff */
[----:B------:R0:W-:Y:S01]  /*2c6c0*/  STL [R1+0x608], R14 ;  /* 0x0006080e01007387 */ /* 0x0001e20000100800 */
[----:B------:R-:W-:-:S03]  /*2c6d0*/  ISETP.GE.U32.AND P0, PT, R14, UR8, PT ;  /* 0x000000080e007c0c */ /* 0x000fc6000bf06070 */
[----:B------:R0:W-:Y:S01]  /*2c6e0*/  STL [R1+0x604], R17 ;  /* 0x0006041101007387 */ /* 0x0001e20000100800 */
[----:B------:R-:W-:-:S13]  /*2c6f0*/  ISETP.GE.U32.AND.EX P0, PT, R17, UR9, PT, P0 ;  /* 0x0000000911007c0c */ /* 0x000fda000bf06100 */
[----:B0-----:R-:W-:Y:S05]  /*2c700*/  @P0 BRA `(.L_x_1201) ;  /* 0x0000000400680947 */ /* 0x001fea0003800000 */
[----:B------:R-:W0:Y:S01]  /*2c710*/  S2UR UR8, SR_CTAID.X ;  /* 0x00000000000879c3 */ /* 0x000e220000002500 */
[----:B------:R-:W-:Y:S01]  /*2c720*/  ULDC.64 UR10, c[0x0][0x628] ;  /* 0x00018a00000a7ab9 */ /* 0x000fe20000000a00 */
[----:B------:R-:W-:Y:S01]  /*2c730*/  ULDC UR9, c[0x0][0x150] ;  /* 0x0000540000097ab9 */ /* 0x000fe20000000800 */
[----:B------:R-:W-:Y:S01]  /*2c740*/  ISETP.NE.U32.AND P0, PT, RZ, UR10, PT ;  /* 0x0000000aff007c0c */ /* 0x000fe2000bf05070 */
[----:B------:R-:W-:Y:S01]  /*2c750*/  ULDC UR12, c[0x0][0x630] ;  /* 0x00018c00000c7ab9 */ /* 0x000fe20000000800 */
[----:B------:R-:W-:Y:S01]  /*2c760*/  ULDC UR14, c[0x0][0x154] ;  /* 0x00005500000e7ab9 */ /* 0x000fe20000000800 */
[----:B------:R-:W-:Y:S01]  /*2c770*/  IMAD.MOV.U32 R3, RZ, RZ, R17 ;  /* 0x000000ffff037224 */ /* 0x000fe200078e0011 */
[----:B------:R-:W-:Y:S01]  /*2c780*/  ISETP.NE.AND.EX P0, PT, RZ, UR11, PT, P0 ;  /* 0x0000000bff007c0c */ /* 0x000fe2000bf05300 */
[----:B------:R-:W1:Y:S01]  /*2c790*/  S2UR UR13, SR_CTAID.Y ;  /* 0x00000000000d79c3 */ /* 0x000e620000002600 */
[----:B0-----:R-:W-:-:S05]  /*2c7a0*/  I2FP.F32.U32 R2, UR8 ;  /* 0x0000000800027c45 */ /* 0x001fca0008201000 */
[----:B------:R-:W-:Y:S01]  /*2c7b0*/  FMUL R10, R2, UR9 ;  /* 0x00000009020a7c20 */ /* 0x000fe20008400000 */
[----:B------:R-:W-:Y:S01]  /*2c7c0*/  IMAD.MOV.U32 R2, RZ, RZ, R14 ;  /* 0x000000ffff027224 */ /* 0x000fe200078e000e */
[----:B-1----:R-:W-:-:S04]  /*2c7d0*/  I2FP.F32.U32 R13, UR13 ;  /* 0x0000000d000d7c45 */ /* 0x002fc80008201000 */
[----:B------:R-:W0:Y:S01]  /*2c7e0*/  F2I.U32.TRUNC.NTZ R10, R10 ;  /* 0x0000000a000a7305 */ /* 0x000e22000020f000 */
[----:B------:R-:W-:Y:S05]  /*2c7f0*/  @!P0 BRA `(.L_x_1202) ;  /* 0x0000000000288947 */ /* 0x000fea0003800000 */
[----:B------:R-:W-:Y:S02]  /*2c800*/  ULDC UR9, c[0x0][0x634] ;  /* 0x00018d0000097ab9 */ /* 0x000fe40000000800 */
[----:B------:R-:W-:-:S05]  /*2c810*/  IADD3 R3, P0, R14, UR9, RZ ;  /* 0x000000090e037c10 */ /* 0x000fca000ff1e0ff */
[----:B------:R-:W-:-:S04]  /*2c820*/  IMAD.X R11, RZ, RZ, R17, P0 ;  /* 0x000000ffff0b7224 */ /* 0x000fc800000e0611 */
[----:B------:R-:W-:-:S04]  /*2c830*/  IMAD.WIDE.U32 R4, R11, UR10, RZ ;  /* 0x0000000a0b047c25 */ /* 0x000fc8000f8e00ff */
[----:B------:R-:W-:-:S04]  /*2c840*/  IMAD.WIDE.U32 R4, P0, R3, UR11, R4 ;  /* 0x0000000b03047c25 */ /* 0x000fc8000f800004 */
[----:B------:R-:W-:-:S04]  /*2c850*/  IMAD.WIDE.U32 R2, R3, UR10, RZ ;  /* 0x0000000a03027c25 */ /* 0x000fc8000f8e00ff */
[----:B------:R-:W-:Y:S01]  /*2c860*/  IMAD.MOV.U32 R2, RZ, RZ, R5 ;  /* 0x000000ffff027224 */ /* 0x000fe200078e0005 */
[----:B------:R-:W-:Y:S01]  /*2c870*/  IADD3 RZ, P1, R3, R4, RZ ;  /* 0x0000000403ff7210 */ /* 0x000fe20007f3e0ff */
[----:B------:R-:W-:-:S04]  /*2c880*/  IMAD.X R3, RZ, RZ, RZ, P0 ;  /* 0x000000ffff037224 */ /* 0x000fc800000e06ff */
[----:B------:R-:W-:-:S08]  /*2c890*/  IMAD.WIDE.U32.X R2, R11, UR11, R2, P1 ;  /* 0x0000000b0b027c25 */ /* 0x000fd000088e0402 */
.L_x_1202:
[--C-:B------:R-:W-:Y:S01]  /*2c8a0*/  SHF.R.U64 R11, R2, UR12, R3.reuse ;  /* 0x0000000c020b7c19 */ /* 0x100fe20008001203 */
[----:B------:R-:W-:Y:S01]  /*2c8b0*/  FMUL R4, R13, UR14 ;  /* 0x0000000e0d047c20 */ /* 0x000fe20008400000 */
[----:B------:R-:W-:Y:S01]  /*2c8c0*/  SHF.R.U32.HI R2, RZ, UR12, R3 ;  /* 0x0000000cff027c19 */ /* 0x000fe20008011603 */
[----:B------:R-:W-:Y:S01]  /*2c8d0*/  ULDC.64 UR10, c[0x0][0x620] ;  /* 0x00018800000a7ab9 */ /* 0x000fe20000000a00 */
[----:B------:R-:W-:Y:S01]  /*2c8e0*/  IADD3 R13, P0, RZ, -R11, RZ ;  /* 0x8000000bff0d7210 */ /* 0x000fe20007f1e0ff */
[----:B------:R-:W-:Y:S01]  /*2c8f0*/  IMAD.MOV.U32 R3, RZ, RZ, R17 ;  /* 0x000000ffff037224 */ /* 0x000fe200078e0011 */
[----:B------:R-:W-:Y:S01]  /*2c900*/  ULDC.64 UR14, c[0x0][0x640] ;  /* 0x00019000000e7ab9 */ /* 0x000fe20000000a00 */
[----:B------:R-:W1:Y:S01]  /*2c910*/  F2I.U32.TRUNC.NTZ R4, R4 ;  /* 0x0000000400047305 */ /* 0x000e62000020f000 */
[----:B0-----:R-:W-:Y:S01]  /*2c920*/  R2UR UR9, R10 ;  /* 0x000000000a0972ca */ /* 0x001fe200000e0000 */
[----:B------:R-:W-:Y:S01]  /*2c930*/  IMAD.X R2, RZ, RZ, ~R2, P0 ;  /* 0x000000ffff027224 */ /* 0x000fe200000e0e02 */
[----:B------:R-:W-:-:S03]  /*2c940*/  ISETP.NE.U32.AND P0, PT, RZ, UR14, PT ;  /* 0x0000000eff007c0c */ /* 0x000fc6000bf05070 */
[----:B------:R-:W-:Y:S01]  /*2c950*/  IMAD R2, R2, UR10, RZ ;  /* 0x0000000a02027c24 */ /* 0x000fe2000f8e02ff */
[----:B------:R-:W-:-:S03]  /*2c960*/  ISETP.NE.AND.EX P0, PT, RZ, UR15, PT, P0 ;  /* 0x0000000fff007c0c */ /* 0x000fc6000bf05300 */
[----:B------:R-:W-:Y:S02]  /*2c970*/  IMAD R5, R13, UR11, R2 ;  /* 0x0000000b0d057c24 */ /* 0x000fe4000f8e0202 */
[----:B------:R-:W-:Y:S01]  /*2c980*/  IMAD.MOV.U32 R2, RZ, RZ, R14 ;  /* 0x000000ffff027224 */ /* 0x000fe200078e000e */
[----:B-1----:R-:W-:-:S03]  /*2c990*/  R2UR UR11, R4 ;  /* 0x00000000040b72ca */ /* 0x002fc600000e0000 */
[----:B------:R-:W-:Y:S01]  /*2c9a0*/  IMAD.WIDE.U32 R2, R13, UR10, R2 ;  /* 0x0000000a0d027c25 */ /* 0x000fe2000f8e0002 */
[----:B------:R-:W-:-:S03]  /*2c9b0*/  ULDC UR10, c[0x0][0x618] ;  /* 0x00018600000a7ab9 */ /* 0x000fc60000000800 */
[----:B------:R-:W-:-:S05]  /*2c9c0*/  IMAD.IADD R3, R3, 0x1, R5 ;  /* 0x0000000103037824 */ /* 0x000fca00078e0205 */
[--C-:B------:R-:W-:Y:S02]  /*2c9d0*/  SHF.R.U64 R10, R2, UR10, R3.reuse ;  /* 0x0000000a020a7c19 */ /* 0x100fe40008001203 */
[----:B------:R-:W-:Y:S01]  /*2c9e0*/  SHF.R.U32.HI R3, RZ, UR10, R3 ;  /* 0x0000000aff037c19 */ /* 0x000fe20008011603 */
[----:B------:R-:W-:-:S03]  /*2c9f0*/  ULDC UR10, c[0x0][0x608] ;  /* 0x00018200000a7ab9 */ /* 0x000fc60000000800 */
[--C-:B------:R-:W-:Y:S02]  /*2ca00*/  SHF.R.U64 R13, R10, UR10, R3.reuse ;  /* 0x0000000a0a0d7c19 */ /* 0x100fe40008001203 */
[----:B------:R-:W-:Y:S01]  /*2ca10*/  SHF.R.U32.HI R2, RZ, UR10, R3 ;  /* 0x0000000aff027c19 */ /* 0x000fe20008011603 */
[----:B------:R-:W-:-:S03]  /*2ca20*/  ULDC UR10, c[0x0][0x658] ;  /* 0x00019600000a7ab9 */ /* 0x000fc60000000800 */
[--C-:B------:R-:W-:Y:S02]  /*2ca30*/  SHF.R.U64 R14, R13, UR10, R2.reuse ;  /* 0x0000000a0d0e7c19 */ /* 0x100fe40008001202 */
[----:B------:R-:W-:-:S03]  /*2ca40*/  SHF.R.U32.HI R15, RZ, UR10, R2 ;  /* 0x0000000aff0f7c19 */ /* 0x000fc60008011602 */
[----:B------:R-:W-:Y:S02]  /*2ca50*/  IMAD.MOV.U32 R2, RZ, RZ, R14 ;  /* 0x000000ffff027224 */ /* 0x000fe400078e000e */
[----:B------:R-:W-:Y:S01]  /*2ca60*/  IMAD.MOV.U32 R3, RZ, RZ, R15 ;  /* 0x000000ffff037224 */ /* 0x000fe200078e000f */
[----:B------:R-:W-:Y:S06]  /*2ca70*/  @!P0 BRA `(.L_x_1203) ;  /* 0x0000000000288947 */ /* 0x000fec0003800000 */
        /* <DEDUP_REMOVED lines=10> */
.L_x_1203:
[----:B------:R-:W-:Y:S01]  /*2cb20*/  ULDC UR10, c[0x0][0x648] ;  /* 0x00019200000a7ab9 */ /* 0x000fe20000000800 */
[----:B------:R-:W-:Y:S01]  /*2cb30*/  UISETP.NE.AND UP0, UPT, UR47, URZ, UPT ;  /* 0x0000003f2f00728c */ /* 0x000fe2000bf05270 */
[----:B------:R-:W-:Y:S01]  /*2cb40*/  SHF.R.U64 R2, R2, UR10, R3 ;  /* 0x0000000a02027c19 */ /* 0x000fe20008001203 */
[----:B------:R-:W-:Y:S01]  /*2cb50*/  ULDC UR10, c[0x0][0x638] ;  /* 0x00018e00000a7ab9 */ /* 0x000fe20000000800 */
[----:B------:R-:W-:Y:S01]  /*2cb60*/  UIADD3 UR11, -UR11, URZ, URZ ;  /* 0x0000003f0b0b7290 */ /* 0x000fe2000fffe13f */
[----:B------:R-:W-:Y:S01]  /*2cb70*/  LOP3.LUT R13, R13, UR6, RZ, 0xc0, !PT ;  /* 0x000000060d0d7c12 */ /* 0x000fe2000f8ec0ff */
[----:B------:R-:W-:Y:S01]  /*2cb80*/  IMAD.MOV.U32 R4, RZ, RZ, 0x1 ;  /* 0x00000001ff047424 */ /* 0x000fe200078e00ff */
[----:B------:R-:W-:Y:S01]  /*2cb90*/  LOP3.LUT R5, R10, UR4, RZ, 0xc0, !PT ;  /* 0x000000040a057c12 */ /* 0x000fe2000f8ec0ff */
[----:B------:R-:W-:Y:S01]  /*2cba0*/  IMAD.MOV R3, RZ, RZ, -R2 ;  /* 0x000000ffff037224 */ /* 0x000fe200078e0a02 */
[----:B------:R-:W-:Y:S01]  /*2cbb0*/  PLOP3.LUT P0, PT, PT, PT, UP0, 0x40, 0x0 ;  /* 0x000000000000781c */ /* 0x000fe20003f0e808 */
[----:B------:R-:W-:Y:S01]  /*2cbc0*/  IMAD R13, R2, UR5, R13 ;  /* 0x00000005020d7c24 */ /* 0x000fe2000f8e020d */
[----:B------:R-:W-:Y:S01]  /*2cbd0*/  PLOP3.LUT P1, PT, PT, PT, UP0, 0x40, 0x0 ;  /* 0x000000000000781c */ /* 0x000fe20003f2e808 */
[----:B------:R-:W-:Y:S01]  /*2cbe0*/  IMAD R14, R3, UR10, R14 ;  /* 0x0000000a030e7c24 */ /* 0x000fe2000f8e020e */
[----:B------:R-:W-:-:S03]  /*2cbf0*/  UIADD3 UR10, -UR9, URZ, URZ ;  /* 0x0000003f090a7290 */ /* 0x000fc6000fffe13f */
[----:B------:R-:W-:Y:S02]  /*2cc00*/  ULDC UR9, c[0x0][0x144] ;  /* 0x0000510000097ab9 */ /* 0x000fe40000000800 */
[----:B------:R-:W-:-:S03]  /*2cc10*/  UIMAD UR8, UR9, UR10, UR8 ;  /* 0x0000000a090872a4 */ /* 0x000fc6000f8e0208 */
[----:B------:R-:W-:Y:S02]  /*2cc20*/  ULDC UR9, c[0x0][0x148] ;  /* 0x0000520000097ab9 */ /* 0x000fe40000000800 */
[----:B------:R-:W-:-:S03]  /*2cc30*/  @UP0 UIMAD UR8, UR9, UR11, UR13 ;  /* 0x0000000b090802a4 */ /* 0x000fc6000f8e020d */
[----:B------:R-:W-:Y:S02]  /*2cc40*/  ULDC UR9, c[0x0][0x600] ;  /* 0x0001800000097ab9 */ /* 0x000fe40000000800 */
[----:B------:R-:W-:Y:S02]  /*2cc50*/  IMAD R5, R14, UR9, R5 ;  /* 0x000000090e057c24 */ /* 0x000fe4000f8e0205 */
[----:B------:R-:W-:Y:S01]  /*2cc60*/  IMAD.U32 R2, RZ, RZ, UR8 ;  /* 0x00000008ff027e24 */ /* 0x000fe2000f8e00ff */
[----:B------:R-:W-:-:S03]  /*2cc70*/  ULDC UR8, c[0x0][0x610] ;  /* 0x0001840000087ab9 */ /* 0x000fc60000000800 */
[----:B------:R-:W-:-:S05]  /*2cc80*/  IMAD R2, R13, UR8, R2 ;  /* 0x000000080d027c24 */ /* 0x000fca000f8e0202 */
[----:B------:R-:W-:Y:S02]  /*2cc90*/  SEL R3, R5, R2, P0 ;  /* 0x0000000205037207 */ /* 0x000fe40000000000 */
[----:B------:R-:W-:-:S07]  /*2cca0*/  SEL R2, R2, R5, P1 ;  /* 0x0000000502027207 */ /* 0x000fce0000800000 */
.L_x_1201:
[----:B------:R-:W-:Y:S05]  /*2ccb0*/  BSYNC B1 ;  /* 0x0000000000017941 */ /* 0x000fea0003800000 */
.L_x_1200:
[----:B------:R-:W-:-:S13]  /*2ccc0*/  LOP3.LUT P0, RZ, R4, 0xff, RZ, 0xc0, !PT ;  /* 0x000000ff04ff7812 */ /* 0x000fda000780c0ff */
[----:B------:R-:W-:Y:S05]  /*2ccd0*/  @P0 BRA `(.L_x_1204) ;  /* 0xfffffff400100947 */ /* 0x000fea000383ffff */
[----:B------:R-:W-:Y:S05]  /*2cce0*/  BSYNC B0 ;  /* 0x0000000000007941 */ /* 0x000fea0003800000 */
.L_x_1193:
[----:B------:R-:W-:-:S03]  /*2ccf0*/  UMOV UR8, 0xffffffff ;  /* 0xffffffff00087882 */ /* 0x000fc60000000000 */
[----:B------:R-:W-:Y:S05]  /*2cd00*/  BRA.DIV UR8, `(.L_x_1205) ;  /* 0x0000000608cc7947 */ /* 0x000fea000b800000 */
[----:B------:R-:W-:-:S13]  /*2cd10*/  ELECT P6, URZ, PT ;  /* 0x00000000003f782f */ /* 0x000fda00038c0000 */
.L_x_1224:
[----:B------:R-:W-:Y:S04]  /*2cd20*/  BSSY B0, `(.L_x_1206) ;  /* 0x0000059000007945 */ /* 0x000fe80003800000 */
[----:B------:R-:W-:Y:S05]  /*2cd30*/  @!P6 BRA `(.L_x_1207) ;  /* 0x00000004005ce947 */ /* 0x000fea0003800000 */
[----:B------:R-:W-:-:S04]  /*2cd40*/  ULOP3.LUT UR8, UR40, 0x2, URZ, 0xfc, !UPT ;  /* 0x0000000228087892 */ /* 0x000fc8000f8efc3f */
[----:B------:R-:W-:-:S06]  /*2cd50*/  UISETP.NE.AND UP0, UPT, UR8, 0x3, UPT ;  /* 0x000000030800788c */ /* 0x000fcc000bf05270 */
[----:B------:R-:W-:-:S13]  /*2cd60*/  PLOP3.LUT P0, PT, PT, PT, UP0, 0x80, 0x0 ;  /* 0x000000000000781c */ /* 0x000fda0003f0f008 */
[----:B------:R-:W-:Y:S05]  /*2cd70*/  @!P0 BRA `(.L_x_1208) ;  /* 0x0000000000048947 */ /* 0x000fea0003800000 */
[----:B------:R-:W-:Y:S01]  /*2cd80*/  BPT.TRAP 0x1 ;  /* 0x000000040000795c */ /* 0x000fe20000300000 */
.L_x_1208:
[----:B------:R-:W0:Y:S01]  /*2cd90*/  S2R R3, SR_CgaCtaId ;  /* 0x0000000000037919 */ /* 0x000e220000008800 */
[----:B------:R-:W-:Y:S02]  /*2cda0*/  MOV R0, 0x400 ;  /* 0x0000040000007802 */ /* 0x000fe40000000f00 */
[----:B------:R-:W-:Y:S02]  /*2cdb0*/  SHF.L.U32 R2, R6, 0x1f, RZ ;  /* 0x0000001f06027819 */ /* 0x000fe400000006ff */
[----:B0-----:R-:W-:-:S05]  /*2cdc0*/  LEA R0, R3, R0, 0x18 ;  /* 0x0000000003007211 */ /* 0x001fca00078ec0ff */
[----:B------:R-:W-:-:S04]  /*2cdd0*/  VIADD R0, R0, 0x48 ;  /* 0x0000004800007836 */ /* 0x000fc80000000000 */
[----:B------:R-:W-:-:S04]  /*2cde0*/  IMAD R3, R7, 0x8, R0 ;  /* 0x0000000807037824 */ /* 0x000fc800078e0200 */
[----:B------:R-:W0:Y:S02]  /*2cdf0*/  SYNCS.PHASECHK.TRANS64.TRYWAIT P0, [R3+URZ], R2 ;  /* 0x00000002030075a7 */ /* 0x000e24000800017f */
[----:B0-----:R-:W-:Y:S05]  /*2ce00*/  @!P0 BRA `(.L_x_1209) ;  /* 0x0000000400ac8947 */ /* 0x001fea0003800000 */
.L_x_1225:
[----:B------:R-:W-:-:S05]  /*2ce10*/  VIADD R7, R7, 0x1 ;  /* 0x0000000107077836 */ /* 0x000fca0000000000 */
[----:B------:R-:W-:-:S04]  /*2ce20*/  ISETP.NE.AND P0, PT, R7, 0x9, PT ;  /* 0x000000090700780c */ /* 0x000fc80003f05270 */
[----:B0-----:R-:W-:Y:S02]  /*2ce30*/  SEL R3, RZ, 0x1, P0 ;  /* 0x00000001ff037807 */ /* 0x001fe40000000000 */
[----:B------:R-:W-:Y:S02]  /*2ce40*/  SEL R7, R7, RZ, P0 ;  /* 0x000000ff07077207 */ /* 0x000fe40000000000 */
[----:B------:R-:W-:-:S03]  /*2ce50*/  LOP3.LUT R6, R6, R3, RZ, 0x3c, !PT ;  /* 0x0000000306067212 */ /* 0x000fc600078e3cff */
[----:B------:R-:W-:Y:S01]  /*2ce60*/  IMAD R3, R7, 0x8, R0 ;  /* 0x0000000807037824 */ /* 0x000fe200078e0200 */
[----:B------:R-:W-:-:S04]  /*2ce70*/  SHF.L.U32 R2, R6, 0x1f, RZ ;  /* 0x0000001f06027819 */ /* 0x000fc800000006ff */
[----:B------:R-:W0:Y:S02]  /*2ce80*/  SYNCS.PHASECHK.TRANS64.TRYWAIT P0, [R3+URZ], R2 ;  /* 0x00000002030075a7 */ /* 0x000e24000800017f */
[----:B0-----:R-:W-:Y:S05]  /*2ce90*/  @!P0 BRA `(.L_x_1210) ;  /* 0x00000004009c8947 */ /* 0x001fea0003800000 */
.L_x_1226:
[----:B0-----:R-:W-:-:S05]  /*2cea0*/  VIADD R2, R7, 0x1 ;  /* 0x0000000107027836 */ /* 0x001fca0000000000 */
[----:B------:R-:W-:-:S04]  /*2ceb0*/  ISETP.NE.AND P0, PT, R2, 0x9, PT ;  /* 0x000000090200780c */ /* 0x000fc80003f05270 */
[----:B------:R-:W-:Y:S02]  /*2cec0*/  SEL R3, RZ, 0x1, P0 ;  /* 0x00000001ff037807 */ /* 0x000fe40000000000 */
[----:B------:R-:W-:Y:S02]  /*2ced0*/  SEL R5, R2, RZ, P0 ;  /* 0x000000ff02057207 */ /* 0x000fe40000000000 */
[----:B------:R-:W-:-:S03]  /*2cee0*/  LOP3.LUT R6, R6, R3, RZ, 0x3c, !PT ;  /* 0x0000000306067212 */ /* 0x000fc600078e3cff */
[----:B------:R-:W-:Y:S01]  /*2cef0*/  IMAD R3, R5, 0x8, R0 ;  /* 0x0000000805037824 */ /* 0x000fe200078e0200 */
[----:B------:R-:W-:-:S04]  /*2cf00*/  SHF.L.U32 R2, R6, 0x1f, RZ ;  /* 0x0000001f06027819 */ /* 0x000fc800000006ff */
[----:B------:R-:W0:Y:S02]  /*2cf10*/  SYNCS.PHASECHK.TRANS64.TRYWAIT P0, [R3+URZ], R2 ;  /* 0x00000002030075a7 */ /* 0x000e24000800017f */
[----:B0-----:R-:W-:Y:S05]  /*2cf20*/  @!P0 BRA `(.L_x_1211) ;  /* 0x00000004008c8947 */ /* 0x001fea0003800000 */
.L_x_1227:
        /* <DEDUP_REMOVED lines=9> */
.L_x_1228:
        /* <DEDUP_REMOVED lines=9> */
.L_x_1229:
        /* <DEDUP_REMOVED lines=9> */
.L_x_1230:
        /* <DEDUP_REMOVED lines=9> */
.L_x_1231:
        /* <DEDUP_REMOVED lines=9> */
.L_x_1232:
[----:B0-----:R-:W-:-:S05]  /*2d200*/  VIADD R2, R5, 0x1 ;  /* 0x0000000105027836 */ /* 0x001fca0000000000 */
[----:B------:R-:W-:-:S04]  /*2d210*/  ISETP.NE.AND P0, PT, R2, 0x9, PT ;  /* 0x000000090200780c */ /* 0x000fc80003f05270 */
[----:B------:R-:W-:Y:S02]  /*2d220*/  SEL R4, RZ, 0x1, P0 ;  /* 0x00000001ff047807 */ /* 0x000fe40000000000 */
[----:B------:R-:W-:Y:S02]  /*2d230*/  SEL R3, R2, RZ, P0 ;  /* 0x000000ff02037207 */ /* 0x000fe40000000000 */
[----:B------:R-:W-:-:S03]  /*2d240*/  LOP3.LUT R4, R7, R4, RZ, 0x3c, !PT ;  /* 0x0000000407047212 */ /* 0x000fc600078e3cff */
[----:B------:R-:W-:Y:S01]  /*2d250*/  IMAD R3, R3, 0x8, R0 ;  /* 0x0000000803037824 */ /* 0x000fe200078e0200 */
[----:B------:R-:W-:-:S07]  /*2d260*/  SHF.L.U32 R0, R4, 0x1f, RZ ;  /* 0x0000001f04007819 */ /* 0x000fce00000006ff */
.L_x_1217:
[----:B0-----:R0:W1:Y:S02]  /*2d270*/  SYNCS.PHASECHK.TRANS64.TRYWAIT P0, [R3+URZ], R0 ;  /* 0x00000000030075a7 */ /* 0x001064000800017f */
[----:B-1----:R-:W-:Y:S05]  /*2d280*/  @!P0 NANOSLEEP.SYNCS 0x989680 ;  /* 0x009896800000895d */ /* 0x002fea0003900000 */
[----:B------:R-:W1:Y:S02]  /*2d290*/  @!P0 SYNCS.PHASECHK.TRANS64 P0, [R3+URZ], R0 ;  /* 0x00000000030085a7 */ /* 0x000e64000800007f */
[----:B-1----:R-:W-:Y:S05]  /*2d2a0*/  @!P0 BRA `(.L_x_1217) ;  /* 0xfffffffc00f08947 */ /* 0x002fea000383ffff */
.L_x_1207:
[----:B------:R-:W-:Y:S05]  /*2d2b0*/  BSYNC B0 ;  /* 0x0000000000007941 */ /* 0x000fea0003800000 */
.L_x_1206:
[----:B------:R-:W-:Y:S05]  /*2d2c0*/  EXIT ;  /* 0x000000000000794d */ /* 0x000fea0003800000 */
.L_x_22:
[----:B--2---:R2:W3:Y:S02]  /*2d2d0*/  SYNCS.PHASECHK.TRANS64.TRYWAIT P1, [R4+URZ], R3 ;  /* 0x00000003040075a7 */ /* 0x0044e4000802017f */
[----:B---3--:R-:W-:Y:S05]  /*2d2e0*/  @!P1 NANOSLEEP.SYNCS 0x989680 ;  /* 0x009896800000995d */ /* 0x008fea0003900000 */
[----:B------:R-:W3:Y:S02]  /*2d2f0*/  @!P1 SYNCS.PHASECHK.TRANS64 P1, [R4+URZ], R3 ;  /* 0x00000003040095a7 */ /* 0x000ee4000802007f */
[----:B---3--:R-:W-:Y:S05]  /*2d300*/  @!P1 BRA `(.L_x_22) ;  /* 0xfffffffc00f09947 */ /* 0x008fea000383ffff */
[----:B------:R-:W-:Y:S05]  /*2d310*/  BRA `(.L_x_21) ;  /* 0xfffffd44003c7947 */ /* 0x000fea000383ffff */
.L_x_27:
[----:B-1----:R1:W2:Y:S02]  /*2d320*/  SYNCS.PHASECHK.TRANS64.TRYWAIT P1, [R6+URZ], R7 ;  /* 0x00000007060075a7 */ /* 0x0022a4000802017f */
[----:B--2---:R-:W-:Y:S05]  /*2d330*/  @!P1 NANOSLEEP.SYNCS 0x989680 ;  /* 0x009896800000995d */ /* 0x004fea0003900000 */
[----:B------:R-:W2:Y:S02]  /*2d340*/  @!P1 SYNCS.PHASECHK.TRANS64 P1, [R6+URZ], R7 ;  /* 0x00000007060095a7 */ /* 0x000ea4000802007f */
[----:B--2---:R-:W-:Y:S05]  /*2d350*/  @!P1 BRA `(.L_x_27) ;  /* 0xfffffffc00f09947 */ /* 0x004fea000383ffff */
[----:B------:R-:W-:Y:S05]  /*2d360*/  BRA `(.L_x_26) ;  /* 0xfffffd5400407947 */ /* 0x000fea000383ffff */
.L_x_1194:
[----:B------:R-:W-:Y:S01]  /*2d370*/  BSSY B1, `(.L_x_1218) ;  /* 0x0000006000017945 */ /* 0x000fe20003800000 */
[----:B------:R-:W-:-:S07]  /*2d380*/  IMAD.MOV.U32 R15, RZ, RZ, -0x1 ;  /* 0xffffffffff0f7424 */ /* 0x000fce00078e00ff */
[----:B------:R-:W-:Y:S05]  /*2d390*/  WARPSYNC.COLLECTIVE R15, `(.L_x_1219) ;  /* 0x000000000f0c7348 */ /* 0x000fea0003c00000 */
[----:B------:R-:W-:Y:S02]  /*2d3a0*/  ELECT P6, UR62, PT ;  /* 0x00000000003e782f */ /* 0x000fe400038c0000 */
[----:B------:R-:W-:Y:S01]  /*2d3b0*/  MOV R14, UR62 ;  /* 0x0000003e000e7c02 */ /* 0x000fe20008000f00 */
[----:B------:R-:W-:Y:S10]  /*2d3c0*/  ENDCOLLECTIVE ;  /* 0x000000000000791b */ /* 0x000ff40003800000 */
.L_x_1219:
[----:B------:R-:W-:Y:S05]  /*2d3d0*/  BSYNC B1 ;  /* 0x0000000000017941 */ /* 0x000fea0003800000 */
.L_x_1218:
[----:B------:R-:W-:Y:S05]  /*2d3e0*/  BRA `(.L_x_1220) ;  /* 0xffffffec00587947 */ /* 0x000fea000383ffff */
.L_x_1197:
[----:B0-----:R0:W1:Y:S02]  /*2d3f0*/  SYNCS.PHASECHK.TRANS64.TRYWAIT P0, [R17+URZ+0x48], R14 ;  /* 0x0000480e110075a7 */ /* 0x001064000800017f */
[----:B-1----:R-:W-:Y:S05]  /*2d400*/  @!P0 NANOSLEEP.SYNCS 0x989680 ;  /* 0x009896800000895d */ /* 0x002fea0003900000 */
[----:B------:R-:W1:Y:S02]  /*2d410*/  @!P0 SYNCS.PHASECHK.TRANS64 P0, [R17+URZ+0x48], R14 ;  /* 0x0000480e110085a7 */ /* 0x000e64000800007f */
[----:B-1----:R-:W-:Y:S05]  /*2d420*/  @!P0 BRA `(.L_x_1197) ;  /* 0xfffffffc00f08947 */ /* 0x002fea000383ffff */
[----:B------:R-:W-:Y:S05]  /*2d430*/  BRA `(.L_x_1221) ;  /* 0xffffffec008c7947 */ /* 0x000fea000383ffff */
.L_x_1205:
[----:B------:R-:W-:Y:S01]  /*2d440*/  BSSY B0, `(.L_x_1222) ;  /* 0x0000006000007945 */ /* 0x000fe20003800000 */
[----:B------:R-:W-:-:S07]  /*2d450*/  IMAD.MOV.U32 R15, RZ, RZ, -0x1 ;  /* 0xffffffffff0f7424 */ /* 0x000fce00078e00ff */
[----:B------:R-:W-:Y:S05]  /*2d460*/  WARPSYNC.COLLECTIVE R15, `(.L_x_1223) ;  /* 0x000000000f0c7348 */ /* 0x000fea0003c00000 */
[----:B------:R-:W-:Y:S02]  /*2d470*/  ELECT P6, UR62, PT ;  /* 0x00000000003e782f */ /* 0x000fe400038c0000 */
[----:B------:R-:W-:Y:S01]  /*2d480*/  MOV R14, UR62 ;  /* 0x0000003e000e7c02 */ /* 0x000fe20008000f00 */
[----:B------:R-:W-:Y:S10]  /*2d490*/  ENDCOLLECTIVE ;  /* 0x000000000000791b */ /* 0x000ff40003800000 */
.L_x_1223:
[----:B------:R-:W-:Y:S05]  /*2d4a0*/  BSYNC B0 ;  /* 0x0000000000007941 */ /* 0x000fea0003800000 */
.L_x_1222:
[----:B------:R-:W-:Y:S05]  /*2d4b0*/  BRA `(.L_x_1224) ;  /* 0xfffffff800187947 */ /* 0x000fea000383ffff */
.L_x_1209:
[----:B0-----:R0:W1:Y:S02]  /*2d4c0*/  SYNCS.PHASECHK.TRANS64.TRYWAIT P0, [R3+URZ], R2 ;  /* 0x00000002030075a7 */ /* 0x001064000800017f */
[----:B-1----:R-:W-:Y:S05]  /*2d4d0*/  @!P0 NANOSLEEP.SYNCS 0x989680 ;  /* 0x009896800000895d */ /* 0x002fea0003900000 */
[----:B------:R-:W1:Y:S02]  /*2d4e0*/  @!P0 SYNCS.PHASECHK.TRANS64 P0, [R3+URZ], R2 ;  /* 0x00000002030085a7 */ /* 0x000e64000800007f */
[----:B-1----:R-:W-:Y:S05]  /*2d4f0*/  @!P0 BRA `(.L_x_1209) ;  /* 0xfffffffc00f08947 */ /* 0x002fea000383ffff */
[----:B------:R-:W-:Y:S05]  /*2d500*/  BRA `(.L_x_1225) ;  /* 0xfffffff800407947 */ /* 0x000fea000383ffff */
.L_x_1210:
[----:B0-----:R0:W1:Y:S02]  /*2d510*/  SYNCS.PHASECHK.TRANS64.TRYWAIT P0, [R3+URZ], R2 ;  /* 0x00000002030075a7 */ /* 0x001064000800017f */
[----:B-1----:R-:W-:Y:S05]  /*2d520*/  @!P0 NANOSLEEP.SYNCS 0x989680 ;  /* 0x009896800000895d */ /* 0x002fea0003900000 */
[----:B------:R-:W1:Y:S02]  /*2d530*/  @!P0 SYNCS.PHASECHK.TRANS64 P0, [R3+URZ], R2 ;  /* 0x00000002030085a7 */ /* 0x000e64000800007f */
[----:B-1----:R-:W-:Y:S05]  /*2d540*/  @!P0 BRA `(.L_x_1210) ;  /* 0xfffffffc00f08947 */ /* 0x002fea000383ffff */
[----:B------:R-:W-:Y:S05]  /*2d550*/  BRA `(.L_x_1226) ;  /* 0xfffffff800507947 */ /* 0x000fea000383ffff */
.L_x_1211:
[----:B0-----:R0:W1:Y:S02]  /*2d560*/  SYNCS.PHASECHK.TRANS64.TRYWAIT P0, [R3+URZ], R2 ;  /* 0x00000002030075a7 */ /* 0x001064000800017f */
[----:B-1----:R-:W-:Y:S05]  /*2d570*/  @!P0 NANOSLEEP.SYNCS 0x989680 ;  /* 0x009896800000895d */ /* 0x002fea0003900000 */
[----:B------:R-:W1:Y:S02]  /*2d580*/  @!P0 SYNCS.PHASECHK.TRANS64 P0, [R3+URZ], R2 ;  /* 0x00000002030085a7 */ /* 0x000e64000800007f */
[----:B-1----:R-:W-:Y:S05]  /*2d590*/  @!P0 BRA `(.L_x_1211) ;  /* 0xfffffffc00f08947 */ /* 0x002fea000383ffff */
[----:B------:R-:W-:Y:S05]  /*2d5a0*/  BRA `(.L_x_1227) ;  /* 0xfffffff800607947 */ /* 0x000fea000383ffff */
.L_x_1212:
[----:B0-----:R0:W1:Y:S02]  /*2d5b0*/  SYNCS.PHASECHK.TRANS64.TRYWAIT P0, [R3+URZ], R2 ;  /* 0x00000002030075a7 */ /* 0x001064000800017f */
[----:B-1----:R-:W-:Y:S05]  /*2d5c0*/  @!P0 NANOSLEEP.SYNCS 0x989680 ;  /* 0x009896800000895d */ /* 0x002fea0003900000 */
[----:B------:R-:W1:Y:S02]  /*2d5d0*/  @!P0 SYNCS.PHASECHK.TRANS64 P0, [R3+URZ], R2 ;  /* 0x00000002030085a7 */ /* 0x000e64000800007f */
[----:B-1----:R-:W-:Y:S05]  /*2d5e0*/  @!P0 BRA `(.L_x_1212) ;  /* 0xfffffffc00f08947 */ /* 0x002fea000383ffff */
[----:B------:R-:W-:Y:S05]  /*2d5f0*/  BRA `(.L_x_1228) ;  /* 0xfffffff800707947 */ /* 0x000fea000383ffff */
.L_x_1213:
[----:B0-----:R0:W1:Y:S02]  /*2d600*/  SYNCS.PHASECHK.TRANS64.TRYWAIT P0, [R3+URZ], R2 ;  /* 0x00000002030075a7 */ /* 0x001064000800017f */
[----:B-1----:R-:W-:Y:S05]  /*2d610*/  @!P0 NANOSLEEP.SYNCS 0x989680 ;  /* 0x009896800000895d */ /* 0x002fea0003900000 */
[----:B------:R-:W1:Y:S02]  /*2d620*/  @!P0 SYNCS.PHASECHK.TRANS64 P0, [R3+URZ], R2 ;  /* 0x00000002030085a7 */ /* 0x000e64000800007f */
[----:B-1----:R-:W-:Y:S05]  /*2d630*/  @!P0 BRA `(.L_x_1213) ;  /* 0xfffffffc00f08947 */ /* 0x002fea000383ffff */
[----:B------:R-:W-:Y:S05]  /*2d640*/  BRA `(.L_x_1229) ;  /* 0xfffffff800807947 */ /* 0x000fea000383ffff */
.L_x_1214:
[----:B0-----:R0:W1:Y:S02]  /*2d650*/  SYNCS.PHASECHK.TRANS64.TRYWAIT P0, [R3+URZ], R2 ;  /* 0x00000002030075a7 */ /* 0x001064000800017f */
[----:B-1----:R-:W-:Y:S05]  /*2d660*/  @!P0 NANOSLEEP.SYNCS 0x989680 ;  /* 0x009896800000895d */ /* 0x002fea0003900000 */
[----:B------:R-:W1:Y:S02]  /*2d670*/  @!P0 SYNCS.PHASECHK.TRANS64 P0, [R3+URZ], R2 ;  /* 0x00000002030085a7 */ /* 0x000e64000800007f */
[----:B-1----:R-:W-:Y:S05]  /*2d680*/  @!P0 BRA `(.L_x_1214) ;  /* 0xfffffffc00f08947 */ /* 0x002fea000383ffff */
[----:B------:R-:W-:Y:S05]  /*2d690*/  BRA `(.L_x_1230) ;  /* 0xfffffff800907947 */ /* 0x000fea000383ffff */
.L_x_1215:
[----:B0-----:R0:W1:Y:S02]  /*2d6a0*/  SYNCS.PHASECHK.TRANS64.TRYWAIT P0, [R3+URZ], R2 ;  /* 0x00000002030075a7 */ /* 0x001064000800017f */
[----:B-1----:R-:W-:Y:S05]  /*2d6b0*/  @!P0 NANOSLEEP.SYNCS 0x989680 ;  /* 0x009896800000895d */ /* 0x002fea0003900000 */
[----:B------:R-:W1:Y:S02]  /*2d6c0*/  @!P0 SYNCS.PHASECHK.TRANS64 P0, [R3+URZ], R2 ;  /* 0x00000002030085a7 */ /* 0x000e64000800007f */
[----:B-1----:R-:W-:Y:S05]  /*2d6d0*/  @!P0 BRA `(.L_x_1215) ;  /* 0xfffffffc00f08947 */ /* 0x002fea000383ffff */
[----:B------:R-:W-:Y:S05]  /*2d6e0*/  BRA `(.L_x_1231) ;  /* 0xfffffff800a07947 */ /* 0x000fea000383ffff */
.L_x_1216:
[----:B0-----:R0:W1:Y:S02]  /*2d6f0*/  SYNCS.PHASECHK.TRANS64.TRYWAIT P0, [R3+URZ], R2 ;  /* 0x00000002030075a7 */ /* 0x001064000800017f */
[----:B-1----:R-:W-:Y:S05]  /*2d700*/  @!P0 NANOSLEEP.SYNCS 0x989680 ;  /* 0x009896800000895d */ /* 0x002fea0003900000 */
[----:B------:R-:W1:Y:S02]  /*2d710*/  @!P0 SYNCS.PHASECHK.TRANS64 P0, [R3+URZ], R2 ;  /* 0x00000002030085a7 */ /* 0x000e64000800007f */
[----:B-1----:R-:W-:Y:S05]  /*2d720*/  @!P0 BRA `(.L_x_1216) ;  /* 0xfffffffc00f08947 */ /* 0x002fea000383ffff */
[----:B------:R-:W-:Y:S05]  /*2d730*/  BRA `(.L_x_1232) ;  /* 0xfffffff800b07947 */ /* 0x000fea000383ffff */
.L_x_1233:
[----:B------:R-:W-:-:S00]  /*2d740*/  BRA `(.L_x_1233) ;  /* 0xfffffffc00fc7947 */ /* 0x000fc0000383ffff */
[----:B------:R-:W-:-:S00]  /*2d750*/  NOP ;  /* 0x0000000000007918 */ /* 0x000fc00000000000 */
        /* <DEDUP_REMOVED lines=10> */
.L_x_1234:


//--------------------- .nv.global.init           --------------------------
	.section	.nv.global.init,"aw",@progbits
.nv.global.init:
	.type		$str$22,@object
	.size		$str$22,($str$23 - $str$22)
$str$22:
        /*0000*/ 	.byte	0x6b, 0x5f, 0x74, 0x69, 0x6c, 0x65, 0x5f, 0x63, 0x6f, 0x75, 0x6e, 0x74, 0x20, 0x3e, 0x3d, 0x20
        /*0010*/ 	.byte	0x31, 0x00
	.type		$str$23,@object
	.size		$str$23,(__unnamed_1 - $str$23)
$str$23:
        /*0012*/ 	.byte	0x2f, 0x74, 0x6d, 0x70, 0x2f, 0x63, 0x75, 0x74, 0x6c, 0x61, 0x73, 0x73, 0x5f, 0x73, 0x77, 0x65
        /*0022*/ 	.byte	0x65, 0x70, 0x5f, 0x73, 0x72, 0x63, 0x2f, 0x69, 0x6e, 0x63, 0x6c, 0x75, 0x64, 0x65, 0x2f, 0x63
        /*0032*/ 	.byte	0x75, 0x74, 0x6c, 0x61, 0x73, 0x73, 0x2f, 0x67, 0x65, 0x6d, 0x6d, 0x2f, 0x63, 0x6f, 0x6c, 0x6c
        /*0042*/ 	.byte	0x65, 0x63, 0x74, 0x69, 0x76, 0x65, 0x2f, 0x73, 0x6d, 0x39, 0x30, 0x5f, 0x6d, 0x6d, 0x61, 0x5f
        /*0052*/ 	.byte	0x74, 0x6d, 0x61, 0x5f, 0x67, 0x6d, 0x6d, 0x61, 0x5f, 0x73, 0x73, 0x5f, 0x77, 0x61, 0x72, 0x70
        /*0062*/ 	.byte	0x73, 0x70, 0x65, 0x63, 0x69, 0x61, 0x6c, 0x69, 0x7a, 0x65, 0x64, 0x2e, 0x68, 0x70, 0x70, 0x00
	.type		__unnamed_1,@object
	.size		__unnamed_1,(.L_0 - __unnamed_1)
__unnamed_1:
        /* <DEDUP_REMOVED lines=173> */
        /*0b42*/ 	.byte	0x65, 0x3a, 0x3a, 0x69, 0x64, 0x65, 0x6e, 0x74, 0x69, 0x74, 0x79, 0x5d, 0x00
.L_0:


//--------------------- .nv.shared._ZN7cutlass13device_kernelINS_4gemm6kernel13GemmUniversalIN4cute5tupleIJiiiiEEENS1_10collective13CollectiveMmaINS1_34MainloopSm90TmaGmmaWarpSpecializedILi9ENS5_IJNS4_1CILi2EEENSA_ILi1EEESC_EEENS1_35KernelTmaWarpSpecializedCooperativeEEENS5_IJNSA_ILi384EEESG_NSA_ILi32EEEEEEaNS5_IJlSC_lEEEaSJ_NS4_8TiledMMAINS4_8MMA_AtomIJNS4_4SM904GMMA27MMA_64x192x32_S32S8S8_SS_TNEEEENS4_6LayoutISD_NS5_IJSC_NSA_ILi0EEESR_EEEEENS5_IJNS4_10UnderscoreESU_SU_EEEEENS4_13SM90_TMA_LOADENS4_14ComposedLayoutINS4_7SwizzleILi1ELi4ELi3EEENS4_18smem_ptr_flag_bitsILi8EEENSQ_INS5_IJNSA_ILi8EEESH_EEENS5_IJSH_SC_EEEEEEEvNS4_8identityENS4_23SM90_TMA_LOAD_MULTICASTES17_vS18_EENS_8epilogue10collective6detail29Sm90TmaWarpSpecializedAdapterINS1C_15DefaultEpilogueIaSJ_SJ_NS1B_6thread17LinearCombinationIaLi1EiiLNS1G_9ScaleType4KindE0ELNS_15FloatRoundStyleE2EaEENS1_15EpilogueDefaultEEEEEvvEEEEvNT_6ParamsE --------------------------
	.section	.nv.shared._ZN7cutlass13device_kernelINS_4gemm6kernel13GemmUniversalIN4cute5tupleIJiiiiEEENS1_10collective13CollectiveMmaINS1_34MainloopSm90TmaGmmaWarpSpecializedILi9ENS5_IJNS4_1CILi2EEENSA_ILi1EEESC_EEENS1_35KernelTmaWarpSpecializedCooperativeEEENS5_IJNSA_ILi384EEESG_NSA_ILi32EEEEEEaNS5_IJlSC_lEEEaSJ_NS4_8TiledMMAINS4_8MMA_AtomIJNS4_4SM904GMMA27MMA_64x192x32_S32S8S8_SS_TNEEEENS4_6LayoutISD_NS5_IJSC_NSA_ILi0EEESR_EEEEENS5_IJNS4_10UnderscoreESU_SU_EEEEENS4_13SM90_TMA_LOADENS4_14ComposedLayoutINS4_7SwizzleILi1ELi4ELi3EEENS4_18smem_ptr_flag_bitsILi8EEENSQ_INS5_IJNSA_ILi8EEESH_EEENS5_IJSH_SC_EEEEEEEvNS4_8identityENS4_23SM90_TMA_LOAD_MULTICASTES17_vS18_EENS_8epilogue10collective6detail29Sm90TmaWarpSpecializedAdapterINS1C_15DefaultEpilogueIaSJ_SJ_NS1B_6thread17LinearCombinationIaLi1EiiLNS1G_9ScaleType4KindE0ELNS_15FloatRoundStyleE2EaEENS1_15EpilogueDefaultEEEEEvvEEEEvNT_6ParamsE,"aw",@nobits
	.sectionflags	@""
	.align	16
	.zero		1024


//--------------------- .nv.shared.reserved.0     --------------------------
	.section	.nv.shared.reserved.0,"aw",@nobits
	.weak		__nv_reservedSMEM_offset_0_alias
	.size		__nv_reservedSMEM_offset_0_alias, 0, 0
	.other		__nv_reservedSMEM_offset_0_alias,@"STO_CUDA_RESERVED_SHARED STV_DEFAULT"
__nv_reservedSMEM_offset_0_alias:
	.zero		0


//--------------------- .nv.global                --------------------------
	.section	.nv.global,"aw",@nobits
.nv.global:
	.type		_ZN39_INTERNAL_d1ac3fe5_4_k_cu_5879c257_36494cute1_E,@object
	.size		_ZN39_INTERNAL_d1ac3fe5_4_k_cu_5879c257_36494cute1_E,(_ZN39_INTERNAL_d1ac3fe5_4_k_cu_5879c257_36494cuda3std3__45__cpo6cbeginE - _ZN39_INTERNAL_d1ac3fe5_4_k_cu_5879c257_36494cute1_E)
_ZN39_INTERNAL_d1ac3fe5_4_k_cu_5879c257_36494cute1_E:
	.zero		1
	.type		_ZN39_INTERNAL_d1ac3fe5_4_k_cu_5879c257_36494cuda3std3__45__cpo6cbeginE,@object
	.size		_ZN39_INTERNAL_d1ac3fe5_4_k_cu_5879c257_36494cuda3std3__45__cpo6cbeginE,(_ZN39_INTERNAL_d1ac3fe5_4_k_cu_5879c257_36494cuda3std3__48in_placeE - _ZN39_INTERNAL_d1ac3fe5_4_k_cu_5879c257_36494cuda3std3__45__cpo6cbeginE)
_ZN39_INTERNAL_d1ac3fe5_4_k_cu_5879c257_36494cuda3std3__45__cpo6cbeginE:
	.zero		1
	.type		_ZN39_INTERNAL_d1ac3fe5_4_k_cu_5879c257_36494cuda3std3__48in_placeE,@object
	.size		_ZN39_INTERNAL_d1ac3fe5_4_k_cu_5879c257_36494cuda3std3__48in_placeE,(_ZN39_INTERNAL_d1ac3fe5_4_k_cu_5879c257_36494cuda3std6ranges3__45__cpo9iter_moveE - _ZN39_INTERNAL_d1ac3fe5_4_k_cu_5879c257_36494cuda3std3__48in_placeE)
_ZN39_INTERNAL_d1ac3fe5_4_k_cu_5879c257_36494cuda3std3__48in_placeE:
	.zero		1
	.type		_ZN39_INTERNAL_d1ac3fe5_4_k_cu_5879c257_36494cuda3std6ranges3__45__cpo9iter_moveE,@object
	.size		_ZN39_INTERNAL_d1ac3fe5_4_k_cu_5879c257_36494cuda3std6ranges3__45__cpo9iter_moveE,(_ZN39_INTERNAL_d1ac3fe5_4_k_cu_5879c257_36494cuda3std3__45__cpo5beginE - _ZN39_INTERNAL_d1ac3fe5_4_k_cu_5879c257_36494cuda3std6ranges3__45__cpo9iter_moveE)
_ZN39_INTERNAL_d1ac3fe5_4_k_cu_5879c257_36494cuda3std6ranges3__45__cpo9iter_moveE:
	.zero		1
	.type		_ZN39_INTERNAL_d1ac3fe5_4_k_cu_5879c257_36494cuda3std3__45__cpo5beginE,@object
	.size		_ZN39_INTERNAL_d1ac3fe5_4_k_cu_5879c257_36494cuda3std3__45__cpo5beginE,(_ZN39_INTERNAL_d1ac3fe5_4_k_cu_5879c257_36494cuda3std3__441_GLOBAL__N__d1ac3fe5_4_k_cu_5879c257_36496ignoreE - _ZN39_INTERNAL_d1ac3fe5_4_k_cu_5879c257_36494cuda3std3__45__cpo5beginE)
_ZN39_INTERNAL_d1ac3fe5_4_k_cu_5879c257_36494cuda3std3__45__cpo5beginE:
	.zero		1
	.type		_ZN39_INTERNAL_d1ac3fe5_4_k_cu_5879c257_36494cuda3std3__441_GLOBAL__N__d1ac3fe5_4_k_cu_5879c257_36496ignoreE,@object
	.size		_ZN39_INTERNAL_d1ac3fe5_4_k_cu_5879c257_36494cuda3std3__441_GLOBAL__N__d1ac3fe5_4_k_cu_5879c257_36496ignoreE,(_ZN39_INTERNAL_d1ac3fe5_4_k_cu_5879c257_36494cute7productE - _ZN39_INTERNAL_d1ac3fe5_4_k_cu_5879c257_36494cuda3std3__441_GLOBAL__N__d1ac3fe5_4_k_cu_5879c257_36496ignoreE)
_ZN39_INTERNAL_d1ac3fe5_4_k_cu_5879c257_36494cuda3std3__441_GLOBAL__N__d1ac3fe5_4_k_cu_5879c257_36496ignoreE:
	.zero		1
	.type		_ZN39_INTERNAL_d1ac3fe5_4_k_cu_5879c257_36494cute7productE,@object
	.size		_ZN39_INTERNAL_d1ac3fe5_4_k_cu_5879c257_36494cute7productE,(_ZN39_INTERNAL_d1ac3fe5_4_k_cu_5879c257_36494cuda3std3__45__cpo3endE - _ZN39_INTERNAL_d1ac3fe5_4_k_cu_5879c257_36494cute7productE)
_ZN39_INTERNAL_d1ac3fe5_4_k_cu_5879c257_36494cute7productE:
	.zero		1
	.type		_ZN39_INTERNAL_d1ac3fe5_4_k_cu_5879c257_36494cuda3std3__45__cpo3endE,@object
	.size		_ZN39_INTERNAL_d1ac3fe5_4_k_cu_5879c257_36494cuda3std3__45__cpo3endE,(_ZN39_INTERNAL_d1ac3fe5_4_k_cu_5879c257_36494cuda3std3__419piecewise_constructE - _ZN39_INTERNAL_d1ac3fe5_4_k_cu_5879c257_36494cuda3std3__45__cpo3endE)
_ZN39_INTERNAL_d1ac3fe5_4_k_cu_5879c257_36494cuda3std3__45__cpo3endE:
	.zero		1
	.type		_ZN39_INTERNAL_d1ac3fe5_4_k_cu_5879c257_36494cuda3std3__419piecewise_constructE,@object
	.size		_ZN39_INTERNAL_d1ac3fe5_4_k_cu_5879c257_36494cuda3std3__419piecewise_constructE,(_ZN39_INTERNAL_d1ac3fe5_4_k_cu_5879c257_36494cuda3std3__45__cpo4cendE - _ZN39_INTERNAL_d1ac3fe5_4_k_cu_5879c257_36494cuda3std3__419piecewise_constructE)
_ZN39_INTERNAL_d1ac3fe5_4_k_cu_5879c257_36494cuda3std3__419piecewise_constructE:
	.zero		1
	.type		_ZN39_INTERNAL_d1ac3fe5_4_k_cu_5879c257_36494cuda3std3__45__cpo4cendE,@object
	.size		_ZN39_INTERNAL_d1ac3fe5_4_k_cu_5879c257_36494cuda3std3__45__cpo4cendE,(_ZN39_INTERNAL_d1ac3fe5_4_k_cu_5879c257_36494cuda3std6ranges3__45__cpo4swapE - _ZN39_INTERNAL_d1ac3fe5_4_k_cu_5879c257_36494cuda3std3__45__cpo4cendE)
_ZN39_INTERNAL_d1ac3fe5_4_k_cu_5879c257_36494cuda3std3__45__cpo4cendE:
	.zero		1
	.type		_ZN39_INTERNAL_d1ac3fe5_4_k_cu_5879c257_36494cuda3std6ranges3__45__cpo4swapE,@object
	.size		_ZN39_INTERNAL_d1ac3fe5_4_k_cu_5879c257_36494cuda3std6ranges3__45__cpo4swapE,(.L_8 - _ZN39_INTERNAL_d1ac3fe5_4_k_cu_5879c257_36494cuda3std6ranges3__45__cpo4swapE)
_ZN39_INTERNAL_d1ac3fe5_4_k_cu_5879c257_36494cuda3std6ranges3__45__cpo4swapE:
	.zero		1
.L_8:


//--------------------- .nv.constant0._ZN7cutlass13device_kernelINS_4gemm6kernel13GemmUniversalIN4cute5tupleIJiiiiEEENS1_10collective13CollectiveMmaINS1_34MainloopSm90TmaGmmaWarpSpecializedILi9ENS5_IJNS4_1CILi2EEENSA_ILi1EEESC_EEENS1_35KernelTmaWarpSpecializedCooperativeEEENS5_IJNSA_ILi384EEESG_NSA_ILi32EEEEEEaNS5_IJlSC_lEEEaSJ_NS4_8TiledMMAINS4_8MMA_AtomIJNS4_4SM904GMMA27MMA_64x192x32_S32S8S8_SS_TNEEEENS4_6LayoutISD_NS5_IJSC_NSA_ILi0EEESR_EEEEENS5_IJNS4_10UnderscoreESU_SU_EEEEENS4_13SM90_TMA_LOADENS4_14ComposedLayoutINS4_7SwizzleILi1ELi4ELi3EEENS4_18smem_ptr_flag_bitsILi8EEENSQ_INS5_IJNSA_ILi8EEESH_EEENS5_IJSH_SC_EEEEEEEvNS4_8identityENS4_23SM90_TMA_LOAD_MULTICASTES17_vS18_EENS_8epilogue10collective6detail29Sm90TmaWarpSpecializedAdapterINS1C_15DefaultEpilogueIaSJ_SJ_NS1B_6thread17LinearCombinationIaLi1EiiLNS1G_9ScaleType4KindE0ELNS_15FloatRoundStyleE2EaEENS1_15EpilogueDefaultEEEEEvvEEEEvNT_6ParamsE --------------------------
	.section	.nv.constant0._ZN7cutlass13device_kernelINS_4gemm6kernel13GemmUniversalIN4cute5tupleIJiiiiEEENS1_10collective13CollectiveMmaINS1_34MainloopSm90TmaGmmaWarpSpecializedILi9ENS5_IJNS4_1CILi2EEENSA_ILi1EEESC_EEENS1_35KernelTmaWarpSpecializedCooperativeEEENS5_IJNSA_ILi384EEESG_NSA_ILi32EEEEEEaNS5_IJlSC_lEEEaSJ_NS4_8TiledMMAINS4_8MMA_AtomIJNS4_4SM904GMMA27MMA_64x192x32_S32S8S8_SS_TNEEEENS4_6LayoutISD_NS5_IJSC_NSA_ILi0EEESR_EEEEENS5_IJNS4_10UnderscoreESU_SU_EEEEENS4_13SM90_TMA_LOADENS4_14ComposedLayoutINS4_7SwizzleILi1ELi4ELi3EEENS4_18smem_ptr_flag_bitsILi8EEENSQ_INS5_IJNSA_ILi8EEESH_EEENS5_IJSH_SC_EEEEEEEvNS4_8identityENS4_23SM90_TMA_LOAD_MULTICASTES17_vS18_EENS_8epilogue10collective6detail29Sm90TmaWarpSpecializedAdapterINS1C_15DefaultEpilogueIaSJ_SJ_NS1B_6thread17LinearCombinationIaLi1EiiLNS1G_9ScaleType4KindE0ELNS_15FloatRoundStyleE2EaEENS1_15EpilogueDefaultEEEEEvvEEEEvNT_6ParamsE,"a",@progbits
	.sectionflags	@""
	.align	4
.nv.constant0._ZN7cutlass13device_kernelINS_4gemm6kernel13GemmUniversalIN4cute5tupleIJiiiiEEENS1_10collective13CollectiveMmaINS1_34MainloopSm90TmaGmmaWarpSpecializedILi9ENS5_IJNS4_1CILi2EEENSA_ILi1EEESC_EEENS1_35KernelTmaWarpSpecializedCooperativeEEENS5_IJNSA_ILi384EEESG_NSA_ILi32EEEEEEaNS5_IJlSC_lEEEaSJ_NS4_8TiledMMAINS4_8MMA_AtomIJNS4_4SM904GMMA27MMA_64x192x32_S32S8S8_SS_TNEEEENS4_6LayoutISD_NS5_IJSC_NSA_ILi0EEESR_EEEEENS5_IJNS4_10UnderscoreESU_SU_EEEEENS4_13SM90_TMA_LOADENS4_14ComposedLayoutINS4_7SwizzleILi1ELi4ELi3EEENS4_18smem_ptr_flag_bitsILi8EEENSQ_INS5_IJNSA_ILi8EEESH_EEENS5_IJSH_SC_EEEEEEEvNS4_8identityENS4_23SM90_TMA_LOAD_MULTICASTES17_vS18_EENS_8epilogue10collective6detail29Sm90TmaWarpSpecializedAdapterINS1C_15DefaultEpilogueIaSJ_SJ_NS1B_6thread17LinearCombinationIaLi1EiiLNS1G_9ScaleType4KindE0ELNS_15FloatRoundStyleE2EaEENS1_15EpilogueDefaultEEEEEvvEEEEvNT_6ParamsE:
	.zero		1664


//--------------------- SYMBOLS --------------------------

	.type		.nv.reservedSmem.offset0,@object
	.size		.nv.reservedSmem.offset0,0x4
	.type		__assertfail,@function
